//
// Generated by NVIDIA NVVM Compiler
//
// Compiler Build ID: CL-36424714
// Cuda compilation tools, release 13.0, V13.0.88
// Based on NVVM 20.0.0
//

.version 9.0
.target sm_100
.address_size 64

	// .globl	_Z16cooling_functionyffff
.extern .func  (.param .b32 func_retval0) vprintf
(
	.param .b64 vprintf_param_0,
	.param .b64 vprintf_param_1
)
;
.global .align 1 .b8 $str[21] = {67, 111, 111, 108, 105, 110, 103, 32, 118, 97, 108, 117, 101, 32, 61, 32, 37, 108, 102, 10};
.global .align 1 .b8 $str$1[21] = {86, 97, 108, 117, 101, 95, 116, 101, 120, 91, 37, 100, 93, 32, 61, 32, 37, 108, 102, 10};

.visible .entry _Z16cooling_functionyffff(
	.param .u64 _Z16cooling_functionyffff_param_0,
	.param .f32 _Z16cooling_functionyffff_param_1,
	.param .f32 _Z16cooling_functionyffff_param_2,
	.param .f32 _Z16cooling_functionyffff_param_3,
	.param .f32 _Z16cooling_functionyffff_param_4
)
{
	.local .align 8 .b8 	__local_depot0[8];
	.reg .b64 	%SP;
	.reg .b64 	%SPL;
	.reg .pred 	%p<24>;
	.reg .b32 	%r<7>;
	.reg .b32 	%f<303>;
	.reg .b64 	%rd<6>;
	.reg .b64 	%fd<33>;

	mov.u64 	%SPL, __local_depot0;
	cvta.local.u64 	%SP, %SPL;
	ld.param.u64 	%rd1, [_Z16cooling_functionyffff_param_0];
	ld.param.f32 	%f16, [_Z16cooling_functionyffff_param_1];
	ld.param.f32 	%f17, [_Z16cooling_functionyffff_param_2];
	ld.param.f32 	%f18, [_Z16cooling_functionyffff_param_3];
	ld.param.f32 	%f19, [_Z16cooling_functionyffff_param_4];
	cvt.f64.f32 	%fd4, %f16;
	cvt.f64.f32 	%fd5, %f17;
	cvt.f64.f32 	%fd6, %f19;
	add.f64 	%fd7, %fd4, 0dC008000000000000;
	setp.gt.f64 	%p1, %fd7, 0d0000000000000000;
	mul.f64 	%fd8, %fd7, 0d4044000000000000;
	div.rn.f64 	%fd9, %fd8, 0d4022000000000000;
	add.f64 	%fd10, %fd9, 0d3FE0000000000000;
	selp.f64 	%fd1, %fd10, 0d3FE0000000000000, %p1;
	max.f64 	%fd11, %fd5, 0d0000000000000000;
	mul.f64 	%fd12, %fd11, 0d4044000000000000;
	div.rn.f64 	%fd13, %fd12, 0d4024000000000000;
	add.f64 	%fd2, %fd13, 0d3FE0000000000000;
	setp.leu.f32 	%p2, %f18, 0f41C80000;
	setp.gt.f32 	%p3, %f19, 0f41700000;
	selp.f64 	%fd14, 0d402E000000000000, %fd6, %p3;
	selp.f64 	%fd3, %fd14, %fd6, %p2;
	setp.ge.f32 	%p4, %f18, 0f41C80000;
	selp.f32 	%f20, 0f41C80000, %f18, %p4;
	cvt.f64.f32 	%fd15, %f20;
	add.f64 	%fd16, %fd3, 0dC000000000000000;
	setp.gt.f64 	%p5, %fd16, 0d0000000000000000;
	mul.f64 	%fd17, %fd16, 0d4044000000000000;
	div.rn.f64 	%fd18, %fd17, 0d402A000000000000;
	selp.f64 	%fd19, %fd18, 0d0000000000000000, %p5;
	cvt.rn.f32.f64 	%f1, %fd19;
	add.f64 	%fd20, %fd15, 0dC000000000000000;
	setp.gt.f64 	%p6, %fd20, 0d0000000000000000;
	mul.f64 	%fd21, %fd20, 0d4044000000000000;
	div.rn.f64 	%fd22, %fd21, 0d4037000000000000;
	selp.f64 	%fd23, %fd22, 0d0000000000000000, %p6;
	cvt.rn.f32.f64 	%f2, %fd23;
	cvt.rzi.s32.f32 	%r1, %f1;
	cvt.rn.f32.s32 	%f3, %r1;
	setp.neu.f32 	%p7, %f1, %f3;
	@%p7 bra 	$L__BB0_3;
	cvt.rzi.s32.f32 	%r2, %f2;
	cvt.rn.f32.s32 	%f21, %r2;
	setp.neu.f32 	%p8, %f2, %f21;
	@%p8 bra 	$L__BB0_3;
	fma.rn.f32 	%f295, %f2, 0f42240000, %f1;
	add.f32 	%f296, %f295, 0f3F000000;
	cvt.rn.f32.f64 	%f297, %fd2;
	cvt.rn.f32.f64 	%f298, %fd1;
	tex.3d.v4.f32.f32 	{%f302, %f299, %f300, %f301}, [%rd1, {%f296, %f297, %f298, %f298}];
	bra.uni 	$L__BB0_17;
$L__BB0_3:
	setp.eq.f32 	%p9, %f1, %f3;
	@%p9 bra 	$L__BB0_10;
	cvt.rzi.s32.f32 	%r3, %f2;
	cvt.rn.f32.s32 	%f22, %r3;
	setp.eq.f32 	%p10, %f2, %f22;
	@%p10 bra 	$L__BB0_10;
	cvt.rmi.f32.f32 	%f5, %f2;
	sub.f32 	%f6, %f2, %f5;
	cvt.rmi.f32.f32 	%f7, %f1;
	setp.geu.f64 	%p18, %fd3, 0d4022F1AC14C660A2;
	setp.leu.f64 	%p19, %fd3, 0d40224CCCCCCCCCCD;
	or.pred  	%p20, %p18, %p19;
	@%p20 bra 	$L__BB0_7;
	fma.rn.f32 	%f235, %f5, 0f42240000, %f7;
	add.f32 	%f236, %f235, 0f3F000000;
	add.f32 	%f237, %f5, 0f3F800000;
	fma.rn.f32 	%f238, %f237, 0f42240000, %f7;
	add.f32 	%f239, %f238, 0f3F000000;
	add.f32 	%f240, %f7, 0fC0000000;
	fma.rn.f32 	%f241, %f5, 0f42240000, %f240;
	add.f32 	%f242, %f241, 0f3F000000;
	add.f32 	%f243, %f7, 0fBF800000;
	fma.rn.f32 	%f244, %f5, 0f42240000, %f243;
	add.f32 	%f245, %f244, 0f3F000000;
	cvt.rn.f32.f64 	%f246, %fd2;
	cvt.rn.f32.f64 	%f247, %fd1;
	tex.3d.v4.f32.f32 	{%f248, %f249, %f250, %f251}, [%rd1, {%f236, %f246, %f247, %f247}];
	mul.f32 	%f252, %f248, 0f40400000;
	tex.3d.v4.f32.f32 	{%f253, %f254, %f255, %f256}, [%rd1, {%f245, %f246, %f247, %f247}];
	mul.f32 	%f257, %f253, 0f40400000;
	sub.f32 	%f258, %f252, %f257;
	tex.3d.v4.f32.f32 	{%f259, %f260, %f261, %f262}, [%rd1, {%f242, %f246, %f247, %f247}];
	add.f32 	%f263, %f259, %f258;
	fma.rn.f32 	%f264, %f237, 0f42240000, %f240;
	add.f32 	%f265, %f264, 0f3F000000;
	fma.rn.f32 	%f266, %f237, 0f42240000, %f243;
	add.f32 	%f267, %f266, 0f3F000000;
	tex.3d.v4.f32.f32 	{%f268, %f269, %f270, %f271}, [%rd1, {%f239, %f246, %f247, %f247}];
	mul.f32 	%f272, %f268, 0f40400000;
	tex.3d.v4.f32.f32 	{%f273, %f274, %f275, %f276}, [%rd1, {%f267, %f246, %f247, %f247}];
	mul.f32 	%f277, %f273, 0f40400000;
	sub.f32 	%f278, %f272, %f277;
	tex.3d.v4.f32.f32 	{%f279, %f280, %f281, %f282}, [%rd1, {%f265, %f246, %f247, %f247}];
	add.f64 	%fd30, %fd3, 0dC0224CCCCCCCCCCD;
	div.rn.f64 	%fd31, %fd30, 0d3FD49BE900000000;
	cvt.rn.f32.f64 	%f283, %fd31;
	add.f32 	%f284, %f279, %f278;
	mov.f32 	%f285, 0f3F800000;
	sub.f32 	%f286, %f285, %f283;
	sub.f32 	%f287, %f285, %f6;
	mul.f32 	%f288, %f286, %f287;
	mul.f32 	%f289, %f288, %f248;
	mul.f32 	%f290, %f287, %f283;
	fma.rn.f32 	%f291, %f290, %f263, %f289;
	mul.f32 	%f292, %f286, %f6;
	fma.rn.f32 	%f293, %f292, %f268, %f291;
	mul.f32 	%f294, %f6, %f283;
	fma.rn.f32 	%f302, %f294, %f284, %f293;
	bra.uni 	$L__BB0_17;
$L__BB0_7:
	setp.leu.f64 	%p21, %fd3, 0d4022F1AC14C660A2;
	setp.geu.f64 	%p22, %fd3, 0d4022F33333333333;
	or.pred  	%p23, %p21, %p22;
	@%p23 bra 	$L__BB0_9;
	add.f32 	%f174, %f7, 0f3F800000;
	fma.rn.f32 	%f175, %f5, 0f42240000, %f174;
	add.f32 	%f176, %f175, 0f3F000000;
	add.f32 	%f177, %f5, 0f3F800000;
	fma.rn.f32 	%f178, %f177, 0f42240000, %f174;
	add.f32 	%f179, %f178, 0f3F000000;
	add.f32 	%f180, %f7, 0f40400000;
	fma.rn.f32 	%f181, %f5, 0f42240000, %f180;
	add.f32 	%f182, %f181, 0f3F000000;
	add.f32 	%f183, %f7, 0f40000000;
	fma.rn.f32 	%f184, %f5, 0f42240000, %f183;
	add.f32 	%f185, %f184, 0f3F000000;
	cvt.rn.f32.f64 	%f186, %fd2;
	cvt.rn.f32.f64 	%f187, %fd1;
	tex.3d.v4.f32.f32 	{%f188, %f189, %f190, %f191}, [%rd1, {%f176, %f186, %f187, %f187}];
	mul.f32 	%f192, %f188, 0f40400000;
	tex.3d.v4.f32.f32 	{%f193, %f194, %f195, %f196}, [%rd1, {%f185, %f186, %f187, %f187}];
	mul.f32 	%f197, %f193, 0f40400000;
	sub.f32 	%f198, %f192, %f197;
	tex.3d.v4.f32.f32 	{%f199, %f200, %f201, %f202}, [%rd1, {%f182, %f186, %f187, %f187}];
	add.f32 	%f203, %f199, %f198;
	fma.rn.f32 	%f204, %f177, 0f42240000, %f180;
	add.f32 	%f205, %f204, 0f3F000000;
	fma.rn.f32 	%f206, %f177, 0f42240000, %f183;
	add.f32 	%f207, %f206, 0f3F000000;
	tex.3d.v4.f32.f32 	{%f208, %f209, %f210, %f211}, [%rd1, {%f179, %f186, %f187, %f187}];
	mul.f32 	%f212, %f208, 0f40400000;
	tex.3d.v4.f32.f32 	{%f213, %f214, %f215, %f216}, [%rd1, {%f207, %f186, %f187, %f187}];
	mul.f32 	%f217, %f213, 0f40400000;
	sub.f32 	%f218, %f212, %f217;
	tex.3d.v4.f32.f32 	{%f219, %f220, %f221, %f222}, [%rd1, {%f205, %f186, %f187, %f187}];
	add.f64 	%fd28, %fd3, 0dC022F1AC14C660A2;
	div.rn.f64 	%fd29, %fd28, 0d3F6871E6C0000000;
	cvt.rn.f32.f64 	%f223, %fd29;
	add.f32 	%f224, %f219, %f218;
	mov.f32 	%f225, 0f3F800000;
	sub.f32 	%f226, %f225, %f223;
	sub.f32 	%f227, %f225, %f6;
	mul.f32 	%f228, %f226, %f227;
	mul.f32 	%f229, %f227, %f223;
	mul.f32 	%f230, %f229, %f188;
	fma.rn.f32 	%f231, %f228, %f203, %f230;
	mul.f32 	%f232, %f226, %f6;
	fma.rn.f32 	%f233, %f232, %f224, %f231;
	mul.f32 	%f234, %f6, %f223;
	fma.rn.f32 	%f302, %f234, %f208, %f233;
	bra.uni 	$L__BB0_17;
$L__BB0_9:
	sub.f32 	%f135, %f1, %f7;
	fma.rn.f32 	%f136, %f5, 0f42240000, %f7;
	add.f32 	%f137, %f136, 0f3F000000;
	add.f32 	%f138, %f7, 0f3F800000;
	fma.rn.f32 	%f139, %f5, 0f42240000, %f138;
	add.f32 	%f140, %f139, 0f3F000000;
	add.f32 	%f141, %f5, 0f3F800000;
	fma.rn.f32 	%f142, %f141, 0f42240000, %f7;
	add.f32 	%f143, %f142, 0f3F000000;
	fma.rn.f32 	%f144, %f141, 0f42240000, %f138;
	add.f32 	%f145, %f144, 0f3F000000;
	cvt.rn.f32.f64 	%f146, %fd2;
	cvt.rn.f32.f64 	%f147, %fd1;
	tex.3d.v4.f32.f32 	{%f148, %f149, %f150, %f151}, [%rd1, {%f137, %f146, %f147, %f147}];
	mov.f32 	%f152, 0f3F800000;
	sub.f32 	%f153, %f152, %f135;
	sub.f32 	%f154, %f152, %f6;
	mul.f32 	%f155, %f154, %f153;
	mul.f32 	%f156, %f135, %f154;
	tex.3d.v4.f32.f32 	{%f157, %f158, %f159, %f160}, [%rd1, {%f140, %f146, %f147, %f147}];
	mul.f32 	%f161, %f156, %f157;
	fma.rn.f32 	%f162, %f155, %f148, %f161;
	mul.f32 	%f163, %f6, %f153;
	tex.3d.v4.f32.f32 	{%f164, %f165, %f166, %f167}, [%rd1, {%f143, %f146, %f147, %f147}];
	fma.rn.f32 	%f168, %f163, %f164, %f162;
	mul.f32 	%f169, %f6, %f135;
	tex.3d.v4.f32.f32 	{%f170, %f171, %f172, %f173}, [%rd1, {%f145, %f146, %f147, %f147}];
	fma.rn.f32 	%f302, %f169, %f170, %f168;
	bra.uni 	$L__BB0_17;
$L__BB0_10:
	cvt.rzi.s32.f32 	%r4, %f2;
	cvt.rn.f32.s32 	%f23, %r4;
	setp.eq.f32 	%p11, %f2, %f23;
	@%p11 bra 	$L__BB0_12;
	cvt.rmi.f32.f32 	%f115, %f2;
	fma.rn.f32 	%f116, %f115, 0f42240000, %f1;
	add.f32 	%f117, %f116, 0f3F000000;
	add.f32 	%f118, %f115, 0f3F800000;
	fma.rn.f32 	%f119, %f118, 0f42240000, %f1;
	add.f32 	%f120, %f119, 0f3F000000;
	cvt.rn.f32.f64 	%f121, %fd2;
	cvt.rn.f32.f64 	%f122, %fd1;
	tex.3d.v4.f32.f32 	{%f123, %f124, %f125, %f126}, [%rd1, {%f117, %f121, %f122, %f122}];
	sub.f32 	%f127, %f2, %f115;
	mov.f32 	%f128, 0f3F800000;
	sub.f32 	%f129, %f128, %f127;
	tex.3d.v4.f32.f32 	{%f130, %f131, %f132, %f133}, [%rd1, {%f120, %f121, %f122, %f122}];
	mul.f32 	%f134, %f127, %f130;
	fma.rn.f32 	%f302, %f129, %f123, %f134;
	bra.uni 	$L__BB0_17;
$L__BB0_12:
	setp.geu.f64 	%p12, %fd3, 0d4022F1AC14C660A2;
	setp.leu.f64 	%p13, %fd3, 0d40224CCCCCCCCCCD;
	or.pred  	%p14, %p12, %p13;
	@%p14 bra 	$L__BB0_14;
	cvt.rmi.f32.f32 	%f83, %f1;
	fma.rn.f32 	%f84, %f2, 0f42240000, %f83;
	add.f32 	%f85, %f84, 0f3F000000;
	add.f32 	%f86, %f83, 0fC0000000;
	cvt.rmi.f32.f32 	%f87, %f2;
	fma.rn.f32 	%f88, %f87, 0f42240000, %f86;
	add.f32 	%f89, %f88, 0f3F000000;
	add.f32 	%f90, %f83, 0fBF800000;
	fma.rn.f32 	%f91, %f87, 0f42240000, %f90;
	add.f32 	%f92, %f91, 0f3F000000;
	cvt.rn.f32.f64 	%f93, %fd2;
	cvt.rn.f32.f64 	%f94, %fd1;
	tex.3d.v4.f32.f32 	{%f95, %f96, %f97, %f98}, [%rd1, {%f85, %f93, %f94, %f94}];
	mul.f32 	%f99, %f95, 0f40400000;
	tex.3d.v4.f32.f32 	{%f100, %f101, %f102, %f103}, [%rd1, {%f92, %f93, %f94, %f94}];
	mul.f32 	%f104, %f100, 0f40400000;
	sub.f32 	%f105, %f99, %f104;
	tex.3d.v4.f32.f32 	{%f106, %f107, %f108, %f109}, [%rd1, {%f89, %f93, %f94, %f94}];
	add.f64 	%fd26, %fd3, 0dC0224CCCCCCCCCCD;
	div.rn.f64 	%fd27, %fd26, 0d3FD49BE900000000;
	cvt.rn.f32.f64 	%f110, %fd27;
	add.f32 	%f111, %f106, %f105;
	mov.f32 	%f112, 0f3F800000;
	sub.f32 	%f113, %f112, %f110;
	mul.f32 	%f114, %f111, %f110;
	fma.rn.f32 	%f302, %f113, %f95, %f114;
	bra.uni 	$L__BB0_17;
$L__BB0_14:
	setp.leu.f64 	%p15, %fd3, 0d4022F1AC14C660A2;
	setp.geu.f64 	%p16, %fd3, 0d4022F33333333333;
	or.pred  	%p17, %p15, %p16;
	@%p17 bra 	$L__BB0_16;
	add.f32 	%f44, %f1, 0f3F800000;
	cvt.rmi.f32.f32 	%f45, %f44;
	cvt.rmi.f32.f32 	%f46, %f2;
	fma.rn.f32 	%f47, %f46, 0f42240000, %f45;
	add.f32 	%f48, %f47, 0f3F000000;
	cvt.rmi.f32.f32 	%f49, %f1;
	add.f32 	%f50, %f49, 0f40400000;
	fma.rn.f32 	%f51, %f46, 0f42240000, %f50;
	add.f32 	%f52, %f51, 0f3F000000;
	add.f32 	%f53, %f49, 0f40000000;
	fma.rn.f32 	%f54, %f46, 0f42240000, %f53;
	add.f32 	%f55, %f54, 0f3F000000;
	cvt.rn.f32.f64 	%f56, %fd2;
	cvt.rn.f32.f64 	%f57, %fd1;
	tex.3d.v4.f32.f32 	{%f58, %f59, %f60, %f61}, [%rd1, {%f48, %f56, %f57, %f57}];
	mul.f32 	%f62, %f58, 0f40400000;
	tex.3d.v4.f32.f32 	{%f63, %f64, %f65, %f66}, [%rd1, {%f55, %f56, %f57, %f57}];
	mul.f32 	%f67, %f63, 0f40400000;
	sub.f32 	%f68, %f62, %f67;
	tex.3d.v4.f32.f32 	{%f69, %f70, %f71, %f72}, [%rd1, {%f52, %f56, %f57, %f57}];
	add.f64 	%fd24, %fd3, 0dC022F1AC14C660A2;
	div.rn.f64 	%fd25, %fd24, 0d3F6871E6CD291000;
	cvt.rn.f32.f64 	%f73, %fd25;
	add.f32 	%f74, %f69, %f68;
	mov.f32 	%f75, 0f3F800000;
	sub.f32 	%f76, %f75, %f73;
	mul.f32 	%f77, %f76, %f74;
	tex.3d.v4.f32.f32 	{%f78, %f79, %f80, %f81}, [%rd1, {%f82, %f56, %f57, %f57}];
	fma.rn.f32 	%f302, %f78, %f73, %f77;
	bra.uni 	$L__BB0_17;
$L__BB0_16:
	cvt.rmi.f32.f32 	%f24, %f1;
	fma.rn.f32 	%f25, %f2, 0f42240000, %f24;
	add.f32 	%f26, %f25, 0f3F000000;
	add.f32 	%f27, %f24, 0f3F800000;
	fma.rn.f32 	%f28, %f2, 0f42240000, %f27;
	add.f32 	%f29, %f28, 0f3F000000;
	cvt.rn.f32.f64 	%f30, %fd2;
	cvt.rn.f32.f64 	%f31, %fd1;
	tex.3d.v4.f32.f32 	{%f32, %f33, %f34, %f35}, [%rd1, {%f26, %f30, %f31, %f31}];
	sub.f32 	%f36, %f1, %f24;
	mov.f32 	%f37, 0f3F800000;
	sub.f32 	%f38, %f37, %f36;
	tex.3d.v4.f32.f32 	{%f39, %f40, %f41, %f42}, [%rd1, {%f29, %f30, %f31, %f31}];
	mul.f32 	%f43, %f36, %f39;
	fma.rn.f32 	%f302, %f38, %f32, %f43;
$L__BB0_17:
	add.u64 	%rd2, %SP, 0;
	add.u64 	%rd3, %SPL, 0;
	cvt.f64.f32 	%fd32, %f302;
	st.local.f64 	[%rd3], %fd32;
	mov.u64 	%rd4, $str;
	cvta.global.u64 	%rd5, %rd4;
	{ // callseq 0, 0
	.param .b64 param0;
	st.param.b64 	[param0], %rd5;
	.param .b64 param1;
	st.param.b64 	[param1], %rd2;
	.param .b32 retval0;
	call.uni (retval0), 
	vprintf, 
	(
	param0, 
	param1
	);
	ld.param.b32 	%r5, [retval0];
	} // callseq 0
	ret;

}
	// .globl	_Z23cooling_function_marcelyfPdS_S_
.visible .entry _Z23cooling_function_marcelyfPdS_S_(
	.param .u64 _Z23cooling_function_marcelyfPdS_S__param_0,
	.param .f32 _Z23cooling_function_marcelyfPdS_S__param_1,
	.param .u64 .ptr .align 1 _Z23cooling_function_marcelyfPdS_S__param_2,
	.param .u64 .ptr .align 1 _Z23cooling_function_marcelyfPdS_S__param_3,
	.param .u64 .ptr .align 1 _Z23cooling_function_marcelyfPdS_S__param_4
)
{
	.reg .pred 	%p<40>;
	.reg .b32 	%r<98>;
	.reg .b32 	%f<314>;
	.reg .b64 	%rd<16>;
	.reg .b64 	%fd<173>;

	ld.param.u64 	%rd5, [_Z23cooling_function_marcelyfPdS_S__param_0];
	ld.param.f32 	%f17, [_Z23cooling_function_marcelyfPdS_S__param_1];
	ld.param.u64 	%rd7, [_Z23cooling_function_marcelyfPdS_S__param_3];
	ld.param.u64 	%rd8, [_Z23cooling_function_marcelyfPdS_S__param_4];
	cvta.to.global.u64 	%rd1, %rd8;
	cvta.to.global.u64 	%rd2, %rd7;
	cvt.f64.f32 	%fd29, %f17;
	mul.f64 	%fd1, %fd29, 0d3AE9BBD25BC98409;
	setp.lt.f32 	%p1, %f17, 0f00800000;
	mul.f32 	%f18, %f17, 0f4B000000;
	selp.f32 	%f19, %f18, %f17, %p1;
	selp.f32 	%f20, 0fC1B80000, 0f00000000, %p1;
	mov.b32 	%r32, %f19;
	add.s32 	%r33, %r32, -1059760811;
	and.b32  	%r34, %r33, -8388608;
	sub.s32 	%r35, %r32, %r34;
	mov.b32 	%f21, %r35;
	cvt.rn.f32.s32 	%f22, %r34;
	fma.rn.f32 	%f23, %f22, 0f34000000, %f20;
	add.f32 	%f24, %f21, 0fBF800000;
	fma.rn.f32 	%f25, %f24, 0fBE055027, 0f3E1039F6;
	fma.rn.f32 	%f26, %f25, %f24, 0fBDF8CDCC;
	fma.rn.f32 	%f27, %f26, %f24, 0f3E0F2955;
	fma.rn.f32 	%f28, %f27, %f24, 0fBE2AD8B9;
	fma.rn.f32 	%f29, %f28, %f24, 0f3E4CED0B;
	fma.rn.f32 	%f30, %f29, %f24, 0fBE7FFF22;
	fma.rn.f32 	%f31, %f30, %f24, 0f3EAAAA78;
	fma.rn.f32 	%f32, %f31, %f24, 0fBF000000;
	mul.f32 	%f33, %f24, %f32;
	fma.rn.f32 	%f34, %f33, %f24, %f24;
	fma.rn.f32 	%f35, %f23, 0f3F317218, %f34;
	setp.gt.u32 	%p2, %r32, 2139095039;
	fma.rn.f32 	%f36, %f19, 0f7F800000, 0f7F800000;
	selp.f32 	%f37, %f36, %f35, %p2;
	setp.eq.f32 	%p3, %f19, 0f00000000;
	mul.f32 	%f38, %f37, 0f3EDE5BD9;
	selp.f32 	%f39, 0fFF800000, %f38, %p3;
	cvt.f64.f32 	%fd30, %f39;
	mov.b32 	%r36, 1127219200;
	mov.b32 	%r37, -2147483648;
	mov.b64 	%fd2, {%r37, %r36};
	add.f64 	%fd31, %fd30, 0dC008000000000000;
	setp.gt.f64 	%p4, %fd31, 0d0000000000000000;
	mul.f64 	%fd32, %fd31, 0d4044000000000000;
	div.rn.f64 	%fd33, %fd32, 0d4022000000000000;
	add.f64 	%fd34, %fd33, 0d3FE0000000000000;
	selp.f64 	%fd35, %fd34, 0d3FE0000000000000, %p4;
	cvt.rn.f32.f64 	%f1, %fd35;
	mov.b32 	%r87, 0;
$L__BB1_1:
	ld.param.u64 	%rd14, [_Z23cooling_function_marcelyfPdS_S__param_2];
	cvta.to.global.u64 	%rd9, %rd14;
	mul.wide.u32 	%rd10, %r87, 8;
	add.s64 	%rd11, %rd9, %rd10;
	ld.global.f64 	%fd36, [%rd11];
	div.rn.f64 	%fd37, %fd36, %fd1;
	mul.f64 	%fd3, %fd37, 0d3C7FD5EBE5413AE7;
	{
	.reg .b32 %temp; 
	mov.b64 	{%temp, %r39}, %fd37;
	}
	{
	.reg .b32 %temp; 
	mov.b64 	{%r40, %temp}, %fd37;
	}
	setp.lt.s32 	%p5, %r39, 1048576;
	mul.f64 	%fd38, %fd37, 0d4350000000000000;
	{
	.reg .b32 %temp; 
	mov.b64 	{%temp, %r41}, %fd38;
	}
	{
	.reg .b32 %temp; 
	mov.b64 	{%r42, %temp}, %fd38;
	}
	mul.lo.s32 	%r88, %r87, 20;
	selp.f64 	%fd39, %fd38, %fd37, %p5;
	selp.b32 	%r43, %r41, %r39, %p5;
	selp.b32 	%r44, %r42, %r40, %p5;
	add.s32 	%r3, %r43, -1;
	fma.rn.f64 	%fd40, %fd39, 0d7FF0000000000000, 0d7FF0000000000000;
	{
	.reg .b32 %temp; 
	mov.b64 	{%temp, %r45}, %fd39;
	}
	and.b32  	%r46, %r45, 2147483647;
	setp.eq.s32 	%p6, %r46, 0;
	selp.f64 	%fd4, 0dFFF0000000000000, %fd40, %p6;
	selp.b32 	%r47, -1077, -1023, %p5;
	shr.u32 	%r48, %r43, 20;
	add.s32 	%r4, %r47, %r48;
	and.b32  	%r49, %r43, 1048575;
	or.b32  	%r5, %r49, 1072693248;
	mov.b64 	%fd5, {%r44, %r5};
	{
	.reg .b32 %temp; 
	mov.b64 	{%r50, %temp}, %fd5;
	}
	{
	.reg .b32 %temp; 
	mov.b64 	{%temp, %r51}, %fd5;
	}
	add.s32 	%r52, %r51, -1048576;
	mov.b64 	%fd6, {%r50, %r52};
	mov.b32 	%r89, 0;
	mov.u64 	%rd15, %rd2;
$L__BB1_2:
	ld.global.f64 	%fd170, [%rd15];
	mul.f64 	%fd41, %fd3, %fd170;
	sqrt.rn.f64 	%fd166, %fd41;
	{
	.reg .b32 %temp; 
	mov.b64 	{%temp, %r90}, %fd166;
	}
	{
	.reg .b32 %temp; 
	mov.b64 	{%r91, %temp}, %fd166;
	}
	setp.gt.s32 	%p7, %r90, 1048575;
	mov.b32 	%r92, -1023;
	@%p7 bra 	$L__BB1_4;
	mul.f64 	%fd166, %fd166, 0d4350000000000000;
	{
	.reg .b32 %temp; 
	mov.b64 	{%temp, %r90}, %fd166;
	}
	{
	.reg .b32 %temp; 
	mov.b64 	{%r91, %temp}, %fd166;
	}
	mov.b32 	%r92, -1077;
$L__BB1_4:
	add.s32 	%r55, %r90, -1;
	setp.gt.u32 	%p8, %r55, 2146435070;
	@%p8 bra 	$L__BB1_8;
	shr.u32 	%r58, %r90, 20;
	add.s32 	%r93, %r92, %r58;
	and.b32  	%r59, %r90, 1048575;
	or.b32  	%r60, %r59, 1072693248;
	mov.b64 	%fd167, {%r91, %r60};
	setp.lt.u32 	%p10, %r60, 1073127583;
	@%p10 bra 	$L__BB1_7;
	{
	.reg .b32 %temp; 
	mov.b64 	{%r61, %temp}, %fd167;
	}
	{
	.reg .b32 %temp; 
	mov.b64 	{%temp, %r62}, %fd167;
	}
	add.s32 	%r63, %r62, -1048576;
	mov.b64 	%fd167, {%r61, %r63};
	add.s32 	%r93, %r93, 1;
$L__BB1_7:
	add.f64 	%fd43, %fd167, 0dBFF0000000000000;
	add.f64 	%fd44, %fd167, 0d3FF0000000000000;
	rcp.approx.ftz.f64 	%fd45, %fd44;
	neg.f64 	%fd46, %fd44;
	fma.rn.f64 	%fd47, %fd46, %fd45, 0d3FF0000000000000;
	fma.rn.f64 	%fd48, %fd47, %fd47, %fd47;
	fma.rn.f64 	%fd49, %fd48, %fd45, %fd45;
	mul.f64 	%fd50, %fd43, %fd49;
	fma.rn.f64 	%fd51, %fd43, %fd49, %fd50;
	mul.f64 	%fd52, %fd51, %fd51;
	fma.rn.f64 	%fd53, %fd52, 0d3EB1380B3AE80F1E, 0d3ED0EE258B7A8B04;
	fma.rn.f64 	%fd54, %fd53, %fd52, 0d3EF3B2669F02676F;
	fma.rn.f64 	%fd55, %fd54, %fd52, 0d3F1745CBA9AB0956;
	fma.rn.f64 	%fd56, %fd55, %fd52, 0d3F3C71C72D1B5154;
	fma.rn.f64 	%fd57, %fd56, %fd52, 0d3F624924923BE72D;
	fma.rn.f64 	%fd58, %fd57, %fd52, 0d3F8999999999A3C4;
	fma.rn.f64 	%fd59, %fd58, %fd52, 0d3FB5555555555554;
	sub.f64 	%fd60, %fd43, %fd51;
	add.f64 	%fd61, %fd60, %fd60;
	neg.f64 	%fd62, %fd51;
	fma.rn.f64 	%fd63, %fd62, %fd43, %fd61;
	mul.f64 	%fd64, %fd49, %fd63;
	mul.f64 	%fd65, %fd52, %fd59;
	fma.rn.f64 	%fd66, %fd65, %fd51, %fd64;
	xor.b32  	%r64, %r93, -2147483648;
	mov.b32 	%r65, 1127219200;
	mov.b64 	%fd67, {%r64, %r65};
	sub.f64 	%fd68, %fd67, %fd2;
	fma.rn.f64 	%fd69, %fd68, 0d3FE62E42FEFA39EF, %fd51;
	fma.rn.f64 	%fd70, %fd68, 0dBFE62E42FEFA39EF, %fd69;
	sub.f64 	%fd71, %fd70, %fd51;
	sub.f64 	%fd72, %fd66, %fd71;
	fma.rn.f64 	%fd73, %fd68, 0d3C7ABC9E3B39803F, %fd72;
	add.f64 	%fd168, %fd69, %fd73;
	bra.uni 	$L__BB1_9;
$L__BB1_8:
	fma.rn.f64 	%fd42, %fd166, 0d7FF0000000000000, 0d7FF0000000000000;
	{
	.reg .b32 %temp; 
	mov.b64 	{%temp, %r56}, %fd166;
	}
	and.b32  	%r57, %r56, 2147483647;
	setp.eq.s32 	%p9, %r57, 0;
	selp.f64 	%fd168, 0dFFF0000000000000, %fd42, %p9;
$L__BB1_9:
	setp.gt.u32 	%p11, %r3, 2146435070;
	mov.f64 	%fd169, %fd4;
	@%p11 bra 	$L__BB1_11;
	setp.gt.u32 	%p12, %r5, 1073127582;
	selp.f64 	%fd74, %fd6, %fd5, %p12;
	selp.u32 	%r66, 1, 0, %p12;
	add.s32 	%r67, %r4, %r66;
	add.f64 	%fd75, %fd74, 0dBFF0000000000000;
	add.f64 	%fd76, %fd74, 0d3FF0000000000000;
	rcp.approx.ftz.f64 	%fd77, %fd76;
	neg.f64 	%fd78, %fd76;
	fma.rn.f64 	%fd79, %fd78, %fd77, 0d3FF0000000000000;
	fma.rn.f64 	%fd80, %fd79, %fd79, %fd79;
	fma.rn.f64 	%fd81, %fd80, %fd77, %fd77;
	mul.f64 	%fd82, %fd75, %fd81;
	fma.rn.f64 	%fd83, %fd75, %fd81, %fd82;
	mul.f64 	%fd84, %fd83, %fd83;
	fma.rn.f64 	%fd85, %fd84, 0d3EB1380B3AE80F1E, 0d3ED0EE258B7A8B04;
	fma.rn.f64 	%fd86, %fd85, %fd84, 0d3EF3B2669F02676F;
	fma.rn.f64 	%fd87, %fd86, %fd84, 0d3F1745CBA9AB0956;
	fma.rn.f64 	%fd88, %fd87, %fd84, 0d3F3C71C72D1B5154;
	fma.rn.f64 	%fd89, %fd88, %fd84, 0d3F624924923BE72D;
	fma.rn.f64 	%fd90, %fd89, %fd84, 0d3F8999999999A3C4;
	fma.rn.f64 	%fd91, %fd90, %fd84, 0d3FB5555555555554;
	sub.f64 	%fd92, %fd75, %fd83;
	add.f64 	%fd93, %fd92, %fd92;
	neg.f64 	%fd94, %fd83;
	fma.rn.f64 	%fd95, %fd94, %fd75, %fd93;
	mul.f64 	%fd96, %fd81, %fd95;
	mul.f64 	%fd97, %fd84, %fd91;
	fma.rn.f64 	%fd98, %fd97, %fd83, %fd96;
	xor.b32  	%r68, %r67, -2147483648;
	mov.b32 	%r69, 1127219200;
	mov.b64 	%fd99, {%r68, %r69};
	sub.f64 	%fd100, %fd99, %fd2;
	fma.rn.f64 	%fd101, %fd100, 0d3FE62E42FEFA39EF, %fd83;
	fma.rn.f64 	%fd102, %fd100, 0dBFE62E42FEFA39EF, %fd101;
	sub.f64 	%fd103, %fd102, %fd83;
	sub.f64 	%fd104, %fd98, %fd103;
	fma.rn.f64 	%fd105, %fd100, 0d3C7ABC9E3B39803F, %fd104;
	add.f64 	%fd169, %fd101, %fd105;
$L__BB1_11:
	{
	.reg .b32 %temp; 
	mov.b64 	{%temp, %r94}, %fd170;
	}
	{
	.reg .b32 %temp; 
	mov.b64 	{%r95, %temp}, %fd170;
	}
	setp.gt.s32 	%p13, %r94, 1048575;
	mov.b32 	%r96, -1023;
	@%p13 bra 	$L__BB1_13;
	mul.f64 	%fd170, %fd170, 0d4350000000000000;
	{
	.reg .b32 %temp; 
	mov.b64 	{%temp, %r94}, %fd170;
	}
	{
	.reg .b32 %temp; 
	mov.b64 	{%r95, %temp}, %fd170;
	}
	mov.b32 	%r96, -1077;
$L__BB1_13:
	add.s32 	%r72, %r94, -1;
	setp.gt.u32 	%p14, %r72, 2146435070;
	@%p14 bra 	$L__BB1_17;
	shr.u32 	%r75, %r94, 20;
	add.s32 	%r97, %r96, %r75;
	and.b32  	%r76, %r94, 1048575;
	or.b32  	%r77, %r76, 1072693248;
	mov.b64 	%fd171, {%r95, %r77};
	setp.lt.u32 	%p16, %r77, 1073127583;
	@%p16 bra 	$L__BB1_16;
	{
	.reg .b32 %temp; 
	mov.b64 	{%r78, %temp}, %fd171;
	}
	{
	.reg .b32 %temp; 
	mov.b64 	{%temp, %r79}, %fd171;
	}
	add.s32 	%r80, %r79, -1048576;
	mov.b64 	%fd171, {%r78, %r80};
	add.s32 	%r97, %r97, 1;
$L__BB1_16:
	add.f64 	%fd107, %fd171, 0dBFF0000000000000;
	add.f64 	%fd108, %fd171, 0d3FF0000000000000;
	rcp.approx.ftz.f64 	%fd109, %fd108;
	neg.f64 	%fd110, %fd108;
	fma.rn.f64 	%fd111, %fd110, %fd109, 0d3FF0000000000000;
	fma.rn.f64 	%fd112, %fd111, %fd111, %fd111;
	fma.rn.f64 	%fd113, %fd112, %fd109, %fd109;
	mul.f64 	%fd114, %fd107, %fd113;
	fma.rn.f64 	%fd115, %fd107, %fd113, %fd114;
	mul.f64 	%fd116, %fd115, %fd115;
	fma.rn.f64 	%fd117, %fd116, 0d3EB1380B3AE80F1E, 0d3ED0EE258B7A8B04;
	fma.rn.f64 	%fd118, %fd117, %fd116, 0d3EF3B2669F02676F;
	fma.rn.f64 	%fd119, %fd118, %fd116, 0d3F1745CBA9AB0956;
	fma.rn.f64 	%fd120, %fd119, %fd116, 0d3F3C71C72D1B5154;
	fma.rn.f64 	%fd121, %fd120, %fd116, 0d3F624924923BE72D;
	fma.rn.f64 	%fd122, %fd121, %fd116, 0d3F8999999999A3C4;
	fma.rn.f64 	%fd123, %fd122, %fd116, 0d3FB5555555555554;
	sub.f64 	%fd124, %fd107, %fd115;
	add.f64 	%fd125, %fd124, %fd124;
	neg.f64 	%fd126, %fd115;
	fma.rn.f64 	%fd127, %fd126, %fd107, %fd125;
	mul.f64 	%fd128, %fd113, %fd127;
	mul.f64 	%fd129, %fd116, %fd123;
	fma.rn.f64 	%fd130, %fd129, %fd115, %fd128;
	xor.b32  	%r81, %r97, -2147483648;
	mov.b32 	%r82, 1127219200;
	mov.b64 	%fd131, {%r81, %r82};
	sub.f64 	%fd132, %fd131, %fd2;
	fma.rn.f64 	%fd133, %fd132, 0d3FE62E42FEFA39EF, %fd115;
	fma.rn.f64 	%fd134, %fd132, 0dBFE62E42FEFA39EF, %fd133;
	sub.f64 	%fd135, %fd134, %fd115;
	sub.f64 	%fd136, %fd130, %fd135;
	fma.rn.f64 	%fd137, %fd132, 0d3C7ABC9E3B39803F, %fd136;
	add.f64 	%fd172, %fd133, %fd137;
	bra.uni 	$L__BB1_18;
$L__BB1_17:
	fma.rn.f64 	%fd106, %fd170, 0d7FF0000000000000, 0d7FF0000000000000;
	{
	.reg .b32 %temp; 
	mov.b64 	{%temp, %r73}, %fd170;
	}
	and.b32  	%r74, %r73, 2147483647;
	setp.eq.s32 	%p15, %r74, 0;
	selp.f64 	%fd172, 0dFFF0000000000000, %fd106, %p15;
$L__BB1_18:
	mul.f64 	%fd138, %fd169, 0d3C695355BAAAFAD3;
	fma.rn.f64 	%fd139, %fd169, 0d3FDBCB7B1526E50E, %fd138;
	mul.f64 	%fd140, %fd168, 0d3C695355BAAAFAD3;
	fma.rn.f64 	%fd141, %fd168, 0d3FDBCB7B1526E50E, %fd140;
	mul.f64 	%fd142, %fd172, 0d3C695355BAAAFAD3;
	fma.rn.f64 	%fd143, %fd172, 0d3FDBCB7B1526E50E, %fd142;
	max.f64 	%fd144, %fd141, 0d0000000000000000;
	mul.f64 	%fd145, %fd144, 0d4044000000000000;
	div.rn.f64 	%fd146, %fd145, 0d4024000000000000;
	add.f64 	%fd27, %fd146, 0d3FE0000000000000;
	setp.leu.f64 	%p17, %fd139, 0d4039000000000000;
	setp.gt.f64 	%p18, %fd143, 0d402E000000000000;
	selp.f64 	%fd147, 0d402E000000000000, %fd143, %p17;
	selp.f64 	%fd28, %fd147, %fd143, %p18;
	add.f64 	%fd148, %fd28, 0dC000000000000000;
	setp.gt.f64 	%p19, %fd148, 0d0000000000000000;
	mul.f64 	%fd149, %fd148, 0d4044000000000000;
	div.rn.f64 	%fd150, %fd149, 0d402A000000000000;
	selp.f64 	%fd151, %fd150, 0d0000000000000000, %p19;
	cvt.rn.f32.f64 	%f2, %fd151;
	add.f64 	%fd152, %fd139, 0dC000000000000000;
	selp.f64 	%fd153, %fd152, 0d4037000000000000, %p17;
	setp.gt.f64 	%p20, %fd153, 0d0000000000000000;
	mul.f64 	%fd154, %fd153, 0d4044000000000000;
	div.rn.f64 	%fd155, %fd154, 0d4037000000000000;
	selp.f64 	%fd156, %fd155, 0d0000000000000000, %p20;
	cvt.rn.f32.f64 	%f3, %fd156;
	cvt.rzi.s32.f32 	%r83, %f2;
	cvt.rn.f32.s32 	%f4, %r83;
	setp.neu.f32 	%p21, %f2, %f4;
	@%p21 bra 	$L__BB1_21;
	cvt.rzi.s32.f32 	%r84, %f3;
	cvt.rn.f32.s32 	%f40, %r84;
	setp.neu.f32 	%p22, %f3, %f40;
	@%p22 bra 	$L__BB1_21;
	fma.rn.f32 	%f307, %f3, 0f42240000, %f2;
	add.f32 	%f308, %f307, 0f3F000000;
	cvt.rn.f32.f64 	%f309, %fd27;
	tex.3d.v4.f32.f32 	{%f313, %f310, %f311, %f312}, [%rd5, {%f308, %f309, %f1, %f1}];
	bra.uni 	$L__BB1_35;
$L__BB1_21:
	setp.eq.f32 	%p23, %f2, %f4;
	@%p23 bra 	$L__BB1_28;
	cvt.rzi.s32.f32 	%r85, %f3;
	cvt.rn.f32.s32 	%f41, %r85;
	setp.eq.f32 	%p24, %f3, %f41;
	@%p24 bra 	$L__BB1_28;
	cvt.rmi.f32.f32 	%f6, %f3;
	sub.f32 	%f7, %f3, %f6;
	cvt.rmi.f32.f32 	%f8, %f2;
	setp.geu.f64 	%p32, %fd28, 0d4022F1AC14C660A2;
	setp.leu.f64 	%p33, %fd28, 0d40224CCCCCCCCCCD;
	or.pred  	%p34, %p32, %p33;
	@%p34 bra 	$L__BB1_25;
	fma.rn.f32 	%f248, %f6, 0f42240000, %f8;
	add.f32 	%f249, %f248, 0f3F000000;
	add.f32 	%f250, %f6, 0f3F800000;
	fma.rn.f32 	%f251, %f250, 0f42240000, %f8;
	add.f32 	%f252, %f251, 0f3F000000;
	add.f32 	%f253, %f8, 0fC0000000;
	fma.rn.f32 	%f254, %f6, 0f42240000, %f253;
	add.f32 	%f255, %f254, 0f3F000000;
	add.f32 	%f256, %f8, 0fBF800000;
	fma.rn.f32 	%f257, %f6, 0f42240000, %f256;
	add.f32 	%f258, %f257, 0f3F000000;
	cvt.rn.f32.f64 	%f259, %fd27;
	tex.3d.v4.f32.f32 	{%f260, %f261, %f262, %f263}, [%rd5, {%f249, %f259, %f1, %f1}];
	mul.f32 	%f264, %f260, 0f40400000;
	tex.3d.v4.f32.f32 	{%f265, %f266, %f267, %f268}, [%rd5, {%f258, %f259, %f1, %f1}];
	mul.f32 	%f269, %f265, 0f40400000;
	sub.f32 	%f270, %f264, %f269;
	tex.3d.v4.f32.f32 	{%f271, %f272, %f273, %f274}, [%rd5, {%f255, %f259, %f1, %f1}];
	add.f32 	%f275, %f271, %f270;
	fma.rn.f32 	%f276, %f250, 0f42240000, %f253;
	add.f32 	%f277, %f276, 0f3F000000;
	fma.rn.f32 	%f278, %f250, 0f42240000, %f256;
	add.f32 	%f279, %f278, 0f3F000000;
	tex.3d.v4.f32.f32 	{%f280, %f281, %f282, %f283}, [%rd5, {%f252, %f259, %f1, %f1}];
	mul.f32 	%f284, %f280, 0f40400000;
	tex.3d.v4.f32.f32 	{%f285, %f286, %f287, %f288}, [%rd5, {%f279, %f259, %f1, %f1}];
	mul.f32 	%f289, %f285, 0f40400000;
	sub.f32 	%f290, %f284, %f289;
	tex.3d.v4.f32.f32 	{%f291, %f292, %f293, %f294}, [%rd5, {%f277, %f259, %f1, %f1}];
	add.f64 	%fd163, %fd28, 0dC0224CCCCCCCCCCD;
	div.rn.f64 	%fd164, %fd163, 0d3FD49BE900000000;
	cvt.rn.f32.f64 	%f295, %fd164;
	add.f32 	%f296, %f291, %f290;
	mov.f32 	%f297, 0f3F800000;
	sub.f32 	%f298, %f297, %f295;
	sub.f32 	%f299, %f297, %f7;
	mul.f32 	%f300, %f299, %f298;
	mul.f32 	%f301, %f300, %f260;
	mul.f32 	%f302, %f299, %f295;
	fma.rn.f32 	%f303, %f302, %f275, %f301;
	mul.f32 	%f304, %f7, %f298;
	fma.rn.f32 	%f305, %f304, %f280, %f303;
	mul.f32 	%f306, %f7, %f295;
	fma.rn.f32 	%f313, %f306, %f296, %f305;
	bra.uni 	$L__BB1_35;
$L__BB1_25:
	setp.leu.f64 	%p35, %fd28, 0d4022F1AC14C660A2;
	setp.geu.f64 	%p36, %fd28, 0d4022F33333333333;
	or.pred  	%p37, %p35, %p36;
	@%p37 bra 	$L__BB1_27;
	add.f32 	%f188, %f8, 0f3F800000;
	fma.rn.f32 	%f189, %f6, 0f42240000, %f188;
	add.f32 	%f190, %f189, 0f3F000000;
	add.f32 	%f191, %f6, 0f3F800000;
	fma.rn.f32 	%f192, %f191, 0f42240000, %f188;
	add.f32 	%f193, %f192, 0f3F000000;
	add.f32 	%f194, %f8, 0f40400000;
	fma.rn.f32 	%f195, %f6, 0f42240000, %f194;
	add.f32 	%f196, %f195, 0f3F000000;
	add.f32 	%f197, %f8, 0f40000000;
	fma.rn.f32 	%f198, %f6, 0f42240000, %f197;
	add.f32 	%f199, %f198, 0f3F000000;
	cvt.rn.f32.f64 	%f200, %fd27;
	tex.3d.v4.f32.f32 	{%f201, %f202, %f203, %f204}, [%rd5, {%f190, %f200, %f1, %f1}];
	mul.f32 	%f205, %f201, 0f40400000;
	tex.3d.v4.f32.f32 	{%f206, %f207, %f208, %f209}, [%rd5, {%f199, %f200, %f1, %f1}];
	mul.f32 	%f210, %f206, 0f40400000;
	sub.f32 	%f211, %f205, %f210;
	tex.3d.v4.f32.f32 	{%f212, %f213, %f214, %f215}, [%rd5, {%f196, %f200, %f1, %f1}];
	add.f32 	%f216, %f212, %f211;
	fma.rn.f32 	%f217, %f191, 0f42240000, %f194;
	add.f32 	%f218, %f217, 0f3F000000;
	fma.rn.f32 	%f219, %f191, 0f42240000, %f197;
	add.f32 	%f220, %f219, 0f3F000000;
	tex.3d.v4.f32.f32 	{%f221, %f222, %f223, %f224}, [%rd5, {%f193, %f200, %f1, %f1}];
	mul.f32 	%f225, %f221, 0f40400000;
	tex.3d.v4.f32.f32 	{%f226, %f227, %f228, %f229}, [%rd5, {%f220, %f200, %f1, %f1}];
	mul.f32 	%f230, %f226, 0f40400000;
	sub.f32 	%f231, %f225, %f230;
	tex.3d.v4.f32.f32 	{%f232, %f233, %f234, %f235}, [%rd5, {%f218, %f200, %f1, %f1}];
	add.f64 	%fd161, %fd28, 0dC022F1AC14C660A2;
	div.rn.f64 	%fd162, %fd161, 0d3F6871E6C0000000;
	cvt.rn.f32.f64 	%f236, %fd162;
	add.f32 	%f237, %f232, %f231;
	mov.f32 	%f238, 0f3F800000;
	sub.f32 	%f239, %f238, %f236;
	sub.f32 	%f240, %f238, %f7;
	mul.f32 	%f241, %f240, %f239;
	mul.f32 	%f242, %f240, %f236;
	mul.f32 	%f243, %f242, %f201;
	fma.rn.f32 	%f244, %f241, %f216, %f243;
	mul.f32 	%f245, %f7, %f239;
	fma.rn.f32 	%f246, %f245, %f237, %f244;
	mul.f32 	%f247, %f7, %f236;
	fma.rn.f32 	%f313, %f247, %f221, %f246;
	bra.uni 	$L__BB1_35;
$L__BB1_27:
	sub.f32 	%f150, %f2, %f8;
	fma.rn.f32 	%f151, %f6, 0f42240000, %f8;
	add.f32 	%f152, %f151, 0f3F000000;
	add.f32 	%f153, %f8, 0f3F800000;
	fma.rn.f32 	%f154, %f6, 0f42240000, %f153;
	add.f32 	%f155, %f154, 0f3F000000;
	add.f32 	%f156, %f6, 0f3F800000;
	fma.rn.f32 	%f157, %f156, 0f42240000, %f8;
	add.f32 	%f158, %f157, 0f3F000000;
	fma.rn.f32 	%f159, %f156, 0f42240000, %f153;
	add.f32 	%f160, %f159, 0f3F000000;
	cvt.rn.f32.f64 	%f161, %fd27;
	tex.3d.v4.f32.f32 	{%f162, %f163, %f164, %f165}, [%rd5, {%f152, %f161, %f1, %f1}];
	mov.f32 	%f166, 0f3F800000;
	sub.f32 	%f167, %f166, %f150;
	sub.f32 	%f168, %f166, %f7;
	mul.f32 	%f169, %f168, %f167;
	mul.f32 	%f170, %f168, %f150;
	tex.3d.v4.f32.f32 	{%f171, %f172, %f173, %f174}, [%rd5, {%f155, %f161, %f1, %f1}];
	mul.f32 	%f175, %f170, %f171;
	fma.rn.f32 	%f176, %f169, %f162, %f175;
	mul.f32 	%f177, %f7, %f167;
	tex.3d.v4.f32.f32 	{%f178, %f179, %f180, %f181}, [%rd5, {%f158, %f161, %f1, %f1}];
	fma.rn.f32 	%f182, %f177, %f178, %f176;
	mul.f32 	%f183, %f7, %f150;
	tex.3d.v4.f32.f32 	{%f184, %f185, %f186, %f187}, [%rd5, {%f160, %f161, %f1, %f1}];
	fma.rn.f32 	%f313, %f183, %f184, %f182;
	bra.uni 	$L__BB1_35;
$L__BB1_28:
	cvt.rzi.s32.f32 	%r86, %f3;
	cvt.rn.f32.s32 	%f42, %r86;
	setp.eq.f32 	%p25, %f3, %f42;
	@%p25 bra 	$L__BB1_30;
	cvt.rmi.f32.f32 	%f131, %f3;
	fma.rn.f32 	%f132, %f131, 0f42240000, %f2;
	add.f32 	%f133, %f132, 0f3F000000;
	add.f32 	%f134, %f131, 0f3F800000;
	fma.rn.f32 	%f135, %f134, 0f42240000, %f2;
	add.f32 	%f136, %f135, 0f3F000000;
	cvt.rn.f32.f64 	%f137, %fd27;
	tex.3d.v4.f32.f32 	{%f138, %f139, %f140, %f141}, [%rd5, {%f133, %f137, %f1, %f1}];
	sub.f32 	%f142, %f3, %f131;
	mov.f32 	%f143, 0f3F800000;
	sub.f32 	%f144, %f143, %f142;
	tex.3d.v4.f32.f32 	{%f145, %f146, %f147, %f148}, [%rd5, {%f136, %f137, %f1, %f1}];
	mul.f32 	%f149, %f142, %f145;
	fma.rn.f32 	%f313, %f144, %f138, %f149;
	bra.uni 	$L__BB1_35;
$L__BB1_30:
	setp.geu.f64 	%p26, %fd28, 0d4022F1AC14C660A2;
	setp.leu.f64 	%p27, %fd28, 0d40224CCCCCCCCCCD;
	or.pred  	%p28, %p26, %p27;
	@%p28 bra 	$L__BB1_32;
	cvt.rmi.f32.f32 	%f100, %f2;
	fma.rn.f32 	%f101, %f3, 0f42240000, %f100;
	add.f32 	%f102, %f101, 0f3F000000;
	add.f32 	%f103, %f100, 0fC0000000;
	cvt.rmi.f32.f32 	%f104, %f3;
	fma.rn.f32 	%f105, %f104, 0f42240000, %f103;
	add.f32 	%f106, %f105, 0f3F000000;
	add.f32 	%f107, %f100, 0fBF800000;
	fma.rn.f32 	%f108, %f104, 0f42240000, %f107;
	add.f32 	%f109, %f108, 0f3F000000;
	cvt.rn.f32.f64 	%f110, %fd27;
	tex.3d.v4.f32.f32 	{%f111, %f112, %f113, %f114}, [%rd5, {%f102, %f110, %f1, %f1}];
	mul.f32 	%f115, %f111, 0f40400000;
	tex.3d.v4.f32.f32 	{%f116, %f117, %f118, %f119}, [%rd5, {%f109, %f110, %f1, %f1}];
	mul.f32 	%f120, %f116, 0f40400000;
	sub.f32 	%f121, %f115, %f120;
	tex.3d.v4.f32.f32 	{%f122, %f123, %f124, %f125}, [%rd5, {%f106, %f110, %f1, %f1}];
	add.f64 	%fd159, %fd28, 0dC0224CCCCCCCCCCD;
	div.rn.f64 	%fd160, %fd159, 0d3FD49BE900000000;
	cvt.rn.f32.f64 	%f126, %fd160;
	add.f32 	%f127, %f122, %f121;
	mov.f32 	%f128, 0f3F800000;
	sub.f32 	%f129, %f128, %f126;
	mul.f32 	%f130, %f127, %f126;
	fma.rn.f32 	%f313, %f129, %f111, %f130;
	bra.uni 	$L__BB1_35;
$L__BB1_32:
	setp.leu.f64 	%p29, %fd28, 0d4022F1AC14C660A2;
	setp.geu.f64 	%p30, %fd28, 0d4022F33333333333;
	or.pred  	%p31, %p29, %p30;
	@%p31 bra 	$L__BB1_34;
	add.f32 	%f62, %f2, 0f3F800000;
	cvt.rmi.f32.f32 	%f63, %f62;
	cvt.rmi.f32.f32 	%f64, %f3;
	fma.rn.f32 	%f65, %f64, 0f42240000, %f63;
	add.f32 	%f66, %f65, 0f3F000000;
	cvt.rmi.f32.f32 	%f67, %f2;
	add.f32 	%f68, %f67, 0f40400000;
	fma.rn.f32 	%f69, %f64, 0f42240000, %f68;
	add.f32 	%f70, %f69, 0f3F000000;
	add.f32 	%f71, %f67, 0f40000000;
	fma.rn.f32 	%f72, %f64, 0f42240000, %f71;
	add.f32 	%f73, %f72, 0f3F000000;
	cvt.rn.f32.f64 	%f74, %fd27;
	tex.3d.v4.f32.f32 	{%f75, %f76, %f77, %f78}, [%rd5, {%f66, %f74, %f1, %f1}];
	mul.f32 	%f79, %f75, 0f40400000;
	tex.3d.v4.f32.f32 	{%f80, %f81, %f82, %f83}, [%rd5, {%f73, %f74, %f1, %f1}];
	mul.f32 	%f84, %f80, 0f40400000;
	sub.f32 	%f85, %f79, %f84;
	tex.3d.v4.f32.f32 	{%f86, %f87, %f88, %f89}, [%rd5, {%f70, %f74, %f1, %f1}];
	add.f64 	%fd157, %fd28, 0dC022F1AC14C660A2;
	div.rn.f64 	%fd158, %fd157, 0d3F6871E6CD291000;
	cvt.rn.f32.f64 	%f90, %fd158;
	add.f32 	%f91, %f86, %f85;
	mov.f32 	%f92, 0f3F800000;
	sub.f32 	%f93, %f92, %f90;
	mul.f32 	%f94, %f93, %f91;
	tex.3d.v4.f32.f32 	{%f95, %f96, %f97, %f98}, [%rd5, {%f99, %f74, %f1, %f1}];
	fma.rn.f32 	%f313, %f95, %f90, %f94;
	bra.uni 	$L__BB1_35;
$L__BB1_34:
	cvt.rmi.f32.f32 	%f43, %f2;
	fma.rn.f32 	%f44, %f3, 0f42240000, %f43;
	add.f32 	%f45, %f44, 0f3F000000;
	add.f32 	%f46, %f43, 0f3F800000;
	fma.rn.f32 	%f47, %f3, 0f42240000, %f46;
	add.f32 	%f48, %f47, 0f3F000000;
	cvt.rn.f32.f64 	%f49, %fd27;
	tex.3d.v4.f32.f32 	{%f50, %f51, %f52, %f53}, [%rd5, {%f45, %f49, %f1, %f1}];
	sub.f32 	%f54, %f2, %f43;
	mov.f32 	%f55, 0f3F800000;
	sub.f32 	%f56, %f55, %f54;
	tex.3d.v4.f32.f32 	{%f57, %f58, %f59, %f60}, [%rd5, {%f48, %f49, %f1, %f1}];
	mul.f32 	%f61, %f54, %f57;
	fma.rn.f32 	%f313, %f56, %f50, %f61;
$L__BB1_35:
	cvt.f64.f32 	%fd165, %f313;
	mul.wide.u32 	%rd12, %r88, 8;
	add.s64 	%rd13, %rd1, %rd12;
	st.global.f64 	[%rd13], %fd165;
	add.s32 	%r89, %r89, 1;
	add.s32 	%r88, %r88, 1;
	add.s64 	%rd15, %rd15, 8;
	setp.ne.s32 	%p38, %r89, 20;
	@%p38 bra 	$L__BB1_2;
	add.s32 	%r87, %r87, 1;
	setp.ne.s32 	%p39, %r87, 20;
	@%p39 bra 	$L__BB1_1;
	ret;

}
	// .globl	_Z21cooling_function_testyPdS_S_S_S_
.visible .entry _Z21cooling_function_testyPdS_S_S_S_(
	.param .u64 _Z21cooling_function_testyPdS_S_S_S__param_0,
	.param .u64 .ptr .align 1 _Z21cooling_function_testyPdS_S_S_S__param_1,
	.param .u64 .ptr .align 1 _Z21cooling_function_testyPdS_S_S_S__param_2,
	.param .u64 .ptr .align 1 _Z21cooling_function_testyPdS_S_S_S__param_3,
	.param .u64 .ptr .align 1 _Z21cooling_function_testyPdS_S_S_S__param_4,
	.param .u64 .ptr .align 1 _Z21cooling_function_testyPdS_S_S_S__param_5
)
{
	.reg .pred 	%p<24>;
	.reg .b32 	%r<9>;
	.reg .b32 	%f<298>;
	.reg .b64 	%rd<27>;
	.reg .b64 	%fd<34>;

	ld.param.u64 	%rd16, [_Z21cooling_function_testyPdS_S_S_S__param_0];
	ld.param.u64 	%rd17, [_Z21cooling_function_testyPdS_S_S_S__param_1];
	ld.param.u64 	%rd18, [_Z21cooling_function_testyPdS_S_S_S__param_2];
	ld.param.u64 	%rd19, [_Z21cooling_function_testyPdS_S_S_S__param_3];
	ld.param.u64 	%rd20, [_Z21cooling_function_testyPdS_S_S_S__param_4];
	ld.param.u64 	%rd21, [_Z21cooling_function_testyPdS_S_S_S__param_5];
	cvta.to.global.u64 	%rd26, %rd21;
	cvta.to.global.u64 	%rd25, %rd20;
	cvta.to.global.u64 	%rd24, %rd19;
	cvta.to.global.u64 	%rd23, %rd18;
	cvta.to.global.u64 	%rd22, %rd17;
	mov.b32 	%r8, 0;
$L__BB2_1:
	ld.global.f64 	%fd4, [%rd22];
	ld.global.f64 	%fd5, [%rd23];
	ld.global.f64 	%fd6, [%rd24];
	ld.global.f64 	%fd7, [%rd25];
	add.f64 	%fd8, %fd4, 0dC008000000000000;
	setp.gt.f64 	%p1, %fd8, 0d0000000000000000;
	mul.f64 	%fd9, %fd8, 0d4044000000000000;
	div.rn.f64 	%fd10, %fd9, 0d4022000000000000;
	add.f64 	%fd11, %fd10, 0d3FE0000000000000;
	selp.f64 	%fd1, %fd11, 0d3FE0000000000000, %p1;
	max.f64 	%fd12, %fd5, 0d0000000000000000;
	mul.f64 	%fd13, %fd12, 0d4044000000000000;
	div.rn.f64 	%fd14, %fd13, 0d4024000000000000;
	add.f64 	%fd2, %fd14, 0d3FE0000000000000;
	setp.gt.f64 	%p2, %fd6, 0d4039000000000000;
	setp.gt.f64 	%p3, %fd7, 0d402E000000000000;
	selp.f64 	%fd15, 0d402E000000000000, %fd7, %p3;
	selp.f64 	%fd3, %fd7, %fd15, %p2;
	add.f64 	%fd16, %fd3, 0dC000000000000000;
	setp.gt.f64 	%p4, %fd16, 0d0000000000000000;
	mul.f64 	%fd17, %fd16, 0d4044000000000000;
	div.rn.f64 	%fd18, %fd17, 0d402A000000000000;
	selp.f64 	%fd19, %fd18, 0d0000000000000000, %p4;
	cvt.rn.f32.f64 	%f1, %fd19;
	add.f64 	%fd20, %fd6, 0dC000000000000000;
	selp.f64 	%fd21, 0d4037000000000000, %fd20, %p2;
	setp.gt.f64 	%p5, %fd21, 0d0000000000000000;
	mul.f64 	%fd22, %fd21, 0d4044000000000000;
	div.rn.f64 	%fd23, %fd22, 0d4037000000000000;
	selp.f64 	%fd24, %fd23, 0d0000000000000000, %p5;
	cvt.rn.f32.f64 	%f2, %fd24;
	cvt.rzi.s32.f32 	%r4, %f1;
	cvt.rn.f32.s32 	%f3, %r4;
	setp.neu.f32 	%p6, %f1, %f3;
	@%p6 bra 	$L__BB2_4;
	cvt.rzi.s32.f32 	%r5, %f2;
	cvt.rn.f32.s32 	%f16, %r5;
	setp.neu.f32 	%p7, %f2, %f16;
	@%p7 bra 	$L__BB2_4;
	fma.rn.f32 	%f290, %f2, 0f42240000, %f1;
	add.f32 	%f291, %f290, 0f3F000000;
	cvt.rn.f32.f64 	%f292, %fd2;
	cvt.rn.f32.f64 	%f293, %fd1;
	tex.3d.v4.f32.f32 	{%f297, %f294, %f295, %f296}, [%rd16, {%f291, %f292, %f293, %f293}];
	bra.uni 	$L__BB2_18;
$L__BB2_4:
	setp.eq.f32 	%p8, %f1, %f3;
	@%p8 bra 	$L__BB2_11;
	cvt.rzi.s32.f32 	%r6, %f2;
	cvt.rn.f32.s32 	%f17, %r6;
	setp.eq.f32 	%p9, %f2, %f17;
	@%p9 bra 	$L__BB2_11;
	cvt.rmi.f32.f32 	%f5, %f2;
	sub.f32 	%f6, %f2, %f5;
	cvt.rmi.f32.f32 	%f7, %f1;
	setp.geu.f64 	%p17, %fd3, 0d4022F1AC14C660A2;
	setp.leu.f64 	%p18, %fd3, 0d40224CCCCCCCCCCD;
	or.pred  	%p19, %p17, %p18;
	@%p19 bra 	$L__BB2_8;
	fma.rn.f32 	%f230, %f5, 0f42240000, %f7;
	add.f32 	%f231, %f230, 0f3F000000;
	add.f32 	%f232, %f5, 0f3F800000;
	fma.rn.f32 	%f233, %f232, 0f42240000, %f7;
	add.f32 	%f234, %f233, 0f3F000000;
	add.f32 	%f235, %f7, 0fC0000000;
	fma.rn.f32 	%f236, %f5, 0f42240000, %f235;
	add.f32 	%f237, %f236, 0f3F000000;
	add.f32 	%f238, %f7, 0fBF800000;
	fma.rn.f32 	%f239, %f5, 0f42240000, %f238;
	add.f32 	%f240, %f239, 0f3F000000;
	cvt.rn.f32.f64 	%f241, %fd2;
	cvt.rn.f32.f64 	%f242, %fd1;
	tex.3d.v4.f32.f32 	{%f243, %f244, %f245, %f246}, [%rd16, {%f231, %f241, %f242, %f242}];
	mul.f32 	%f247, %f243, 0f40400000;
	tex.3d.v4.f32.f32 	{%f248, %f249, %f250, %f251}, [%rd16, {%f240, %f241, %f242, %f242}];
	mul.f32 	%f252, %f248, 0f40400000;
	sub.f32 	%f253, %f247, %f252;
	tex.3d.v4.f32.f32 	{%f254, %f255, %f256, %f257}, [%rd16, {%f237, %f241, %f242, %f242}];
	add.f32 	%f258, %f254, %f253;
	fma.rn.f32 	%f259, %f232, 0f42240000, %f235;
	add.f32 	%f260, %f259, 0f3F000000;
	fma.rn.f32 	%f261, %f232, 0f42240000, %f238;
	add.f32 	%f262, %f261, 0f3F000000;
	tex.3d.v4.f32.f32 	{%f263, %f264, %f265, %f266}, [%rd16, {%f234, %f241, %f242, %f242}];
	mul.f32 	%f267, %f263, 0f40400000;
	tex.3d.v4.f32.f32 	{%f268, %f269, %f270, %f271}, [%rd16, {%f262, %f241, %f242, %f242}];
	mul.f32 	%f272, %f268, 0f40400000;
	sub.f32 	%f273, %f267, %f272;
	tex.3d.v4.f32.f32 	{%f274, %f275, %f276, %f277}, [%rd16, {%f260, %f241, %f242, %f242}];
	add.f64 	%fd31, %fd3, 0dC0224CCCCCCCCCCD;
	div.rn.f64 	%fd32, %fd31, 0d3FD49BE900000000;
	cvt.rn.f32.f64 	%f278, %fd32;
	add.f32 	%f279, %f274, %f273;
	mov.f32 	%f280, 0f3F800000;
	sub.f32 	%f281, %f280, %f278;
	sub.f32 	%f282, %f280, %f6;
	mul.f32 	%f283, %f281, %f282;
	mul.f32 	%f284, %f283, %f243;
	mul.f32 	%f285, %f282, %f278;
	fma.rn.f32 	%f286, %f285, %f258, %f284;
	mul.f32 	%f287, %f281, %f6;
	fma.rn.f32 	%f288, %f287, %f263, %f286;
	mul.f32 	%f289, %f6, %f278;
	fma.rn.f32 	%f297, %f289, %f279, %f288;
	bra.uni 	$L__BB2_18;
$L__BB2_8:
	setp.leu.f64 	%p20, %fd3, 0d4022F1AC14C660A2;
	setp.geu.f64 	%p21, %fd3, 0d4022F33333333333;
	or.pred  	%p22, %p20, %p21;
	@%p22 bra 	$L__BB2_10;
	add.f32 	%f169, %f7, 0f3F800000;
	fma.rn.f32 	%f170, %f5, 0f42240000, %f169;
	add.f32 	%f171, %f170, 0f3F000000;
	add.f32 	%f172, %f5, 0f3F800000;
	fma.rn.f32 	%f173, %f172, 0f42240000, %f169;
	add.f32 	%f174, %f173, 0f3F000000;
	add.f32 	%f175, %f7, 0f40400000;
	fma.rn.f32 	%f176, %f5, 0f42240000, %f175;
	add.f32 	%f177, %f176, 0f3F000000;
	add.f32 	%f178, %f7, 0f40000000;
	fma.rn.f32 	%f179, %f5, 0f42240000, %f178;
	add.f32 	%f180, %f179, 0f3F000000;
	cvt.rn.f32.f64 	%f181, %fd2;
	cvt.rn.f32.f64 	%f182, %fd1;
	tex.3d.v4.f32.f32 	{%f183, %f184, %f185, %f186}, [%rd16, {%f171, %f181, %f182, %f182}];
	mul.f32 	%f187, %f183, 0f40400000;
	tex.3d.v4.f32.f32 	{%f188, %f189, %f190, %f191}, [%rd16, {%f180, %f181, %f182, %f182}];
	mul.f32 	%f192, %f188, 0f40400000;
	sub.f32 	%f193, %f187, %f192;
	tex.3d.v4.f32.f32 	{%f194, %f195, %f196, %f197}, [%rd16, {%f177, %f181, %f182, %f182}];
	add.f32 	%f198, %f194, %f193;
	fma.rn.f32 	%f199, %f172, 0f42240000, %f175;
	add.f32 	%f200, %f199, 0f3F000000;
	fma.rn.f32 	%f201, %f172, 0f42240000, %f178;
	add.f32 	%f202, %f201, 0f3F000000;
	tex.3d.v4.f32.f32 	{%f203, %f204, %f205, %f206}, [%rd16, {%f174, %f181, %f182, %f182}];
	mul.f32 	%f207, %f203, 0f40400000;
	tex.3d.v4.f32.f32 	{%f208, %f209, %f210, %f211}, [%rd16, {%f202, %f181, %f182, %f182}];
	mul.f32 	%f212, %f208, 0f40400000;
	sub.f32 	%f213, %f207, %f212;
	tex.3d.v4.f32.f32 	{%f214, %f215, %f216, %f217}, [%rd16, {%f200, %f181, %f182, %f182}];
	add.f64 	%fd29, %fd3, 0dC022F1AC14C660A2;
	div.rn.f64 	%fd30, %fd29, 0d3F6871E6C0000000;
	cvt.rn.f32.f64 	%f218, %fd30;
	add.f32 	%f219, %f214, %f213;
	mov.f32 	%f220, 0f3F800000;
	sub.f32 	%f221, %f220, %f218;
	sub.f32 	%f222, %f220, %f6;
	mul.f32 	%f223, %f221, %f222;
	mul.f32 	%f224, %f222, %f218;
	mul.f32 	%f225, %f224, %f183;
	fma.rn.f32 	%f226, %f223, %f198, %f225;
	mul.f32 	%f227, %f221, %f6;
	fma.rn.f32 	%f228, %f227, %f219, %f226;
	mul.f32 	%f229, %f6, %f218;
	fma.rn.f32 	%f297, %f229, %f203, %f228;
	bra.uni 	$L__BB2_18;
$L__BB2_10:
	sub.f32 	%f130, %f1, %f7;
	fma.rn.f32 	%f131, %f5, 0f42240000, %f7;
	add.f32 	%f132, %f131, 0f3F000000;
	add.f32 	%f133, %f7, 0f3F800000;
	fma.rn.f32 	%f134, %f5, 0f42240000, %f133;
	add.f32 	%f135, %f134, 0f3F000000;
	add.f32 	%f136, %f5, 0f3F800000;
	fma.rn.f32 	%f137, %f136, 0f42240000, %f7;
	add.f32 	%f138, %f137, 0f3F000000;
	fma.rn.f32 	%f139, %f136, 0f42240000, %f133;
	add.f32 	%f140, %f139, 0f3F000000;
	cvt.rn.f32.f64 	%f141, %fd2;
	cvt.rn.f32.f64 	%f142, %fd1;
	tex.3d.v4.f32.f32 	{%f143, %f144, %f145, %f146}, [%rd16, {%f132, %f141, %f142, %f142}];
	mov.f32 	%f147, 0f3F800000;
	sub.f32 	%f148, %f147, %f130;
	sub.f32 	%f149, %f147, %f6;
	mul.f32 	%f150, %f149, %f148;
	mul.f32 	%f151, %f149, %f130;
	tex.3d.v4.f32.f32 	{%f152, %f153, %f154, %f155}, [%rd16, {%f135, %f141, %f142, %f142}];
	mul.f32 	%f156, %f151, %f152;
	fma.rn.f32 	%f157, %f150, %f143, %f156;
	mul.f32 	%f158, %f6, %f148;
	tex.3d.v4.f32.f32 	{%f159, %f160, %f161, %f162}, [%rd16, {%f138, %f141, %f142, %f142}];
	fma.rn.f32 	%f163, %f158, %f159, %f157;
	mul.f32 	%f164, %f6, %f130;
	tex.3d.v4.f32.f32 	{%f165, %f166, %f167, %f168}, [%rd16, {%f140, %f141, %f142, %f142}];
	fma.rn.f32 	%f297, %f164, %f165, %f163;
	bra.uni 	$L__BB2_18;
$L__BB2_11:
	cvt.rzi.s32.f32 	%r7, %f2;
	cvt.rn.f32.s32 	%f18, %r7;
	setp.eq.f32 	%p10, %f2, %f18;
	@%p10 bra 	$L__BB2_13;
	cvt.rmi.f32.f32 	%f110, %f2;
	fma.rn.f32 	%f111, %f110, 0f42240000, %f1;
	add.f32 	%f112, %f111, 0f3F000000;
	add.f32 	%f113, %f110, 0f3F800000;
	fma.rn.f32 	%f114, %f113, 0f42240000, %f1;
	add.f32 	%f115, %f114, 0f3F000000;
	cvt.rn.f32.f64 	%f116, %fd2;
	cvt.rn.f32.f64 	%f117, %fd1;
	tex.3d.v4.f32.f32 	{%f118, %f119, %f120, %f121}, [%rd16, {%f112, %f116, %f117, %f117}];
	sub.f32 	%f122, %f2, %f110;
	mov.f32 	%f123, 0f3F800000;
	sub.f32 	%f124, %f123, %f122;
	tex.3d.v4.f32.f32 	{%f125, %f126, %f127, %f128}, [%rd16, {%f115, %f116, %f117, %f117}];
	mul.f32 	%f129, %f122, %f125;
	fma.rn.f32 	%f297, %f124, %f118, %f129;
	bra.uni 	$L__BB2_18;
$L__BB2_13:
	setp.geu.f64 	%p11, %fd3, 0d4022F1AC14C660A2;
	setp.leu.f64 	%p12, %fd3, 0d40224CCCCCCCCCCD;
	or.pred  	%p13, %p11, %p12;
	@%p13 bra 	$L__BB2_15;
	cvt.rmi.f32.f32 	%f78, %f1;
	fma.rn.f32 	%f79, %f2, 0f42240000, %f78;
	add.f32 	%f80, %f79, 0f3F000000;
	add.f32 	%f81, %f78, 0fC0000000;
	cvt.rmi.f32.f32 	%f82, %f2;
	fma.rn.f32 	%f83, %f82, 0f42240000, %f81;
	add.f32 	%f84, %f83, 0f3F000000;
	add.f32 	%f85, %f78, 0fBF800000;
	fma.rn.f32 	%f86, %f82, 0f42240000, %f85;
	add.f32 	%f87, %f86, 0f3F000000;
	cvt.rn.f32.f64 	%f88, %fd2;
	cvt.rn.f32.f64 	%f89, %fd1;
	tex.3d.v4.f32.f32 	{%f90, %f91, %f92, %f93}, [%rd16, {%f80, %f88, %f89, %f89}];
	mul.f32 	%f94, %f90, 0f40400000;
	tex.3d.v4.f32.f32 	{%f95, %f96, %f97, %f98}, [%rd16, {%f87, %f88, %f89, %f89}];
	mul.f32 	%f99, %f95, 0f40400000;
	sub.f32 	%f100, %f94, %f99;
	tex.3d.v4.f32.f32 	{%f101, %f102, %f103, %f104}, [%rd16, {%f84, %f88, %f89, %f89}];
	add.f64 	%fd27, %fd3, 0dC0224CCCCCCCCCCD;
	div.rn.f64 	%fd28, %fd27, 0d3FD49BE900000000;
	cvt.rn.f32.f64 	%f105, %fd28;
	add.f32 	%f106, %f101, %f100;
	mov.f32 	%f107, 0f3F800000;
	sub.f32 	%f108, %f107, %f105;
	mul.f32 	%f109, %f106, %f105;
	fma.rn.f32 	%f297, %f108, %f90, %f109;
	bra.uni 	$L__BB2_18;
$L__BB2_15:
	setp.leu.f64 	%p14, %fd3, 0d4022F1AC14C660A2;
	setp.geu.f64 	%p15, %fd3, 0d4022F33333333333;
	or.pred  	%p16, %p14, %p15;
	@%p16 bra 	$L__BB2_17;
	add.f32 	%f39, %f1, 0f3F800000;
	cvt.rmi.f32.f32 	%f40, %f39;
	cvt.rmi.f32.f32 	%f41, %f2;
	fma.rn.f32 	%f42, %f41, 0f42240000, %f40;
	add.f32 	%f43, %f42, 0f3F000000;
	cvt.rmi.f32.f32 	%f44, %f1;
	add.f32 	%f45, %f44, 0f40400000;
	fma.rn.f32 	%f46, %f41, 0f42240000, %f45;
	add.f32 	%f47, %f46, 0f3F000000;
	add.f32 	%f48, %f44, 0f40000000;
	fma.rn.f32 	%f49, %f41, 0f42240000, %f48;
	add.f32 	%f50, %f49, 0f3F000000;
	cvt.rn.f32.f64 	%f51, %fd2;
	cvt.rn.f32.f64 	%f52, %fd1;
	tex.3d.v4.f32.f32 	{%f53, %f54, %f55, %f56}, [%rd16, {%f43, %f51, %f52, %f52}];
	mul.f32 	%f57, %f53, 0f40400000;
	tex.3d.v4.f32.f32 	{%f58, %f59, %f60, %f61}, [%rd16, {%f50, %f51, %f52, %f52}];
	mul.f32 	%f62, %f58, 0f40400000;
	sub.f32 	%f63, %f57, %f62;
	tex.3d.v4.f32.f32 	{%f64, %f65, %f66, %f67}, [%rd16, {%f47, %f51, %f52, %f52}];
	add.f64 	%fd25, %fd3, 0dC022F1AC14C660A2;
	div.rn.f64 	%fd26, %fd25, 0d3F6871E6CD291000;
	cvt.rn.f32.f64 	%f68, %fd26;
	add.f32 	%f69, %f64, %f63;
	mov.f32 	%f70, 0f3F800000;
	sub.f32 	%f71, %f70, %f68;
	mul.f32 	%f72, %f71, %f69;
	tex.3d.v4.f32.f32 	{%f73, %f74, %f75, %f76}, [%rd16, {%f77, %f51, %f52, %f52}];
	fma.rn.f32 	%f297, %f73, %f68, %f72;
	bra.uni 	$L__BB2_18;
$L__BB2_17:
	cvt.rmi.f32.f32 	%f19, %f1;
	fma.rn.f32 	%f20, %f2, 0f42240000, %f19;
	add.f32 	%f21, %f20, 0f3F000000;
	add.f32 	%f22, %f19, 0f3F800000;
	fma.rn.f32 	%f23, %f2, 0f42240000, %f22;
	add.f32 	%f24, %f23, 0f3F000000;
	cvt.rn.f32.f64 	%f25, %fd2;
	cvt.rn.f32.f64 	%f26, %fd1;
	tex.3d.v4.f32.f32 	{%f27, %f28, %f29, %f30}, [%rd16, {%f21, %f25, %f26, %f26}];
	sub.f32 	%f31, %f1, %f19;
	mov.f32 	%f32, 0f3F800000;
	sub.f32 	%f33, %f32, %f31;
	tex.3d.v4.f32.f32 	{%f34, %f35, %f36, %f37}, [%rd16, {%f24, %f25, %f26, %f26}];
	mul.f32 	%f38, %f31, %f34;
	fma.rn.f32 	%f297, %f33, %f27, %f38;
$L__BB2_18:
	cvt.f64.f32 	%fd33, %f297;
	st.global.f64 	[%rd26], %fd33;
	add.s32 	%r8, %r8, 1;
	add.s64 	%rd26, %rd26, 8;
	add.s64 	%rd25, %rd25, 8;
	add.s64 	%rd24, %rd24, 8;
	add.s64 	%rd23, %rd23, 8;
	add.s64 	%rd22, %rd22, 8;
	setp.ne.s32 	%p23, %r8, 65536;
	@%p23 bra 	$L__BB2_1;
	ret;

}
	// .globl	_Z21global_memory_readingPdS_S_S_S_S_S_S_S_S_
.visible .entry _Z21global_memory_readingPdS_S_S_S_S_S_S_S_S_(
	.param .u64 .ptr .align 1 _Z21global_memory_readingPdS_S_S_S_S_S_S_S_S__param_0,
	.param .u64 .ptr .align 1 _Z21global_memory_readingPdS_S_S_S_S_S_S_S_S__param_1,
	.param .u64 .ptr .align 1 _Z21global_memory_readingPdS_S_S_S_S_S_S_S_S__param_2,
	.param .u64 .ptr .align 1 _Z21global_memory_readingPdS_S_S_S_S_S_S_S_S__param_3,
	.param .u64 .ptr .align 1 _Z21global_memory_readingPdS_S_S_S_S_S_S_S_S__param_4,
	.param .u64 .ptr .align 1 _Z21global_memory_readingPdS_S_S_S_S_S_S_S_S__param_5,
	.param .u64 .ptr .align 1 _Z21global_memory_readingPdS_S_S_S_S_S_S_S_S__param_6,
	.param .u64 .ptr .align 1 _Z21global_memory_readingPdS_S_S_S_S_S_S_S_S__param_7,
	.param .u64 .ptr .align 1 _Z21global_memory_readingPdS_S_S_S_S_S_S_S_S__param_8,
	.param .u64 .ptr .align 1 _Z21global_memory_readingPdS_S_S_S_S_S_S_S_S__param_9
)
{
	.reg .pred 	%p<21>;
	.reg .b32 	%r<95>;
	.reg .b64 	%rd<61>;
	.reg .b64 	%fd<34>;

	ld.param.u64 	%rd11, [_Z21global_memory_readingPdS_S_S_S_S_S_S_S_S__param_2];
	ld.param.u64 	%rd12, [_Z21global_memory_readingPdS_S_S_S_S_S_S_S_S__param_3];
	ld.param.u64 	%rd13, [_Z21global_memory_readingPdS_S_S_S_S_S_S_S_S__param_5];
	ld.param.u64 	%rd14, [_Z21global_memory_readingPdS_S_S_S_S_S_S_S_S__param_6];
	ld.param.u64 	%rd15, [_Z21global_memory_readingPdS_S_S_S_S_S_S_S_S__param_7];
	ld.param.u64 	%rd16, [_Z21global_memory_readingPdS_S_S_S_S_S_S_S_S__param_8];
	ld.param.u64 	%rd17, [_Z21global_memory_readingPdS_S_S_S_S_S_S_S_S__param_9];
	cvta.to.global.u64 	%rd1, %rd17;
	cvta.to.global.u64 	%rd2, %rd16;
	cvta.to.global.u64 	%rd3, %rd15;
	cvta.to.global.u64 	%rd4, %rd12;
	cvta.to.global.u64 	%rd5, %rd14;
	cvta.to.global.u64 	%rd6, %rd11;
	cvta.to.global.u64 	%rd7, %rd13;
	mov.b32 	%r79, 0;
$L__BB3_1:
	ld.param.u64 	%rd57, [_Z21global_memory_readingPdS_S_S_S_S_S_S_S_S__param_0];
	cvta.to.global.u64 	%rd18, %rd57;
	mul.wide.u32 	%rd19, %r79, 8;
	add.s64 	%rd20, %rd18, %rd19;
	ld.global.f64 	%fd1, [%rd20];
	mov.b32 	%r81, 0;
	mov.b32 	%r80, 40;
$L__BB3_2:
	ld.param.u64 	%rd59, [_Z21global_memory_readingPdS_S_S_S_S_S_S_S_S__param_4];
	sub.s32 	%r43, %r80, %r81;
	shr.u32 	%r44, %r43, 31;
	add.s32 	%r45, %r43, %r44;
	shr.s32 	%r46, %r45, 1;
	add.s32 	%r82, %r46, %r81;
	cvta.to.global.u64 	%rd21, %rd59;
	mul.wide.s32 	%rd22, %r82, 8;
	add.s64 	%rd23, %rd21, %rd22;
	ld.global.f64 	%fd2, [%rd23];
	setp.eq.f64 	%p1, %fd2, %fd1;
	@%p1 bra 	$L__BB3_5;
	setp.lt.f64 	%p2, %fd2, %fd1;
	add.s32 	%r47, %r82, 1;
	add.s32 	%r48, %r82, -1;
	selp.b32 	%r81, %r47, %r81, %p2;
	selp.b32 	%r80, %r80, %r48, %p2;
	setp.le.s32 	%p3, %r81, %r80;
	@%p3 bra 	$L__BB3_2;
	ld.param.u64 	%rd60, [_Z21global_memory_readingPdS_S_S_S_S_S_S_S_S__param_4];
	cvta.to.global.u64 	%rd24, %rd60;
	mul.wide.s32 	%rd25, %r81, 8;
	add.s64 	%rd26, %rd24, %rd25;
	ld.global.f64 	%fd9, [%rd26];
	sub.f64 	%fd10, %fd9, %fd1;
	abs.f64 	%fd11, %fd10;
	mul.wide.s32 	%rd27, %r80, 8;
	add.s64 	%rd28, %rd24, %rd27;
	ld.global.f64 	%fd12, [%rd28];
	sub.f64 	%fd13, %fd12, %fd1;
	abs.f64 	%fd14, %fd13;
	setp.lt.f64 	%p4, %fd11, %fd14;
	selp.b32 	%r82, %r81, %r80, %p4;
$L__BB3_5:
	mul.lo.s32 	%r9, %r82, 41;
	mov.b32 	%r83, 0;
$L__BB3_6:
	ld.param.u64 	%rd58, [_Z21global_memory_readingPdS_S_S_S_S_S_S_S_S__param_1];
	cvta.to.global.u64 	%rd29, %rd58;
	mul.wide.u32 	%rd30, %r83, 8;
	add.s64 	%rd31, %rd29, %rd30;
	ld.global.f64 	%fd3, [%rd31];
	mov.b32 	%r85, 0;
	mov.b32 	%r84, 40;
$L__BB3_7:
	sub.s32 	%r52, %r84, %r85;
	shr.u32 	%r53, %r52, 31;
	add.s32 	%r54, %r52, %r53;
	shr.s32 	%r55, %r54, 1;
	add.s32 	%r86, %r55, %r85;
	mul.wide.s32 	%rd32, %r86, 8;
	add.s64 	%rd33, %rd7, %rd32;
	ld.global.f64 	%fd4, [%rd33];
	setp.eq.f64 	%p5, %fd4, %fd3;
	@%p5 bra 	$L__BB3_10;
	setp.lt.f64 	%p6, %fd4, %fd3;
	add.s32 	%r56, %r86, 1;
	add.s32 	%r57, %r86, -1;
	selp.b32 	%r85, %r56, %r85, %p6;
	selp.b32 	%r84, %r84, %r57, %p6;
	setp.le.s32 	%p7, %r85, %r84;
	@%p7 bra 	$L__BB3_7;
	mul.wide.s32 	%rd34, %r85, 8;
	add.s64 	%rd35, %rd7, %rd34;
	ld.global.f64 	%fd15, [%rd35];
	sub.f64 	%fd16, %fd15, %fd3;
	abs.f64 	%fd17, %fd16;
	mul.wide.s32 	%rd36, %r84, 8;
	add.s64 	%rd37, %rd7, %rd36;
	ld.global.f64 	%fd18, [%rd37];
	sub.f64 	%fd19, %fd18, %fd3;
	abs.f64 	%fd20, %fd19;
	setp.lt.f64 	%p8, %fd17, %fd20;
	selp.b32 	%r86, %r85, %r84, %p8;
$L__BB3_10:
	add.s32 	%r59, %r86, %r9;
	mul.lo.s32 	%r18, %r59, 41;
	mov.b32 	%r87, 0;
$L__BB3_11:
	mul.wide.u32 	%rd38, %r87, 8;
	add.s64 	%rd39, %rd6, %rd38;
	ld.global.f64 	%fd5, [%rd39];
	mov.b32 	%r89, 0;
	mov.b32 	%r88, 40;
$L__BB3_12:
	sub.s32 	%r62, %r88, %r89;
	shr.u32 	%r63, %r62, 31;
	add.s32 	%r64, %r62, %r63;
	shr.s32 	%r65, %r64, 1;
	add.s32 	%r90, %r65, %r89;
	mul.wide.s32 	%rd40, %r90, 8;
	add.s64 	%rd41, %rd5, %rd40;
	ld.global.f64 	%fd6, [%rd41];
	setp.eq.f64 	%p9, %fd6, %fd5;
	@%p9 bra 	$L__BB3_15;
	setp.lt.f64 	%p10, %fd6, %fd5;
	add.s32 	%r66, %r90, 1;
	add.s32 	%r67, %r90, -1;
	selp.b32 	%r89, %r66, %r89, %p10;
	selp.b32 	%r88, %r88, %r67, %p10;
	setp.le.s32 	%p11, %r89, %r88;
	@%p11 bra 	$L__BB3_12;
	mul.wide.s32 	%rd42, %r89, 8;
	add.s64 	%rd43, %rd5, %rd42;
	ld.global.f64 	%fd21, [%rd43];
	sub.f64 	%fd22, %fd21, %fd5;
	abs.f64 	%fd23, %fd22;
	mul.wide.s32 	%rd44, %r88, 8;
	add.s64 	%rd45, %rd5, %rd44;
	ld.global.f64 	%fd24, [%rd45];
	sub.f64 	%fd25, %fd24, %fd5;
	abs.f64 	%fd26, %fd25;
	setp.lt.f64 	%p12, %fd23, %fd26;
	selp.b32 	%r90, %r89, %r88, %p12;
$L__BB3_15:
	add.s32 	%r69, %r90, %r18;
	mul.lo.s32 	%r27, %r69, 41;
	mov.b32 	%r91, 0;
$L__BB3_16:
	mul.wide.u32 	%rd46, %r91, 8;
	add.s64 	%rd47, %rd4, %rd46;
	ld.global.f64 	%fd7, [%rd47];
	mov.b32 	%r93, 0;
	mov.b32 	%r92, 40;
$L__BB3_17:
	sub.s32 	%r72, %r92, %r93;
	shr.u32 	%r73, %r72, 31;
	add.s32 	%r74, %r72, %r73;
	shr.s32 	%r75, %r74, 1;
	add.s32 	%r94, %r75, %r93;
	mul.wide.s32 	%rd48, %r94, 8;
	add.s64 	%rd49, %rd3, %rd48;
	ld.global.f64 	%fd8, [%rd49];
	setp.eq.f64 	%p13, %fd8, %fd7;
	@%p13 bra 	$L__BB3_20;
	setp.lt.f64 	%p14, %fd8, %fd7;
	add.s32 	%r76, %r94, 1;
	add.s32 	%r77, %r94, -1;
	selp.b32 	%r93, %r76, %r93, %p14;
	selp.b32 	%r92, %r92, %r77, %p14;
	setp.le.s32 	%p15, %r93, %r92;
	@%p15 bra 	$L__BB3_17;
	mul.wide.s32 	%rd50, %r93, 8;
	add.s64 	%rd51, %rd3, %rd50;
	ld.global.f64 	%fd27, [%rd51];
	sub.f64 	%fd28, %fd27, %fd7;
	abs.f64 	%fd29, %fd28;
	mul.wide.s32 	%rd52, %r92, 8;
	add.s64 	%rd53, %rd3, %rd52;
	ld.global.f64 	%fd30, [%rd53];
	sub.f64 	%fd31, %fd30, %fd7;
	abs.f64 	%fd32, %fd31;
	setp.lt.f64 	%p16, %fd29, %fd32;
	selp.b32 	%r94, %r93, %r92, %p16;
$L__BB3_20:
	add.s32 	%r78, %r94, %r27;
	mul.wide.s32 	%rd54, %r78, 8;
	add.s64 	%rd55, %rd2, %rd54;
	ld.global.f64 	%fd33, [%rd55];
	add.s64 	%rd56, %rd1, %rd54;
	st.global.f64 	[%rd56], %fd33;
	add.s32 	%r91, %r91, 1;
	setp.ne.s32 	%p17, %r91, 50;
	@%p17 bra 	$L__BB3_16;
	add.s32 	%r87, %r87, 1;
	setp.ne.s32 	%p18, %r87, 50;
	@%p18 bra 	$L__BB3_11;
	add.s32 	%r83, %r83, 1;
	setp.ne.s32 	%p19, %r83, 50;
	@%p19 bra 	$L__BB3_6;
	add.s32 	%r79, %r79, 1;
	setp.ne.s32 	%p20, %r79, 50;
	@%p20 bra 	$L__BB3_1;
	ret;

}
	// .globl	_Z37cooling_function_comparison_global_v2yPdS_S_S_S_
.visible .entry _Z37cooling_function_comparison_global_v2yPdS_S_S_S_(
	.param .u64 _Z37cooling_function_comparison_global_v2yPdS_S_S_S__param_0,
	.param .u64 .ptr .align 1 _Z37cooling_function_comparison_global_v2yPdS_S_S_S__param_1,
	.param .u64 .ptr .align 1 _Z37cooling_function_comparison_global_v2yPdS_S_S_S__param_2,
	.param .u64 .ptr .align 1 _Z37cooling_function_comparison_global_v2yPdS_S_S_S__param_3,
	.param .u64 .ptr .align 1 _Z37cooling_function_comparison_global_v2yPdS_S_S_S__param_4,
	.param .u64 .ptr .align 1 _Z37cooling_function_comparison_global_v2yPdS_S_S_S__param_5
)
{
	.local .align 16 .b8 	__local_depot4[16];
	.reg .b64 	%SP;
	.reg .b64 	%SPL;
	.reg .pred 	%p<4>;
	.reg .b32 	%r<43>;
	.reg .b32 	%f<8>;
	.reg .b64 	%rd<27>;
	.reg .b64 	%fd<28>;

	mov.u64 	%SPL, __local_depot4;
	cvta.local.u64 	%SP, %SPL;
	ld.param.u64 	%rd7, [_Z37cooling_function_comparison_global_v2yPdS_S_S_S__param_0];
	ld.param.u64 	%rd8, [_Z37cooling_function_comparison_global_v2yPdS_S_S_S__param_1];
	ld.param.u64 	%rd9, [_Z37cooling_function_comparison_global_v2yPdS_S_S_S__param_2];
	ld.param.u64 	%rd10, [_Z37cooling_function_comparison_global_v2yPdS_S_S_S__param_3];
	ld.param.u64 	%rd11, [_Z37cooling_function_comparison_global_v2yPdS_S_S_S__param_4];
	ld.param.u64 	%rd12, [_Z37cooling_function_comparison_global_v2yPdS_S_S_S__param_5];
	cvta.to.global.u64 	%rd1, %rd12;
	mov.u32 	%r4, %ctaid.x;
	mov.u32 	%r5, %ntid.x;
	mov.u32 	%r6, %tid.x;
	mad.lo.s32 	%r42, %r4, %r5, %r6;
	setp.gt.s32 	%p1, %r42, 6249999;
	@%p1 bra 	$L__BB4_5;
	add.u64 	%rd13, %SP, 0;
	add.u64 	%rd2, %SPL, 0;
	cvta.to.global.u64 	%rd3, %rd8;
	cvta.to.global.u64 	%rd4, %rd9;
	cvta.to.global.u64 	%rd5, %rd10;
	cvta.to.global.u64 	%rd6, %rd11;
$L__BB4_2:
	mul.wide.s32 	%rd14, %r42, 8;
	add.s64 	%rd15, %rd1, %rd14;
	mul.hi.s32 	%r7, %r42, 1374389535;
	shr.u32 	%r8, %r7, 31;
	shr.s32 	%r9, %r7, 4;
	add.s32 	%r10, %r9, %r8;
	mul.lo.s32 	%r11, %r10, 50;
	sub.s32 	%r12, %r42, %r11;
	mul.hi.s32 	%r13, %r10, 1374389535;
	shr.u32 	%r14, %r13, 31;
	shr.s32 	%r15, %r13, 4;
	add.s32 	%r16, %r15, %r14;
	mul.lo.s32 	%r17, %r16, 50;
	sub.s32 	%r18, %r10, %r17;
	mul.hi.s32 	%r19, %r42, 1759218605;
	shr.u32 	%r20, %r19, 31;
	shr.s32 	%r21, %r19, 10;
	add.s32 	%r22, %r21, %r20;
	mul.hi.s32 	%r23, %r22, 1374389535;
	shr.u32 	%r24, %r23, 31;
	shr.s32 	%r25, %r23, 4;
	add.s32 	%r26, %r25, %r24;
	mul.lo.s32 	%r27, %r26, 50;
	sub.s32 	%r28, %r22, %r27;
	mul.hi.s32 	%r29, %r42, 1125899907;
	shr.u32 	%r30, %r29, 31;
	shr.s32 	%r31, %r29, 15;
	add.s32 	%r32, %r31, %r30;
	mul.wide.s32 	%rd16, %r32, 8;
	add.s64 	%rd17, %rd3, %rd16;
	ld.global.f64 	%fd1, [%rd17];
	add.f64 	%fd2, %fd1, 0dC008000000000000;
	mul.f64 	%fd3, %fd2, 0d4044000000000000;
	div.rn.f64 	%fd4, %fd3, 0d4022000000000000;
	add.f64 	%fd5, %fd4, 0d3FE0000000000000;
	cvt.rmi.f64.f64 	%fd6, %fd5;
	cvt.rzi.s32.f64 	%r33, %fd6;
	mul.wide.s32 	%rd18, %r28, 8;
	add.s64 	%rd19, %rd4, %rd18;
	ld.global.f64 	%fd7, [%rd19];
	mul.f64 	%fd8, %fd7, 0d4044000000000000;
	div.rn.f64 	%fd9, %fd8, 0d4024000000000000;
	add.f64 	%fd10, %fd9, 0d3FE0000000000000;
	cvt.rmi.f64.f64 	%fd11, %fd10;
	cvt.rzi.s32.f64 	%r34, %fd11;
	mul.wide.s32 	%rd20, %r18, 8;
	add.s64 	%rd21, %rd5, %rd20;
	ld.global.f64 	%fd12, [%rd21];
	add.f64 	%fd13, %fd12, 0dC000000000000000;
	mul.f64 	%fd14, %fd13, 0d4044000000000000;
	div.rn.f64 	%fd15, %fd14, 0d4037000000000000;
	add.f64 	%fd16, %fd15, 0d3FE0000000000000;
	cvt.rmi.f64.f64 	%fd17, %fd16;
	cvt.rzi.s32.f64 	%r35, %fd17;
	mul.wide.s32 	%rd22, %r12, 8;
	add.s64 	%rd23, %rd6, %rd22;
	ld.global.f64 	%fd18, [%rd23];
	add.f64 	%fd19, %fd18, 0dC000000000000000;
	mul.f64 	%fd20, %fd19, 0d4044000000000000;
	div.rn.f64 	%fd21, %fd20, 0d402A000000000000;
	add.f64 	%fd22, %fd21, 0d3FE0000000000000;
	cvt.rmi.f64.f64 	%fd23, %fd22;
	cvt.rzi.s32.f64 	%r36, %fd23;
	mad.lo.s32 	%r37, %r35, 41, %r36;
	cvt.rn.f64.s32 	%fd24, %r37;
	add.f64 	%fd25, %fd24, 0d3FE0000000000000;
	cvt.rzi.s32.f64 	%r38, %fd25;
	cvt.rn.f32.s32 	%f1, %r38;
	cvt.rn.f32.s32 	%f2, %r34;
	cvt.rn.f32.s32 	%f3, %r33;
	tex.3d.v4.f32.f32 	{%f4, %f5, %f6, %f7}, [%rd7, {%f1, %f2, %f3, %f3}];
	cvt.f64.f32 	%fd26, %f4;
	st.global.f64 	[%rd15], %fd26;
	setp.ne.s32 	%p2, %r42, 12930;
	@%p2 bra 	$L__BB4_4;
	ld.global.f64 	%fd27, [%rd1+103440];
	mov.b32 	%r39, 12930;
	st.local.u32 	[%rd2], %r39;
	st.local.f64 	[%rd2+8], %fd27;
	mov.u64 	%rd24, $str$1;
	cvta.global.u64 	%rd25, %rd24;
	{ // callseq 1, 0
	.param .b64 param0;
	st.param.b64 	[param0], %rd25;
	.param .b64 param1;
	st.param.b64 	[param1], %rd13;
	.param .b32 retval0;
	call.uni (retval0), 
	vprintf, 
	(
	param0, 
	param1
	);
	ld.param.b32 	%r40, [retval0];
	} // callseq 1
$L__BB4_4:
	add.s32 	%r3, %r42, 458752;
	setp.lt.s32 	%p3, %r42, 5791248;
	mov.u32 	%r42, %r3;
	@%p3 bra 	$L__BB4_2;
$L__BB4_5:
	ret;

}
	// .globl	_Z24global_memory_reading_v2PdS_S_S_S_S_
.visible .entry _Z24global_memory_reading_v2PdS_S_S_S_S_(
	.param .u64 .ptr .align 1 _Z24global_memory_reading_v2PdS_S_S_S_S__param_0,
	.param .u64 .ptr .align 1 _Z24global_memory_reading_v2PdS_S_S_S_S__param_1,
	.param .u64 .ptr .align 1 _Z24global_memory_reading_v2PdS_S_S_S_S__param_2,
	.param .u64 .ptr .align 1 _Z24global_memory_reading_v2PdS_S_S_S_S__param_3,
	.param .u64 .ptr .align 1 _Z24global_memory_reading_v2PdS_S_S_S_S__param_4,
	.param .u64 .ptr .align 1 _Z24global_memory_reading_v2PdS_S_S_S_S__param_5
)
{
	.reg .pred 	%p<3>;
	.reg .b32 	%r<49>;
	.reg .b64 	%rd<25>;
	.reg .b64 	%fd<25>;

	ld.param.u64 	%rd7, [_Z24global_memory_reading_v2PdS_S_S_S_S__param_0];
	ld.param.u64 	%rd8, [_Z24global_memory_reading_v2PdS_S_S_S_S__param_1];
	ld.param.u64 	%rd9, [_Z24global_memory_reading_v2PdS_S_S_S_S__param_2];
	ld.param.u64 	%rd10, [_Z24global_memory_reading_v2PdS_S_S_S_S__param_3];
	ld.param.u64 	%rd11, [_Z24global_memory_reading_v2PdS_S_S_S_S__param_4];
	ld.param.u64 	%rd12, [_Z24global_memory_reading_v2PdS_S_S_S_S__param_5];
	mov.u32 	%r4, %ctaid.x;
	mov.u32 	%r5, %ntid.x;
	mov.u32 	%r6, %tid.x;
	mad.lo.s32 	%r48, %r4, %r5, %r6;
	setp.gt.s32 	%p1, %r48, 9;
	@%p1 bra 	$L__BB5_3;
	cvta.to.global.u64 	%rd1, %rd7;
	cvta.to.global.u64 	%rd2, %rd8;
	cvta.to.global.u64 	%rd3, %rd9;
	cvta.to.global.u64 	%rd4, %rd10;
	cvta.to.global.u64 	%rd5, %rd11;
	cvta.to.global.u64 	%rd6, %rd12;
$L__BB5_2:
	mul.wide.s32 	%rd13, %r48, 8;
	add.s64 	%rd14, %rd6, %rd13;
	mul.hi.s32 	%r7, %r48, 1374389535;
	shr.u32 	%r8, %r7, 31;
	shr.s32 	%r9, %r7, 4;
	add.s32 	%r10, %r9, %r8;
	mul.lo.s32 	%r11, %r10, 50;
	sub.s32 	%r12, %r48, %r11;
	mul.hi.s32 	%r13, %r48, -1374389535;
	shr.u32 	%r14, %r13, 31;
	shr.s32 	%r15, %r13, 4;
	add.s32 	%r16, %r15, %r14;
	mul.hi.u32 	%r17, %r16, 1374389535;
	shr.u32 	%r18, %r17, 4;
	mul.lo.s32 	%r19, %r18, 50;
	sub.s32 	%r20, %r19, %r16;
	mul.hi.s32 	%r21, %r48, -1759218605;
	shr.u32 	%r22, %r21, 31;
	shr.s32 	%r23, %r21, 10;
	add.s32 	%r24, %r23, %r22;
	mul.hi.u32 	%r25, %r24, 1374389535;
	shr.u32 	%r26, %r25, 4;
	mul.lo.s32 	%r27, %r26, 50;
	sub.s32 	%r28, %r27, %r24;
	mul.hi.s32 	%r29, %r48, 1125899907;
	shr.u32 	%r30, %r29, 31;
	shr.s32 	%r31, %r29, 15;
	add.s32 	%r32, %r31, %r30;
	mul.wide.s32 	%rd15, %r32, 8;
	add.s64 	%rd16, %rd1, %rd15;
	ld.global.f64 	%fd1, [%rd16];
	add.f64 	%fd2, %fd1, 0dC008000000000000;
	mul.f64 	%fd3, %fd2, 0d4044000000000000;
	div.rn.f64 	%fd4, %fd3, 0d4022000000000000;
	add.f64 	%fd5, %fd4, 0d3FE0000000000000;
	cvt.rmi.f64.f64 	%fd6, %fd5;
	cvt.rzi.s32.f64 	%r33, %fd6;
	mul.wide.s32 	%rd17, %r28, 8;
	add.s64 	%rd18, %rd2, %rd17;
	ld.global.f64 	%fd7, [%rd18];
	mul.f64 	%fd8, %fd7, 0d4044000000000000;
	div.rn.f64 	%fd9, %fd8, 0d4024000000000000;
	add.f64 	%fd10, %fd9, 0d3FE0000000000000;
	cvt.rmi.f64.f64 	%fd11, %fd10;
	cvt.rzi.s32.f64 	%r34, %fd11;
	mul.wide.s32 	%rd19, %r20, 8;
	add.s64 	%rd20, %rd3, %rd19;
	ld.global.f64 	%fd12, [%rd20];
	add.f64 	%fd13, %fd12, 0dC000000000000000;
	mul.f64 	%fd14, %fd13, 0d4044000000000000;
	div.rn.f64 	%fd15, %fd14, 0d4037000000000000;
	add.f64 	%fd16, %fd15, 0d3FE0000000000000;
	cvt.rmi.f64.f64 	%fd17, %fd16;
	cvt.rzi.s32.f64 	%r35, %fd17;
	mul.wide.s32 	%rd21, %r12, 8;
	add.s64 	%rd22, %rd4, %rd21;
	ld.global.f64 	%fd18, [%rd22];
	add.f64 	%fd19, %fd18, 0dC000000000000000;
	mul.f64 	%fd20, %fd19, 0d4044000000000000;
	div.rn.f64 	%fd21, %fd20, 0d402A000000000000;
	add.f64 	%fd22, %fd21, 0d3FE0000000000000;
	cvt.rmi.f64.f64 	%fd23, %fd22;
	cvt.rzi.s32.f64 	%r36, %fd23;
	min.s32 	%r37, %r33, 40;
	max.s32 	%r38, %r37, 0;
	min.s32 	%r39, %r34, 40;
	max.s32 	%r40, %r39, 0;
	min.s32 	%r41, %r35, 40;
	max.s32 	%r42, %r41, 0;
	min.s32 	%r43, %r36, 40;
	max.s32 	%r44, %r43, 0;
	mad.lo.s32 	%r45, %r38, 41, %r40;
	mad.lo.s32 	%r46, %r45, 41, %r42;
	mad.lo.s32 	%r47, %r46, 41, %r44;
	mul.wide.u32 	%rd23, %r47, 8;
	add.s64 	%rd24, %rd5, %rd23;
	ld.global.f64 	%fd24, [%rd24];
	st.global.f64 	[%rd14], %fd24;
	add.s32 	%r3, %r48, 458752;
	setp.lt.s32 	%p2, %r48, -458742;
	mov.u32 	%r48, %r3;
	@%p2 bra 	$L__BB5_2;
$L__BB5_3:
	ret;

}
	// .globl	_Z34cooling_function_comparison_globalyPdS_S_S_S_
.visible .entry _Z34cooling_function_comparison_globalyPdS_S_S_S_(
	.param .u64 _Z34cooling_function_comparison_globalyPdS_S_S_S__param_0,
	.param .u64 .ptr .align 1 _Z34cooling_function_comparison_globalyPdS_S_S_S__param_1,
	.param .u64 .ptr .align 1 _Z34cooling_function_comparison_globalyPdS_S_S_S__param_2,
	.param .u64 .ptr .align 1 _Z34cooling_function_comparison_globalyPdS_S_S_S__param_3,
	.param .u64 .ptr .align 1 _Z34cooling_function_comparison_globalyPdS_S_S_S__param_4,
	.param .u64 .ptr .align 1 _Z34cooling_function_comparison_globalyPdS_S_S_S__param_5
)
{
	.reg .pred 	%p<15>;
	.reg .b32 	%r<23>;
	.reg .b32 	%f<21>;
	.reg .b64 	%rd<27>;
	.reg .b64 	%fd<51>;

	ld.param.u64 	%rd7, [_Z34cooling_function_comparison_globalyPdS_S_S_S__param_0];
	ld.param.u64 	%rd10, [_Z34cooling_function_comparison_globalyPdS_S_S_S__param_3];
	ld.param.u64 	%rd11, [_Z34cooling_function_comparison_globalyPdS_S_S_S__param_4];
	ld.param.u64 	%rd12, [_Z34cooling_function_comparison_globalyPdS_S_S_S__param_5];
	cvta.to.global.u64 	%rd13, %rd12;
	cvta.to.global.u64 	%rd14, %rd11;
	cvta.to.global.u64 	%rd1, %rd10;
	add.s64 	%rd2, %rd13, 8;
	add.s64 	%rd3, %rd14, 8;
	mov.b32 	%r18, 0;
$L__BB6_1:
	ld.param.u64 	%rd24, [_Z34cooling_function_comparison_globalyPdS_S_S_S__param_1];
	cvta.to.global.u64 	%rd15, %rd24;
	mul.wide.u32 	%rd16, %r18, 8;
	add.s64 	%rd4, %rd15, %rd16;
	mov.b32 	%r19, 0;
$L__BB6_2:
	mov.b32 	%r20, 0;
	mad.lo.s32 	%r16, %r18, 41, %r19;
	mul.wide.u32 	%rd20, %r19, 8;
$L__BB6_3:
	mad.lo.s32 	%r17, %r16, 41, %r20;
	mul.lo.s32 	%r21, %r17, 41;
	mov.b32 	%r22, 0;
	mov.u64 	%rd26, %rd3;
$L__BB6_4:
	ld.param.u64 	%rd25, [_Z34cooling_function_comparison_globalyPdS_S_S_S__param_2];
	mul.wide.u32 	%rd17, %r21, 8;
	add.s64 	%rd18, %rd2, %rd17;
	ld.global.f64 	%fd1, [%rd4];
	cvta.to.global.u64 	%rd19, %rd25;
	add.s64 	%rd21, %rd19, %rd20;
	ld.global.f64 	%fd2, [%rd21];
	mul.wide.u32 	%rd22, %r20, 8;
	add.s64 	%rd23, %rd1, %rd22;
	ld.global.f64 	%fd3, [%rd23];
	ld.global.f64 	%fd4, [%rd26+-8];
	add.f64 	%fd5, %fd1, 0dC008000000000000;
	setp.gt.f64 	%p1, %fd5, 0d0000000000000000;
	mul.f64 	%fd6, %fd5, 0d4044000000000000;
	div.rn.f64 	%fd7, %fd6, 0d4022000000000000;
	add.f64 	%fd8, %fd7, 0d3FE0000000000000;
	selp.f64 	%fd9, %fd8, 0d3FE0000000000000, %p1;
	max.f64 	%fd10, %fd2, 0d0000000000000000;
	mul.f64 	%fd11, %fd10, 0d4044000000000000;
	div.rn.f64 	%fd12, %fd11, 0d4024000000000000;
	add.f64 	%fd13, %fd12, 0d3FE0000000000000;
	setp.gt.f64 	%p2, %fd3, 0d4039000000000000;
	setp.gt.f64 	%p3, %fd4, 0d402E000000000000;
	selp.f64 	%fd14, 0d402E000000000000, %fd4, %p3;
	selp.f64 	%fd15, %fd4, %fd14, %p2;
	add.f64 	%fd16, %fd15, 0dC000000000000000;
	setp.gt.f64 	%p4, %fd16, 0d0000000000000000;
	mul.f64 	%fd17, %fd16, 0d4044000000000000;
	div.rn.f64 	%fd18, %fd17, 0d402A000000000000;
	selp.f64 	%fd19, %fd18, 0d0000000000000000, %p4;
	cvt.rn.f32.f64 	%f1, %fd19;
	add.f64 	%fd20, %fd3, 0dC000000000000000;
	selp.f64 	%fd21, 0d4037000000000000, %fd20, %p2;
	setp.gt.f64 	%p5, %fd21, 0d0000000000000000;
	mul.f64 	%fd22, %fd21, 0d4044000000000000;
	div.rn.f64 	%fd23, %fd22, 0d4037000000000000;
	selp.f64 	%fd24, %fd23, 0d0000000000000000, %p5;
	cvt.rn.f32.f64 	%f2, %fd24;
	fma.rn.f32 	%f3, %f2, 0f42240000, %f1;
	add.f32 	%f4, %f3, 0f3F000000;
	cvt.rn.f32.f64 	%f5, %fd13;
	cvt.rn.f32.f64 	%f6, %fd9;
	tex.3d.v4.f32.f32 	{%f7, %f8, %f9, %f10}, [%rd7, {%f4, %f5, %f6, %f6}];
	cvt.f64.f32 	%fd25, %f7;
	st.global.f64 	[%rd18+-8], %fd25;
	ld.global.f64 	%fd26, [%rd4];
	ld.global.f64 	%fd27, [%rd21];
	ld.global.f64 	%fd28, [%rd23];
	ld.global.f64 	%fd29, [%rd26];
	add.f64 	%fd30, %fd26, 0dC008000000000000;
	setp.gt.f64 	%p6, %fd30, 0d0000000000000000;
	mul.f64 	%fd31, %fd30, 0d4044000000000000;
	div.rn.f64 	%fd32, %fd31, 0d4022000000000000;
	add.f64 	%fd33, %fd32, 0d3FE0000000000000;
	selp.f64 	%fd34, %fd33, 0d3FE0000000000000, %p6;
	max.f64 	%fd35, %fd27, 0d0000000000000000;
	mul.f64 	%fd36, %fd35, 0d4044000000000000;
	div.rn.f64 	%fd37, %fd36, 0d4024000000000000;
	add.f64 	%fd38, %fd37, 0d3FE0000000000000;
	setp.gt.f64 	%p7, %fd28, 0d4039000000000000;
	setp.gt.f64 	%p8, %fd29, 0d402E000000000000;
	selp.f64 	%fd39, 0d402E000000000000, %fd29, %p8;
	selp.f64 	%fd40, %fd29, %fd39, %p7;
	add.f64 	%fd41, %fd40, 0dC000000000000000;
	setp.gt.f64 	%p9, %fd41, 0d0000000000000000;
	mul.f64 	%fd42, %fd41, 0d4044000000000000;
	div.rn.f64 	%fd43, %fd42, 0d402A000000000000;
	selp.f64 	%fd44, %fd43, 0d0000000000000000, %p9;
	cvt.rn.f32.f64 	%f11, %fd44;
	add.f64 	%fd45, %fd28, 0dC000000000000000;
	selp.f64 	%fd46, 0d4037000000000000, %fd45, %p7;
	setp.gt.f64 	%p10, %fd46, 0d0000000000000000;
	mul.f64 	%fd47, %fd46, 0d4044000000000000;
	div.rn.f64 	%fd48, %fd47, 0d4037000000000000;
	selp.f64 	%fd49, %fd48, 0d0000000000000000, %p10;
	cvt.rn.f32.f64 	%f12, %fd49;
	fma.rn.f32 	%f13, %f12, 0f42240000, %f11;
	add.f32 	%f14, %f13, 0f3F000000;
	cvt.rn.f32.f64 	%f15, %fd38;
	cvt.rn.f32.f64 	%f16, %fd34;
	tex.3d.v4.f32.f32 	{%f17, %f18, %f19, %f20}, [%rd7, {%f14, %f15, %f16, %f16}];
	cvt.f64.f32 	%fd50, %f17;
	st.global.f64 	[%rd18], %fd50;
	add.s32 	%r22, %r22, 2;
	add.s32 	%r21, %r21, 2;
	add.s64 	%rd26, %rd26, 16;
	setp.ne.s32 	%p11, %r22, 50;
	@%p11 bra 	$L__BB6_4;
	add.s32 	%r20, %r20, 1;
	setp.ne.s32 	%p12, %r20, 50;
	@%p12 bra 	$L__BB6_3;
	add.s32 	%r19, %r19, 1;
	setp.ne.s32 	%p13, %r19, 50;
	@%p13 bra 	$L__BB6_2;
	add.s32 	%r18, %r18, 1;
	setp.ne.s32 	%p14, %r18, 50;
	@%p14 bra 	$L__BB6_1;
	ret;

}


// ===== COMPILED SASS (sm_100) =====

	.target	sm_100

	.elftype	@"ET_EXEC"


//--------------------- .note.nv.tkinfo           --------------------------
	.section	.note.nv.tkinfo,"",@"SHT_NOTE"
	.sectionflags	@"SHF_NOTE_NV_TKINFO"
	.tkinfo
        /*0018*/ 	.word	0x00000002
        /*0030*/ 	.string	""
        /*0030*/ 	.string	"ptxas"
        /*0030*/ 	.string	"Cuda compilation tools, release 13.0, V13.0.88"
        /*0030*/ 	.string	"Build cuda_13.0.r13.0/compiler.36424714_0"
        /*0030*/ 	.string	"-arch sm_100 -m 64 "



//--------------------- .note.nv.cuinfo           --------------------------
	.section	.note.nv.cuinfo,"",@"SHT_NOTE"
	.sectionflags	@"SHF_NOTE_NV_CUINFO"
        /*0018*/ 	.short	0x0002
        /*001a*/ 	.short	0x0064
        /*001c*/ 	.short	0x0082
	.zero		2


//--------------------- .nv.info                  --------------------------
	.section	.nv.info,"",@"SHT_CUDA_INFO"
	.align	4


	//----- nvinfo : EIATTR_REGCOUNT
	.align		4
        /*0000*/ 	.byte	0x04, 0x2f
        /*0002*/ 	.short	(.L_3 - .L_2)
	.align		4
.L_2:
        /*0004*/ 	.word	index@(_Z16cooling_functionyffff)
        /*0008*/ 	.word	0x0000002d


	//----- nvinfo : EIATTR_FRAME_SIZE
	.align		4
.L_3:
        /*000c*/ 	.byte	0x04, 0x11
        /*000e*/ 	.short	(.L_5 - .L_4)
	.align		4
.L_4:
        /*0010*/ 	.word	index@($__internal_6_$__cuda_sm20_div_rn_f64_full)
        /*0014*/ 	.word	0x00000008


	//----- nvinfo : EIATTR_FRAME_SIZE
	.align		4
.L_5:
        /*0018*/ 	.byte	0x04, 0x11
        /*001a*/ 	.short	(.L_7 - .L_6)
	.align		4
.L_6:
        /*001c*/ 	.word	index@(_Z16cooling_functionyffff)
        /*0020*/ 	.word	0x00000008


	//----- nvinfo : EIATTR_REGCOUNT
	.align		4
.L_7:
        /*0024*/ 	.byte	0x04, 0x2f
        /*0026*/ 	.short	(.L_9 - .L_8)
	.align		4
.L_8:
        /*0028*/ 	.word	index@(_Z23cooling_function_marcelyfPdS_S_)
        /*002c*/ 	.word	0x00000030


	//----- nvinfo : EIATTR_FRAME_SIZE
	.align		4
.L_9:
        /*0030*/ 	.byte	0x04, 0x11
        /*0032*/ 	.short	(.L_11 - .L_10)
	.align		4
.L_10:
        /*0034*/ 	.word	index@($__internal_5_$__cuda_sm20_dsqrt_rn_f64_mediumpath_v1)
        /*0038*/ 	.word	0x00000000


	//----- nvinfo : EIATTR_FRAME_SIZE
	.align		4
.L_11:
        /*003c*/ 	.byte	0x04, 0x11
        /*003e*/ 	.short	(.L_13 - .L_12)
	.align		4
.L_12:
        /*0040*/ 	.word	index@($__internal_4_$__cuda_sm20_div_rn_f64_full)
        /*0044*/ 	.word	0x00000000


	//----- nvinfo : EIATTR_FRAME_SIZE
	.align		4
.L_13:
        /*0048*/ 	.byte	0x04, 0x11
        /*004a*/ 	.short	(.L_15 - .L_14)
	.align		4
.L_14:
        /*004c*/ 	.word	index@(_Z23cooling_function_marcelyfPdS_S_)
        /*0050*/ 	.word	0x00000000


	//----- nvinfo : EIATTR_REGCOUNT
	.align		4
.L_15:
        /*0054*/ 	.byte	0x04, 0x2f
        /*0056*/ 	.short	(.L_17 - .L_16)
	.align		4
.L_16:
        /*0058*/ 	.word	index@(_Z21cooling_function_testyPdS_S_S_S_)
        /*005c*/ 	.word	0x00000024


	//----- nvinfo : EIATTR_FRAME_SIZE
	.align		4
.L_17:
        /*0060*/ 	.byte	0x04, 0x11
        /*0062*/ 	.short	(.L_19 - .L_18)
	.align		4
.L_18:
        /*0064*/ 	.word	index@($__internal_3_$__cuda_sm20_div_rn_f64_full)
        /*0068*/ 	.word	0x00000000


	//----- nvinfo : EIATTR_FRAME_SIZE
	.align		4
.L_19:
        /*006c*/ 	.byte	0x04, 0x11
        /*006e*/ 	.short	(.L_21 - .L_20)
	.align		4
.L_20:
        /*0070*/ 	.word	index@(_Z21cooling_function_testyPdS_S_S_S_)
        /*0074*/ 	.word	0x00000000


	//----- nvinfo : EIATTR_REGCOUNT
	.align		4
.L_21:
        /*0078*/ 	.byte	0x04, 0x2f
        /*007a*/ 	.short	(.L_23 - .L_22)
	.align		4
.L_22:
        /*007c*/ 	.word	index@(_Z21global_memory_readingPdS_S_S_S_S_S_S_S_S_)
        /*0080*/ 	.word	0x00000014


	//----- nvinfo : EIATTR_FRAME_SIZE
	.align		4
.L_23:
        /*0084*/ 	.byte	0x04, 0x11
        /*0086*/ 	.short	(.L_25 - .L_24)
	.align		4
.L_24:
        /*0088*/ 	.word	index@(_Z21global_memory_readingPdS_S_S_S_S_S_S_S_S_)
        /*008c*/ 	.word	0x00000000


	//----- nvinfo : EIATTR_REGCOUNT
	.align		4
.L_25:
        /*0090*/ 	.byte	0x04, 0x2f
        /*0092*/ 	.short	(.L_27 - .L_26)
	.align		4
.L_26:
        /*0094*/ 	.word	index@(_Z37cooling_function_comparison_global_v2yPdS_S_S_S_)
        /*0098*/ 	.word	0x0000001d


	//----- nvinfo : EIATTR_FRAME_SIZE
	.align		4
.L_27:
        /*009c*/ 	.byte	0x04, 0x11
        /*009e*/ 	.short	(.L_29 - .L_28)
	.align		4
.L_28:
        /*00a0*/ 	.word	index@($__internal_2_$__cuda_sm20_div_rn_f64_full)
        /*00a4*/ 	.word	0x00000010


	//----- nvinfo : EIATTR_FRAME_SIZE
	.align		4
.L_29:
        /*00a8*/ 	.byte	0x04, 0x11
        /*00aa*/ 	.short	(.L_31 - .L_30)
	.align		4
.L_30:
        /*00ac*/ 	.word	index@(_Z37cooling_function_comparison_global_v2yPdS_S_S_S_)
        /*00b0*/ 	.word	0x00000010


	//----- nvinfo : EIATTR_REGCOUNT
	.align		4
.L_31:
        /*00b4*/ 	.byte	0x04, 0x2f
        /*00b6*/ 	.short	(.L_33 - .L_32)
	.align		4
.L_32:
        /*00b8*/ 	.word	index@(_Z24global_memory_reading_v2PdS_S_S_S_S_)
        /*00bc*/ 	.word	0x0000002a


	//----- nvinfo : EIATTR_FRAME_SIZE
	.align		4
.L_33:
        /*00c0*/ 	.byte	0x04, 0x11
        /*00c2*/ 	.short	(.L_35 - .L_34)
	.align		4
.L_34:
        /*00c4*/ 	.word	index@($__internal_1_$__cuda_sm20_div_rn_f64_full)
        /*00c8*/ 	.word	0x00000000


	//----- nvinfo : EIATTR_FRAME_SIZE
	.align		4
.L_35:
        /*00cc*/ 	.byte	0x04, 0x11
        /*00ce*/ 	.short	(.L_37 - .L_36)
	.align		4
.L_36:
        /*00d0*/ 	.word	index@(_Z24global_memory_reading_v2PdS_S_S_S_S_)
        /*00d4*/ 	.word	0x00000000


	//----- nvinfo : EIATTR_REGCOUNT
	.align		4
.L_37:
        /*00d8*/ 	.byte	0x04, 0x2f
        /*00da*/ 	.short	(.L_39 - .L_38)
	.align		4
.L_38:
        /*00dc*/ 	.word	index@(_Z34cooling_function_comparison_globalyPdS_S_S_S_)
        /*00e0*/ 	.word	0x00000024


	//----- nvinfo : EIATTR_FRAME_SIZE
	.align		4
.L_39:
        /*00e4*/ 	.byte	0x04, 0x11
        /*00e6*/ 	.short	(.L_41 - .L_40)
	.align		4
.L_40:
        /*00e8*/ 	.word	index@($__internal_0_$__cuda_sm20_div_rn_f64_full)
        /*00ec*/ 	.word	0x00000000


	//----- nvinfo : EIATTR_FRAME_SIZE
	.align		4
.L_41:
        /*00f0*/ 	.byte	0x04, 0x11
        /*00f2*/ 	.short	(.L_43 - .L_42)
	.align		4
.L_42:
        /*00f4*/ 	.word	index@(_Z34cooling_function_comparison_globalyPdS_S_S_S_)
        /*00f8*/ 	.word	0x00000000


	//----- nvinfo : EIATTR_MIN_STACK_SIZE
	.align		4
.L_43:
        /*00fc*/ 	.byte	0x04, 0x12
        /*00fe*/ 	.short	(.L_45 - .L_44)
	.align		4
.L_44:
        /*0100*/ 	.word	index@(_Z34cooling_function_comparison_globalyPdS_S_S_S_)
        /*0104*/ 	.word	0x00000000


	//----- nvinfo : EIATTR_MIN_STACK_SIZE
	.align		4
.L_45:
        /*0108*/ 	.byte	0x04, 0x12
        /*010a*/ 	.short	(.L_47 - .L_46)
	.align		4
.L_46:
        /*010c*/ 	.word	index@(_Z24global_memory_reading_v2PdS_S_S_S_S_)
        /*0110*/ 	.word	0x00000000


	//----- nvinfo : EIATTR_MIN_STACK_SIZE
	.align		4
.L_47:
        /*0114*/ 	.byte	0x04, 0x12
        /*0116*/ 	.short	(.L_49 - .L_48)
	.align		4
.L_48:
        /*0118*/ 	.word	index@(_Z37cooling_function_comparison_global_v2yPdS_S_S_S_)
        /*011c*/ 	.word	0x00000010


	//----- nvinfo : EIATTR_MIN_STACK_SIZE
	.align		4
.L_49:
        /*0120*/ 	.byte	0x04, 0x12
        /*0122*/ 	.short	(.L_51 - .L_50)
	.align		4
.L_50:
        /*0124*/ 	.word	index@(_Z21global_memory_readingPdS_S_S_S_S_S_S_S_S_)
        /*0128*/ 	.word	0x00000000


	//----- nvinfo : EIATTR_MIN_STACK_SIZE
	.align		4
.L_51:
        /*012c*/ 	.byte	0x04, 0x12
        /*012e*/ 	.short	(.L_53 - .L_52)
	.align		4
.L_52:
        /*0130*/ 	.word	index@(_Z21cooling_function_testyPdS_S_S_S_)
        /*0134*/ 	.word	0x00000000


	//----- nvinfo : EIATTR_MIN_STACK_SIZE
	.align		4
.L_53:
        /*0138*/ 	.byte	0x04, 0x12
        /*013a*/ 	.short	(.L_55 - .L_54)
	.align		4
.L_54:
        /*013c*/ 	.word	index@(_Z23cooling_function_marcelyfPdS_S_)
        /*0140*/ 	.word	0x00000000


	//----- nvinfo : EIATTR_MIN_STACK_SIZE
	.align		4
.L_55:
        /*0144*/ 	.byte	0x04, 0x12
        /*0146*/ 	.short	(.L_57 - .L_56)
	.align		4
.L_56:
        /*0148*/ 	.word	index@(_Z16cooling_functionyffff)
        /*014c*/ 	.word	0x00000008
.L_57:


//--------------------- .nv.compat                --------------------------
	.section	.nv.compat,"",@"SHT_CUDA_COMPAT_INFO"
	.align	4
        /*0000*/ 	.byte	0x02, 0x09, 0x00, 0x00, 0x02, 0x02, 0x02, 0x00, 0x02, 0x05, 0x05, 0x00, 0x03, 0x07, 0x01, 0x01
        /*0010*/ 	.byte	0x02, 0x03, 0x00, 0x00, 0x02, 0x06, 0x01, 0x00, 0x04, 0x0b, 0x08, 0x00, 0x01, 0x00, 0x00, 0x00
        /*0020*/ 	.byte	0x00, 0x00, 0x00, 0x00


//--------------------- .nv.info._Z34cooling_function_comparison_globalyPdS_S_S_S_ --------------------------
	.section	.nv.info._Z34cooling_function_comparison_globalyPdS_S_S_S_,"",@"SHT_CUDA_INFO"
	.sectionflags	@""
	.align	4


	//----- nvinfo : EIATTR_CUDA_API_VERSION
	.align		4
        /*0000*/ 	.byte	0x04, 0x37
        /*0002*/ 	.short	(.L_59 - .L_58)
.L_58:
        /*0004*/ 	.word	0x00000082


	//----- nvinfo : EIATTR_KPARAM_INFO
	.align		4
.L_59:
        /*0008*/ 	.byte	0x04, 0x17
        /*000a*/ 	.short	(.L_61 - .L_60)
.L_60:
        /*000c*/ 	.word	0x00000000
        /*0010*/ 	.short	0x0005
        /*0012*/ 	.short	0x0028
        /*0014*/ 	.byte	0x00, 0xf5, 0x21, 0x00


	//----- nvinfo : EIATTR_KPARAM_INFO
	.align		4
.L_61:
        /*0018*/ 	.byte	0x04, 0x17
        /*001a*/ 	.short	(.L_63 - .L_62)
.L_62:
        /*001c*/ 	.word	0x00000000
        /*0020*/ 	.short	0x0004
        /*0022*/ 	.short	0x0020
        /*0024*/ 	.byte	0x00, 0xf5, 0x21, 0x00


	//----- nvinfo : EIATTR_KPARAM_INFO
	.align		4
.L_63:
        /*0028*/ 	.byte	0x04, 0x17
        /*002a*/ 	.short	(.L_65 - .L_64)
.L_64:
        /*002c*/ 	.word	0x00000000
        /*0030*/ 	.short	0x0003
        /*0032*/ 	.short	0x0018
        /*0034*/ 	.byte	0x00, 0xf5, 0x21, 0x00


	//----- nvinfo : EIATTR_KPARAM_INFO
	.align		4
.L_65:
        /*0038*/ 	.byte	0x04, 0x17
        /*003a*/ 	.short	(.L_67 - .L_66)
.L_66:
        /*003c*/ 	.word	0x00000000
        /*0040*/ 	.short	0x0002
        /*0042*/ 	.short	0x0010
        /*0044*/ 	.byte	0x00, 0xf5, 0x21, 0x00


	//----- nvinfo : EIATTR_KPARAM_INFO
	.align		4
.L_67:
        /*0048*/ 	.byte	0x04, 0x17
        /*004a*/ 	.short	(.L_69 - .L_68)
.L_68:
        /*004c*/ 	.word	0x00000000
        /*0050*/ 	.short	0x0001
        /*0052*/ 	.short	0x0008
        /*0054*/ 	.byte	0x00, 0xf5, 0x21, 0x00


	//----- nvinfo : EIATTR_KPARAM_INFO
	.align		4
.L_69:
        /*0058*/ 	.byte	0x04, 0x17
        /*005a*/ 	.short	(.L_71 - .L_70)
.L_70:
        /*005c*/ 	.word	0x00000000
        /*0060*/ 	.short	0x0000
        /*0062*/ 	.short	0x0000
        /*0064*/ 	.byte	0x00, 0xf0, 0x21, 0x00


	//----- nvinfo : EIATTR_SPARSE_MMA_MASK
	.align		4
.L_71:
        /*0068*/ 	.byte	0x03, 0x50
        /*006a*/ 	.short	0x0000


	//----- nvinfo : EIATTR_MAXREG_COUNT
	.align		4
        /*006c*/ 	.byte	0x03, 0x1b
        /*006e*/ 	.short	0x00ff


	//----- nvinfo : EIATTR_MERCURY_ISA_VERSION
	.align		4
        /*0070*/ 	.byte	0x03, 0x5f
        /*0072*/ 	.short	0x0101


	//----- nvinfo : EIATTR_VRC_CTA_INIT_COUNT
	.align		4
        /*0074*/ 	.byte	0x02, 0x4a
	.zero		1
	.zero		1


	//----- nvinfo : EIATTR_EXIT_INSTR_OFFSETS
	.align		4
        /*0078*/ 	.byte	0x04, 0x1c
        /*007a*/ 	.short	(.L_73 - .L_72)


	//   ....[0]....
.L_72:
        /*007c*/ 	.word	0x000013a0


	//----- nvinfo : EIATTR_CRS_STACK_SIZE
	.align		4
.L_73:
        /*0080*/ 	.byte	0x04, 0x1e
        /*0082*/ 	.short	(.L_75 - .L_74)
.L_74:
        /*0084*/ 	.word	0x00000000


	//----- nvinfo : EIATTR_CBANK_PARAM_SIZE
	.align		4
.L_75:
        /*0088*/ 	.byte	0x03, 0x19
        /*008a*/ 	.short	0x0030


	//----- nvinfo : EIATTR_PARAM_CBANK
	.align		4
        /*008c*/ 	.byte	0x04, 0x0a
        /*008e*/ 	.short	(.L_77 - .L_76)
	.align		4
.L_76:
        /*0090*/ 	.word	index@(.nv.constant0._Z34cooling_function_comparison_globalyPdS_S_S_S_)
        /*0094*/ 	.short	0x0380
        /*0096*/ 	.short	0x0030


	//----- nvinfo : EIATTR_SW_WAR
	.align		4
.L_77:
        /*0098*/ 	.byte	0x04, 0x36
        /*009a*/ 	.short	(.L_79 - .L_78)
.L_78:
        /*009c*/ 	.word	0x00000008
.L_79:


//--------------------- .nv.info._Z24global_memory_reading_v2PdS_S_S_S_S_ --------------------------
	.section	.nv.info._Z24global_memory_reading_v2PdS_S_S_S_S_,"",@"SHT_CUDA_INFO"
	.sectionflags	@""
	.align	4


	//----- nvinfo : EIATTR_CUDA_API_VERSION
	.align		4
        /*0000*/ 	.byte	0x04, 0x37
        /*0002*/ 	.short	(.L_81 - .L_80)
.L_80:
        /*0004*/ 	.word	0x00000082


	//----- nvinfo : EIATTR_KPARAM_INFO
	.align		4
.L_81:
        /*0008*/ 	.byte	0x04, 0x17
        /*000a*/ 	.short	(.L_83 - .L_82)
.L_82:
        /*000c*/ 	.word	0x00000000
        /*0010*/ 	.short	0x0005
        /*0012*/ 	.short	0x0028
        /*0014*/ 	.byte	0x00, 0xf5, 0x21, 0x00


	//----- nvinfo : EIATTR_KPARAM_INFO
	.align		4
.L_83:
        /*0018*/ 	.byte	0x04, 0x17
        /*001a*/ 	.short	(.L_85 - .L_84)
.L_84:
        /*001c*/ 	.word	0x00000000
        /*0020*/ 	.short	0x0004
        /*0022*/ 	.short	0x0020
        /*0024*/ 	.byte	0x00, 0xf5, 0x21, 0x00


	//----- nvinfo : EIATTR_KPARAM_INFO
	.align		4
.L_85:
        /*0028*/ 	.byte	0x04, 0x17
        /*002a*/ 	.short	(.L_87 - .L_86)
.L_86:
        /*002c*/ 	.word	0x00000000
        /*0030*/ 	.short	0x0003
        /*0032*/ 	.short	0x0018
        /*0034*/ 	.byte	0x00, 0xf5, 0x21, 0x00


	//----- nvinfo : EIATTR_KPARAM_INFO
	.align		4
.L_87:
        /*0038*/ 	.byte	0x04, 0x17
        /*003a*/ 	.short	(.L_89 - .L_88)
.L_88:
        /*003c*/ 	.word	0x00000000
        /*0040*/ 	.short	0x0002
        /*0042*/ 	.short	0x0010
        /*0044*/ 	.byte	0x00, 0xf5, 0x21, 0x00


	//----- nvinfo : EIATTR_KPARAM_INFO
	.align		4
.L_89:
        /*0048*/ 	.byte	0x04, 0x17
        /*004a*/ 	.short	(.L_91 - .L_90)
.L_90:
        /*004c*/ 	.word	0x00000000
        /*0050*/ 	.short	0x0001
        /*0052*/ 	.short	0x0008
        /*0054*/ 	.byte	0x00, 0xf5, 0x21, 0x00


	//----- nvinfo : EIATTR_KPARAM_INFO
	.align		4
.L_91:
        /*0058*/ 	.byte	0x04, 0x17
        /*005a*/ 	.short	(.L_93 - .L_92)
.L_92:
        /*005c*/ 	.word	0x00000000
        /*0060*/ 	.short	0x0000
        /*0062*/ 	.short	0x0000
        /*0064*/ 	.byte	0x00, 0xf5, 0x21, 0x00


	//----- nvinfo : EIATTR_SPARSE_MMA_MASK
	.align		4
.L_93:
        /*0068*/ 	.byte	0x03, 0x50
        /*006a*/ 	.short	0x0000


	//----- nvinfo : EIATTR_MAXREG_COUNT
	.align		4
        /*006c*/ 	.byte	0x03, 0x1b
        /*006e*/ 	.short	0x00ff


	//----- nvinfo : EIATTR_MERCURY_ISA_VERSION
	.align		4
        /*0070*/ 	.byte	0x03, 0x5f
        /*0072*/ 	.short	0x0101


	//----- nvinfo : EIATTR_VRC_CTA_INIT_COUNT
	.align		4
        /*0074*/ 	.byte	0x02, 0x4a
	.zero		1
	.zero		1


	//----- nvinfo : EIATTR_EXIT_INSTR_OFFSETS
	.align		4
        /*0078*/ 	.byte	0x04, 0x1c
        /*007a*/ 	.short	(.L_95 - .L_94)


	//   ....[0]....
.L_94:
        /*007c*/ 	.word	0x00000060


	//   ....[1]....
        /*0080*/ 	.word	0x00000a10


	//----- nvinfo : EIATTR_CRS_STACK_SIZE
	.align		4
.L_95:
        /*0084*/ 	.byte	0x04, 0x1e
        /*0086*/ 	.short	(.L_97 - .L_96)
.L_96:
        /*0088*/ 	.word	0x00000000


	//----- nvinfo : EIATTR_CBANK_PARAM_SIZE
	.align		4
.L_97:
        /*008c*/ 	.byte	0x03, 0x19
        /*008e*/ 	.short	0x0030


	//----- nvinfo : EIATTR_PARAM_CBANK
	.align		4
        /*0090*/ 	.byte	0x04, 0x0a
        /*0092*/ 	.short	(.L_99 - .L_98)
	.align		4
.L_98:
        /*0094*/ 	.word	index@(.nv.constant0._Z24global_memory_reading_v2PdS_S_S_S_S_)
        /*0098*/ 	.short	0x0380
        /*009a*/ 	.short	0x0030


	//----- nvinfo : EIATTR_SW_WAR
	.align		4
.L_99:
        /*009c*/ 	.byte	0x04, 0x36
        /*009e*/ 	.short	(.L_101 - .L_100)
.L_100:
        /*00a0*/ 	.word	0x00000008
.L_101:


//--------------------- .nv.info._Z37cooling_function_comparison_global_v2yPdS_S_S_S_ --------------------------
	.section	.nv.info._Z37cooling_function_comparison_global_v2yPdS_S_S_S_,"",@"SHT_CUDA_INFO"
	.sectionflags	@""
	.align	4


	//----- nvinfo : EIATTR_CUDA_API_VERSION
	.align		4
        /*0000*/ 	.byte	0x04, 0x37
        /*0002*/ 	.short	(.L_103 - .L_102)
.L_102:
        /*0004*/ 	.word	0x00000082


	//----- nvinfo : EIATTR_KPARAM_INFO
	.align		4
.L_103:
        /*0008*/ 	.byte	0x04, 0x17
        /*000a*/ 	.short	(.L_105 - .L_104)
.L_104:
        /*000c*/ 	.word	0x00000000
        /*0010*/ 	.short	0x0005
        /*0012*/ 	.short	0x0028
        /*0014*/ 	.byte	0x00, 0xf5, 0x21, 0x00


	//----- nvinfo : EIATTR_KPARAM_INFO
	.align		4
.L_105:
        /*0018*/ 	.byte	0x04, 0x17
        /*001a*/ 	.short	(.L_107 - .L_106)
.L_106:
        /*001c*/ 	.word	0x00000000
        /*0020*/ 	.short	0x0004
        /*0022*/ 	.short	0x0020
        /*0024*/ 	.byte	0x00, 0xf5, 0x21, 0x00


	//----- nvinfo : EIATTR_KPARAM_INFO
	.align		4
.L_107:
        /*0028*/ 	.byte	0x04, 0x17
        /*002a*/ 	.short	(.L_109 - .L_108)
.L_108:
        /*002c*/ 	.word	0x00000000
        /*0030*/ 	.short	0x0003
        /*0032*/ 	.short	0x0018
        /*0034*/ 	.byte	0x00, 0xf5, 0x21, 0x00


	//----- nvinfo : EIATTR_KPARAM_INFO
	.align		4
.L_109:
        /*0038*/ 	.byte	0x04, 0x17
        /*003a*/ 	.short	(.L_111 - .L_110)
.L_110:
        /*003c*/ 	.word	0x00000000
        /*0040*/ 	.short	0x0002
        /*0042*/ 	.short	0x0010
        /*0044*/ 	.byte	0x00, 0xf5, 0x21, 0x00


	//----- nvinfo : EIATTR_KPARAM_INFO
	.align		4
.L_111:
        /*0048*/ 	.byte	0x04, 0x17
        /*004a*/ 	.short	(.L_113 - .L_112)
.L_112:
        /*004c*/ 	.word	0x00000000
        /*0050*/ 	.short	0x0001
        /*0052*/ 	.short	0x0008
        /*0054*/ 	.byte	0x00, 0xf5, 0x21, 0x00


	//----- nvinfo : EIATTR_KPARAM_INFO
	.align		4
.L_113:
        /*0058*/ 	.byte	0x04, 0x17
        /*005a*/ 	.short	(.L_115 - .L_114)
.L_114:
        /*005c*/ 	.word	0x00000000
        /*0060*/ 	.short	0x0000
        /*0062*/ 	.short	0x0000
        /*0064*/ 	.byte	0x00, 0xf0, 0x21, 0x00


	//----- nvinfo : EIATTR_SPARSE_MMA_MASK
	.align		4
.L_115:
        /*0068*/ 	.byte	0x03, 0x50
        /*006a*/ 	.short	0x0000


	//----- nvinfo : EIATTR_MAXREG_COUNT
	.align		4
        /*006c*/ 	.byte	0x03, 0x1b
        /*006e*/ 	.short	0x00ff


	//----- nvinfo : EIATTR_EXTERNS
	.align		4
        /*0070*/ 	.byte	0x04, 0x0f
        /*0072*/ 	.short	(.L_117 - .L_116)


	//   ....[0]....
	.align		4
.L_116:
        /*0074*/ 	.word	index@(vprintf)


	//----- nvinfo : EIATTR_MERCURY_ISA_VERSION
	.align		4
.L_117:
        /*0078*/ 	.byte	0x03, 0x5f
        /*007a*/ 	.short	0x0101


	//----- nvinfo : EIATTR_VRC_CTA_INIT_COUNT
	.align		4
        /*007c*/ 	.byte	0x02, 0x4a
	.zero		1
	.zero		1


	//----- nvinfo : EIATTR_SYSCALL_OFFSETS
	.align		4
        /*0080*/ 	.byte	0x04, 0x46
        /*0082*/ 	.short	(.L_119 - .L_118)


	//   ....[0]....
.L_118:
        /*0084*/ 	.word	0x00000b70


	//----- nvinfo : EIATTR_EXIT_INSTR_OFFSETS
	.align		4
.L_119:
        /*0088*/ 	.byte	0x04, 0x1c
        /*008a*/ 	.short	(.L_121 - .L_120)


	//   ....[0]....
.L_120:
        /*008c*/ 	.word	0x000000b0


	//   ....[1]....
        /*0090*/ 	.word	0x00000bc0


	//----- nvinfo : EIATTR_CRS_STACK_SIZE
	.align		4
.L_121:
        /*0094*/ 	.byte	0x04, 0x1e
        /*0096*/ 	.short	(.L_123 - .L_122)
.L_122:
        /*0098*/ 	.word	0x00000000


	//----- nvinfo : EIATTR_CBANK_PARAM_SIZE
	.align		4
.L_123:
        /*009c*/ 	.byte	0x03, 0x19
        /*009e*/ 	.short	0x0030


	//----- nvinfo : EIATTR_PARAM_CBANK
	.align		4
        /*00a0*/ 	.byte	0x04, 0x0a
        /*00a2*/ 	.short	(.L_125 - .L_124)
	.align		4
.L_124:
        /*00a4*/ 	.word	index@(.nv.constant0._Z37cooling_function_comparison_global_v2yPdS_S_S_S_)
        /*00a8*/ 	.short	0x0380
        /*00aa*/ 	.short	0x0030


	//----- nvinfo : EIATTR_SW_WAR
	.align		4
.L_125:
        /*00ac*/ 	.byte	0x04, 0x36
        /*00ae*/ 	.short	(.L_127 - .L_126)
.L_126:
        /*00b0*/ 	.word	0x00000008
.L_127:


//--------------------- .nv.info._Z21global_memory_readingPdS_S_S_S_S_S_S_S_S_ --------------------------
	.section	.nv.info._Z21global_memory_readingPdS_S_S_S_S_S_S_S_S_,"",@"SHT_CUDA_INFO"
	.sectionflags	@""
	.align	4


	//----- nvinfo : EIATTR_CUDA_API_VERSION
	.align		4
        /*0000*/ 	.byte	0x04, 0x37
        /*0002*/ 	.short	(.L_129 - .L_128)
.L_128:
        /*0004*/ 	.word	0x00000082


	//----- nvinfo : EIATTR_KPARAM_INFO
	.align		4
.L_129:
        /*0008*/ 	.byte	0x04, 0x17
        /*000a*/ 	.short	(.L_131 - .L_130)
.L_130:
        /*000c*/ 	.word	0x00000000
        /*0010*/ 	.short	0x0009
        /*0012*/ 	.short	0x0048
        /*0014*/ 	.byte	0x00, 0xf5, 0x21, 0x00


	//----- nvinfo : EIATTR_KPARAM_INFO
	.align		4
.L_131:
        /*0018*/ 	.byte	0x04, 0x17
        /*001a*/ 	.short	(.L_133 - .L_132)
.L_132:
        /*001c*/ 	.word	0x00000000
        /*0020*/ 	.short	0x0008
        /*0022*/ 	.short	0x0040
        /*0024*/ 	.byte	0x00, 0xf5, 0x21, 0x00


	//----- nvinfo : EIATTR_KPARAM_INFO
	.align		4
.L_133:
        /*0028*/ 	.byte	0x04, 0x17
        /*002a*/ 	.short	(.L_135 - .L_134)
.L_134:
        /*002c*/ 	.word	0x00000000
        /*0030*/ 	.short	0x0007
        /*0032*/ 	.short	0x0038
        /*0034*/ 	.byte	0x00, 0xf5, 0x21, 0x00


	//----- nvinfo : EIATTR_KPARAM_INFO
	.align		4
.L_135:
        /*0038*/ 	.byte	0x04, 0x17
        /*003a*/ 	.short	(.L_137 - .L_136)
.L_136:
        /*003c*/ 	.word	0x00000000
        /*0040*/ 	.short	0x0006
        /*0042*/ 	.short	0x0030
        /*0044*/ 	.byte	0x00, 0xf5, 0x21, 0x00


	//----- nvinfo : EIATTR_KPARAM_INFO
	.align		4
.L_137:
        /*0048*/ 	.byte	0x04, 0x17
        /*004a*/ 	.short	(.L_139 - .L_138)
.L_138:
        /*004c*/ 	.word	0x00000000
        /*0050*/ 	.short	0x0005
        /*0052*/ 	.short	0x0028
        /*0054*/ 	.byte	0x00, 0xf5, 0x21, 0x00


	//----- nvinfo : EIATTR_KPARAM_INFO
	.align		4
.L_139:
        /*0058*/ 	.byte	0x04, 0x17
        /*005a*/ 	.short	(.L_141 - .L_140)
.L_140:
        /*005c*/ 	.word	0x00000000
        /*0060*/ 	.short	0x0004
        /*0062*/ 	.short	0x0020
        /*0064*/ 	.byte	0x00, 0xf5, 0x21, 0x00


	//----- nvinfo : EIATTR_KPARAM_INFO
	.align		4
.L_141:
        /*0068*/ 	.byte	0x04, 0x17
        /*006a*/ 	.short	(.L_143 - .L_142)
.L_142:
        /*006c*/ 	.word	0x00000000
        /*0070*/ 	.short	0x0003
        /*0072*/ 	.short	0x0018
        /*0074*/ 	.byte	0x00, 0xf5, 0x21, 0x00


	//----- nvinfo : EIATTR_KPARAM_INFO
	.align		4
.L_143:
        /*0078*/ 	.byte	0x04, 0x17
        /*007a*/ 	.short	(.L_145 - .L_144)
.L_144:
        /*007c*/ 	.word	0x00000000
        /*0080*/ 	.short	0x0002
        /*0082*/ 	.short	0x0010
        /*0084*/ 	.byte	0x00, 0xf5, 0x21, 0x00


	//----- nvinfo : EIATTR_KPARAM_INFO
	.align		4
.L_145:
        /*0088*/ 	.byte	0x04, 0x17
        /*008a*/ 	.short	(.L_147 - .L_146)
.L_146:
        /*008c*/ 	.word	0x00000000
        /*0090*/ 	.short	0x0001
        /*0092*/ 	.short	0x0008
        /*0094*/ 	.byte	0x00, 0xf5, 0x21, 0x00


	//----- nvinfo : EIATTR_KPARAM_INFO
	.align		4
.L_147:
        /*0098*/ 	.byte	0x04, 0x17
        /*009a*/ 	.short	(.L_149 - .L_148)
.L_148:
        /*009c*/ 	.word	0x00000000
        /*00a0*/ 	.short	0x0000
        /*00a2*/ 	.short	0x0000
        /*00a4*/ 	.byte	0x00, 0xf5, 0x21, 0x00


	//----- nvinfo : EIATTR_SPARSE_MMA_MASK
	.align		4
.L_149:
        /*00a8*/ 	.byte	0x03, 0x50
        /*00aa*/ 	.short	0x0000


	//----- nvinfo : EIATTR_MAXREG_COUNT
	.align		4
        /*00ac*/ 	.byte	0x03, 0x1b
        /*00ae*/ 	.short	0x00ff


	//----- nvinfo : EIATTR_MERCURY_ISA_VERSION
	.align		4
        /*00b0*/ 	.byte	0x03, 0x5f
        /*00b2*/ 	.short	0x0101


	//----- nvinfo : EIATTR_VRC_CTA_INIT_COUNT
	.align		4
        /*00b4*/ 	.byte	0x02, 0x4a
	.zero		1
	.zero		1


	//----- nvinfo : EIATTR_EXIT_INSTR_OFFSETS
	.align		4
        /*00b8*/ 	.byte	0x04, 0x1c
        /*00ba*/ 	.short	(.L_151 - .L_150)


	//   ....[0]....
.L_150:
        /*00bc*/ 	.word	0x000008a0


	//----- nvinfo : EIATTR_CBANK_PARAM_SIZE
	.align		4
.L_151:
        /*00c0*/ 	.byte	0x03, 0x19
        /*00c2*/ 	.short	0x0050


	//----- nvinfo : EIATTR_PARAM_CBANK
	.align		4
        /*00c4*/ 	.byte	0x04, 0x0a
        /*00c6*/ 	.short	(.L_153 - .L_152)
	.align		4
.L_152:
        /*00c8*/ 	.word	index@(.nv.constant0._Z21global_memory_readingPdS_S_S_S_S_S_S_S_S_)
        /*00cc*/ 	.short	0x0380
        /*00ce*/ 	.short	0x0050


	//----- nvinfo : EIATTR_SW_WAR
	.align		4
.L_153:
        /*00d0*/ 	.byte	0x04, 0x36
        /*00d2*/ 	.short	(.L_155 - .L_154)
.L_154:
        /*00d4*/ 	.word	0x00000008
.L_155:


//--------------------- .nv.info._Z21cooling_function_testyPdS_S_S_S_ --------------------------
	.section	.nv.info._Z21cooling_function_testyPdS_S_S_S_,"",@"SHT_CUDA_INFO"
	.sectionflags	@""
	.align	4


	//----- nvinfo : EIATTR_CUDA_API_VERSION
	.align		4
        /*0000*/ 	.byte	0x04, 0x37
        /*0002*/ 	.short	(.L_157 - .L_156)
.L_156:
        /*0004*/ 	.word	0x00000082


	//----- nvinfo : EIATTR_KPARAM_INFO
	.align		4
.L_157:
        /*0008*/ 	.byte	0x04, 0x17
        /*000a*/ 	.short	(.L_159 - .L_158)
.L_158:
        /*000c*/ 	.word	0x00000000
        /*0010*/ 	.short	0x0005
        /*0012*/ 	.short	0x0028
        /*0014*/ 	.byte	0x00, 0xf5, 0x21, 0x00


	//----- nvinfo : EIATTR_KPARAM_INFO
	.align		4
.L_159:
        /*0018*/ 	.byte	0x04, 0x17
        /*001a*/ 	.short	(.L_161 - .L_160)
.L_160:
        /*001c*/ 	.word	0x00000000
        /*0020*/ 	.short	0x0004
        /*0022*/ 	.short	0x0020
        /*0024*/ 	.byte	0x00, 0xf5, 0x21, 0x00


	//----- nvinfo : EIATTR_KPARAM_INFO
	.align		4
.L_161:
        /*0028*/ 	.byte	0x04, 0x17
        /*002a*/ 	.short	(.L_163 - .L_162)
.L_162:
        /*002c*/ 	.word	0x00000000
        /*0030*/ 	.short	0x0003
        /*0032*/ 	.short	0x0018
        /*0034*/ 	.byte	0x00, 0xf5, 0x21, 0x00


	//----- nvinfo : EIATTR_KPARAM_INFO
	.align		4
.L_163:
        /*0038*/ 	.byte	0x04, 0x17
        /*003a*/ 	.short	(.L_165 - .L_164)
.L_164:
        /*003c*/ 	.word	0x00000000
        /*0040*/ 	.short	0x0002
        /*0042*/ 	.short	0x0010
        /*0044*/ 	.byte	0x00, 0xf5, 0x21, 0x00


	//----- nvinfo : EIATTR_KPARAM_INFO
	.align		4
.L_165:
        /*0048*/ 	.byte	0x04, 0x17
        /*004a*/ 	.short	(.L_167 - .L_166)
.L_166:
        /*004c*/ 	.word	0x00000000
        /*0050*/ 	.short	0x0001
        /*0052*/ 	.short	0x0008
        /*0054*/ 	.byte	0x00, 0xf5, 0x21, 0x00


	//----- nvinfo : EIATTR_KPARAM_INFO
	.align		4
.L_167:
        /*0058*/ 	.byte	0x04, 0x17
        /*005a*/ 	.short	(.L_169 - .L_168)
.L_168:
        /*005c*/ 	.word	0x00000000
        /*0060*/ 	.short	0x0000
        /*0062*/ 	.short	0x0000
        /*0064*/ 	.byte	0x00, 0xf0, 0x21, 0x00


	//----- nvinfo : EIATTR_SPARSE_MMA_MASK
	.align		4
.L_169:
        /*0068*/ 	.byte	0x03, 0x50
        /*006a*/ 	.short	0x0000


	//----- nvinfo : EIATTR_MAXREG_COUNT
	.align		4
        /*006c*/ 	.byte	0x03, 0x1b
        /*006e*/ 	.short	0x00ff


	//----- nvinfo : EIATTR_MERCURY_ISA_VERSION
	.align		4
        /*0070*/ 	.byte	0x03, 0x5f
        /*0072*/ 	.short	0x0101


	//----- nvinfo : EIATTR_VRC_CTA_INIT_COUNT
	.align		4
        /*0074*/ 	.byte	0x02, 0x4a
	.zero		1
	.zero		1


	//----- nvinfo : EIATTR_EXIT_INSTR_OFFSETS
	.align		4
        /*0078*/ 	.byte	0x04, 0x1c
        /*007a*/ 	.short	(.L_171 - .L_170)


	//   ....[0]....
.L_170:
        /*007c*/ 	.word	0x000022e0


	//----- nvinfo : EIATTR_CRS_STACK_SIZE
	.align		4
.L_171:
        /*0080*/ 	.byte	0x04, 0x1e
        /*0082*/ 	.short	(.L_173 - .L_172)
.L_172:
        /*0084*/ 	.word	0x00000000


	//----- nvinfo : EIATTR_CBANK_PARAM_SIZE
	.align		4
.L_173:
        /*0088*/ 	.byte	0x03, 0x19
        /*008a*/ 	.short	0x0030


	//----- nvinfo : EIATTR_PARAM_CBANK
	.align		4
        /*008c*/ 	.byte	0x04, 0x0a
        /*008e*/ 	.short	(.L_175 - .L_174)
	.align		4
.L_174:
        /*0090*/ 	.word	index@(.nv.constant0._Z21cooling_function_testyPdS_S_S_S_)
        /*0094*/ 	.short	0x0380
        /*0096*/ 	.short	0x0030


	//----- nvinfo : EIATTR_SW_WAR
	.align		4
.L_175:
        /*0098*/ 	.byte	0x04, 0x36
        /*009a*/ 	.short	(.L_177 - .L_176)
.L_176:
        /*009c*/ 	.word	0x00000008
.L_177:


//--------------------- .nv.info._Z23cooling_function_marcelyfPdS_S_ --------------------------
	.section	.nv.info._Z23cooling_function_marcelyfPdS_S_,"",@"SHT_CUDA_INFO"
	.sectionflags	@""
	.align	4


	//----- nvinfo : EIATTR_CUDA_API_VERSION
	.align		4
        /*0000*/ 	.byte	0x04, 0x37
        /*0002*/ 	.short	(.L_179 - .L_178)
.L_178:
        /*0004*/ 	.word	0x00000082


	//----- nvinfo : EIATTR_KPARAM_INFO
	.align		4
.L_179:
        /*0008*/ 	.byte	0x04, 0x17
        /*000a*/ 	.short	(.L_181 - .L_180)
.L_180:
        /*000c*/ 	.word	0x00000000
        /*0010*/ 	.short	0x0004
        /*0012*/ 	.short	0x0020
        /*0014*/ 	.byte	0x00, 0xf5, 0x21, 0x00


	//----- nvinfo : EIATTR_KPARAM_INFO
	.align		4
.L_181:
        /*0018*/ 	.byte	0x04, 0x17
        /*001a*/ 	.short	(.L_183 - .L_182)
.L_182:
        /*001c*/ 	.word	0x00000000
        /*0020*/ 	.short	0x0003
        /*0022*/ 	.short	0x0018
        /*0024*/ 	.byte	0x00, 0xf5, 0x21, 0x00


	//----- nvinfo : EIATTR_KPARAM_INFO
	.align		4
.L_183:
        /*0028*/ 	.byte	0x04, 0x17
        /*002a*/ 	.short	(.L_185 - .L_184)
.L_184:
        /*002c*/ 	.word	0x00000000
        /*0030*/ 	.short	0x0002
        /*0032*/ 	.short	0x0010
        /*0034*/ 	.byte	0x00, 0xf5, 0x21, 0x00


	//----- nvinfo : EIATTR_KPARAM_INFO
	.align		4
.L_185:
        /*0038*/ 	.byte	0x04, 0x17
        /*003a*/ 	.short	(.L_187 - .L_186)
.L_186:
        /*003c*/ 	.word	0x00000000
        /*0040*/ 	.short	0x0001
        /*0042*/ 	.short	0x0008
        /*0044*/ 	.byte	0x00, 0xf0, 0x11, 0x00


	//----- nvinfo : EIATTR_KPARAM_INFO
	.align		4
.L_187:
        /*0048*/ 	.byte	0x04, 0x17
        /*004a*/ 	.short	(.L_189 - .L_188)
.L_188:
        /*004c*/ 	.word	0x00000000
        /*0050*/ 	.short	0x0000
        /*0052*/ 	.short	0x0000
        /*0054*/ 	.byte	0x00, 0xf0, 0x21, 0x00


	//----- nvinfo : EIATTR_SPARSE_MMA_MASK
	.align		4
.L_189:
        /*0058*/ 	.byte	0x03, 0x50
        /*005a*/ 	.short	0x0000


	//----- nvinfo : EIATTR_MAXREG_COUNT
	.align		4
        /*005c*/ 	.byte	0x03, 0x1b
        /*005e*/ 	.short	0x00ff


	//----- nvinfo : EIATTR_MERCURY_ISA_VERSION
	.align		4
        /*0060*/ 	.byte	0x03, 0x5f
        /*0062*/ 	.short	0x0101


	//----- nvinfo : EIATTR_VRC_CTA_INIT_COUNT
	.align		4
        /*0064*/ 	.byte	0x02, 0x4a
	.zero		1
	.zero		1


	//----- nvinfo : EIATTR_EXIT_INSTR_OFFSETS
	.align		4
        /*0068*/ 	.byte	0x04, 0x1c
        /*006a*/ 	.short	(.L_191 - .L_190)


	//   ....[0]....
.L_190:
        /*006c*/ 	.word	0x00003640


	//----- nvinfo : EIATTR_CRS_STACK_SIZE
	.align		4
.L_191:
        /*0070*/ 	.byte	0x04, 0x1e
        /*0072*/ 	.short	(.L_193 - .L_192)
.L_192:
        /*0074*/ 	.word	0x00000000


	//----- nvinfo : EIATTR_CBANK_PARAM_SIZE
	.align		4
.L_193:
        /*0078*/ 	.byte	0x03, 0x19
        /*007a*/ 	.short	0x0028


	//----- nvinfo : EIATTR_PARAM_CBANK
	.align		4
        /*007c*/ 	.byte	0x04, 0x0a
        /*007e*/ 	.short	(.L_195 - .L_194)
	.align		4
.L_194:
        /*0080*/ 	.word	index@(.nv.constant0._Z23cooling_function_marcelyfPdS_S_)
        /*0084*/ 	.short	0x0380
        /*0086*/ 	.short	0x0028


	//----- nvinfo : EIATTR_SW_WAR
	.align		4
.L_195:
        /*0088*/ 	.byte	0x04, 0x36
        /*008a*/ 	.short	(.L_197 - .L_196)
.L_196:
        /*008c*/ 	.word	0x00000008
.L_197:


//--------------------- .nv.info._Z16cooling_functionyffff --------------------------
	.section	.nv.info._Z16cooling_functionyffff,"",@"SHT_CUDA_INFO"
	.sectionflags	@""
	.align	4


	//----- nvinfo : EIATTR_CUDA_API_VERSION
	.align		4
        /*0000*/ 	.byte	0x04, 0x37
        /*0002*/ 	.short	(.L_199 - .L_198)
.L_198:
        /*0004*/ 	.word	0x00000082


	//----- nvinfo : EIATTR_KPARAM_INFO
	.align		4
.L_199:
        /*0008*/ 	.byte	0x04, 0x17
        /*000a*/ 	.short	(.L_201 - .L_200)
.L_200:
        /*000c*/ 	.word	0x00000000
        /*0010*/ 	.short	0x0004
        /*0012*/ 	.short	0x0014
        /*0014*/ 	.byte	0x00, 0xf0, 0x11, 0x00


	//----- nvinfo : EIATTR_KPARAM_INFO
	.align		4
.L_201:
        /*0018*/ 	.byte	0x04, 0x17
        /*001a*/ 	.short	(.L_203 - .L_202)
.L_202:
        /*001c*/ 	.word	0x00000000
        /*0020*/ 	.short	0x0003
        /*0022*/ 	.short	0x0010
        /*0024*/ 	.byte	0x00, 0xf0, 0x11, 0x00


	//----- nvinfo : EIATTR_KPARAM_INFO
	.align		4
.L_203:
        /*0028*/ 	.byte	0x04, 0x17
        /*002a*/ 	.short	(.L_205 - .L_204)
.L_204:
        /*002c*/ 	.word	0x00000000
        /*0030*/ 	.short	0x0002
        /*0032*/ 	.short	0x000c
        /*0034*/ 	.byte	0x00, 0xf0, 0x11, 0x00


	//----- nvinfo : EIATTR_KPARAM_INFO
	.align		4
.L_205:
        /*0038*/ 	.byte	0x04, 0x17
        /*003a*/ 	.short	(.L_207 - .L_206)
.L_206:
        /*003c*/ 	.word	0x00000000
        /*0040*/ 	.short	0x0001
        /*0042*/ 	.short	0x0008
        /*0044*/ 	.byte	0x00, 0xf0, 0x11, 0x00


	//----- nvinfo : EIATTR_KPARAM_INFO
	.align		4
.L_207:
        /*0048*/ 	.byte	0x04, 0x17
        /*004a*/ 	.short	(.L_209 - .L_208)
.L_208:
        /*004c*/ 	.word	0x00000000
        /*0050*/ 	.short	0x0000
        /*0052*/ 	.short	0x0000
        /*0054*/ 	.byte	0x00, 0xf0, 0x21, 0x00


	//----- nvinfo : EIATTR_SPARSE_MMA_MASK
	.align		4
.L_209:
        /*0058*/ 	.byte	0x03, 0x50
        /*005a*/ 	.short	0x0000


	//----- nvinfo : EIATTR_MAXREG_COUNT
	.align		4
        /*005c*/ 	.byte	0x03, 0x1b
        /*005e*/ 	.short	0x00ff


	//----- nvinfo : EIATTR_EXTERNS
	.align		4
        /*0060*/ 	.byte	0x04, 0x0f
        /*0062*/ 	.short	(.L_211 - .L_210)


	//   ....[0]....
	.align		4
.L_210:
        /*0064*/ 	.word	index@(vprintf)


	//----- nvinfo : EIATTR_MERCURY_ISA_VERSION
	.align		4
.L_211:
        /*0068*/ 	.byte	0x03, 0x5f
        /*006a*/ 	.short	0x0101


	//----- nvinfo : EIATTR_VRC_CTA_INIT_COUNT
	.align		4
        /*006c*/ 	.byte	0x02, 0x4a
	.zero		1
	.zero		1


	//----- nvinfo : EIATTR_SYSCALL_OFFSETS
	.align		4
        /*0070*/ 	.byte	0x04, 0x46
        /*0072*/ 	.short	(.L_213 - .L_212)


	//   ....[0]....
.L_212:
        /*0074*/ 	.word	0x00002210


	//----- nvinfo : EIATTR_EXIT_INSTR_OFFSETS
	.align		4
.L_213:
        /*0078*/ 	.byte	0x04, 0x1c
        /*007a*/ 	.short	(.L_215 - .L_214)


	//   ....[0]....
.L_214:
        /*007c*/ 	.word	0x00002220


	//----- nvinfo : EIATTR_CRS_STACK_SIZE
	.align		4
.L_215:
        /*0080*/ 	.byte	0x04, 0x1e
        /*0082*/ 	.short	(.L_217 - .L_216)
.L_216:
        /*0084*/ 	.word	0x00000000


	//----- nvinfo : EIATTR_CBANK_PARAM_SIZE
	.align		4
.L_217:
        /*0088*/ 	.byte	0x03, 0x19
        /*008a*/ 	.short	0x0018


	//----- nvinfo : EIATTR_PARAM_CBANK
	.align		4
        /*008c*/ 	.byte	0x04, 0x0a
        /*008e*/ 	.short	(.L_219 - .L_218)
	.align		4
.L_218:
        /*0090*/ 	.word	index@(.nv.constant0._Z16cooling_functionyffff)
        /*0094*/ 	.short	0x0380
        /*0096*/ 	.short	0x0018


	//----- nvinfo : EIATTR_SW_WAR
	.align		4
.L_219:
        /*0098*/ 	.byte	0x04, 0x36
        /*009a*/ 	.short	(.L_221 - .L_220)
.L_220:
        /*009c*/ 	.word	0x00000008
.L_221:


//--------------------- .nv.callgraph             --------------------------
	.section	.nv.callgraph,"",@"SHT_CUDA_CALLGRAPH"
	.align	4
	.sectionentsize	8
	.align		4
        /*0000*/ 	.word	0x00000000
	.align		4
        /*0004*/ 	.word	0xffffffff
	.align		4
        /*0008*/ 	.word	index@(_Z37cooling_function_comparison_global_v2yPdS_S_S_S_)
	.align		4
        /*000c*/ 	.word	index@(vprintf)
	.align		4
        /*0010*/ 	.word	index@(_Z16cooling_functionyffff)
	.align		4
        /*0014*/ 	.word	index@(vprintf)
	.align		4
        /*0018*/ 	.word	0x00000000
	.align		4
        /*001c*/ 	.word	0xfffffffe
	.align		4
        /*0020*/ 	.word	0x00000000
	.align		4
        /*0024*/ 	.word	0xfffffffd
	.align		4
        /*0028*/ 	.word	0x00000000
	.align		4
        /*002c*/ 	.word	0xfffffffc


//--------------------- .nv.constant4             --------------------------
	.section	.nv.constant4,"a",@progbits
	.align	8
	.align		8
.nv.constant4:
        /*0000*/ 	.dword	$str
	.align		8
        /*0008*/ 	.dword	$str$1
	.align		8
        /*0010*/ 	.dword	vprintf


//--------------------- .text._Z34cooling_function_comparison_globalyPdS_S_S_S_ --------------------------
	.section	.text._Z34cooling_function_comparison_globalyPdS_S_S_S_,"ax",@progbits
	.align	128
        .global         _Z34cooling_function_comparison_globalyPdS_S_S_S_
        .type           _Z34cooling_function_comparison_globalyPdS_S_S_S_,@function
        .size           _Z34cooling_function_comparison_globalyPdS_S_S_S_,(.L_x_143 - _Z34cooling_function_comparison_globalyPdS_S_S_S_)
        .other          _Z34cooling_function_comparison_globalyPdS_S_S_S_,@"STO_CUDA_ENTRY STV_DEFAULT"
_Z34cooling_function_comparison_globalyPdS_S_S_S_:
.text._Z34cooling_function_comparison_globalyPdS_S_S_S_:
[----:B------:R-:W-:Y:S01]  /*0000*/  LDC R1, c[0x0][0x37c] ;  /* 0x0000df00ff017b82 */ /* 0x000fe20000000800 */
[----:B------:R-:W0:Y:S01]  /*0010*/  LDCU.128 UR12, c[0x0][0x3a0] ;  /* 0x00007400ff0c77ac */ /* 0x000e220008000c00 */
[----:B------:R-:W1:Y:S01]  /*0020*/  LDCU.64 UR18, c[0x0][0x358] ;  /* 0x00006b00ff1277ac */ /* 0x000e620008000a00 */
[----:B------:R-:W-:Y:S01]  /*0030*/  UMOV UR4, URZ ;  /* 0x000000ff00047c82 */ /* 0x000fe20008000000 */
[----:B0-----:R-:W-:Y:S02]  /*0040*/  UIADD3 UR14, UP0, UPT, UR14, 0x8, URZ ;  /* 0x000000080e0e7890 */ /* 0x001fe4000ff1e0ff */
[----:B------:R-:W-:Y:S02]  /*0050*/  UIADD3 UR12, UP1, UPT, UR12, 0x8, URZ ;  /* 0x000000080c0c7890 */ /* 0x000fe4000ff3e0ff */
[----:B------:R-:W-:Y:S02]  /*0060*/  UIADD3.X UR15, UPT, UPT, URZ, UR15, URZ, UP0, !UPT ;  /* 0x0000000fff0f7290 */ /* 0x000fe400087fe4ff */
[----:B-1----:R-:W-:-:S12]  /*0070*/  UIADD3.X UR13, UPT, UPT, URZ, UR13, URZ, UP1, !UPT ;  /* 0x0000000dff0d7290 */ /* 0x002fd80008ffe4ff */
.L_x_11:
[----:B------:R-:W0:Y:S01]  /*0080*/  LDCU.64 UR6, c[0x0][0x388] ;  /* 0x00007100ff0677ac */ /* 0x000e220008000a00 */
[----:B------:R-:W-:Y:S01]  /*0090*/  UMOV UR5, URZ ;  /* 0x000000ff00057c82 */ /* 0x000fe20008000000 */
[----:B01----:R-:W-:-:S12]  /*00a0*/  UIMAD.WIDE.U32 UR10, UR4, 0x8, UR6 ;  /* 0x00000008040a78a5 */ /* 0x003fd8000f8e0006 */
.L_x_10:
[----:B------:R-:W-:Y:S01]  /*00b0*/  UMOV UR16, UR5 ;  /* 0x0000000500107c82 */ /* 0x000fe20008000000 */
[----:B------:R-:W-:Y:S02]  /*00c0*/  UIMAD UR17, UR4, 0x29, UR5 ;  /* 0x00000029041178a4 */ /* 0x000fe4000f8e0205 */
[----:B------:R-:W-:Y:S01]  /*00d0*/  UIADD3 UR5, UPT, UPT, UR5, 0x1, URZ ;  /* 0x0000000105057890 */ /* 0x000fe2000fffe0ff */
[----:B------:R-:W-:-:S03]  /*00e0*/  UMOV UR6, URZ ;  /* 0x000000ff00067c82 */ /* 0x000fc60008000000 */
[----:B-1----:R-:W-:-:S11]  /*00f0*/  UISETP.NE.AND UP0, UPT, UR5, 0x32, UPT ;  /* 0x000000320500788c */ /* 0x002fd6000bf05270 */
.L_x_9:
[----:B------:R-:W-:Y:S01]  /*0100*/  UIMAD UR7, UR17, 0x29, UR6 ;  /* 0x00000029110778a4 */ /* 0x000fe2000f8e0206 */
[----:B------:R-:W-:Y:S01]  /*0110*/  IMAD.U32 R12, RZ, RZ, UR12 ;  /* 0x0000000cff0c7e24 */ /* 0x000fe2000f8e00ff */
[----:B------:R-:W0:Y:S01]  /*0120*/  LDCU.128 UR20, c[0x0][0x390] ;  /* 0x00007200ff1477ac */ /* 0x000e220008000c00 */
[----:B------:R-:W-:Y:S01]  /*0130*/  IMAD.U32 R13, RZ, RZ, UR13 ;  /* 0x0000000dff0d7e24 */ /* 0x000fe2000f8e00ff */
[----:B------:R-:W-:-:S06]  /*0140*/  UIMAD UR7, UR7, 0x29, URZ ;  /* 0x00000029070778a4 */ /* 0x000fcc000f8e02ff */
[----:B------:R-:W-:Y:S01]  /*0150*/  IMAD.U32 R2, RZ, RZ, UR7 ;  /* 0x00000007ff027e24 */ /* 0x000fe2000f8e00ff */
[----:B-1----:R-:W-:-:S06]  /*0160*/  UMOV UR7, URZ ;  /* 0x000000ff00077c82 */ /* 0x002fcc0008000000 */
.L_x_8:
[----:B------:R-:W-:Y:S02]  /*0170*/  IMAD.U32 R4, RZ, RZ, UR10 ;  /* 0x0000000aff047e24 */ /* 0x000fe4000f8e00ff */
[----:B------:R-:W-:Y:S01]  /*0180*/  IMAD.U32 R5, RZ, RZ, UR11 ;  /* 0x0000000bff057e24 */ /* 0x000fe2000f8e00ff */
[----:B0-----:R-:W-:Y:S01]  /*0190*/  UIMAD.WIDE.U32 UR24, UR16, 0x8, UR20 ;  /* 0x00000008101878a5 */ /* 0x001fe2000f8e0014 */
[----:B------:R0:W4:Y:S04]  /*01a0*/  LDG.E.64 R16, desc[UR18][R12.64+-0x8] ;  /* 0xfffff8120c107981 */ /* 0x000128000c1e1b00 */
[----:B------:R-:W2:Y:S01]  /*01b0*/  LDG.E.64 R4, desc[UR18][R4.64] ;  /* 0x0000001204047981 */ /* 0x000ea2000c1e1b00 */
[----:B------:R-:W-:Y:S01]  /*01c0*/  UIMAD.WIDE.U32 UR26, UR6, 0x8, UR22 ;  /* 0x00000008061a78a5 */ /* 0x000fe2000f8e0016 */
[----:B------:R-:W-:-:S02]  /*01d0*/  IMAD.U32 R28, RZ, RZ, UR24 ;  /* 0x00000018ff1c7e24 */ /* 0x000fc4000f8e00ff */
[----:B------:R-:W-:-:S03]  /*01e0*/  IMAD.U32 R29, RZ, RZ, UR25 ;  /* 0x00000019ff1d7e24 */ /* 0x000fc6000f8e00ff */
[----:B------:R-:W-:Y:S02]  /*01f0*/  IMAD.U32 R14, RZ, RZ, UR26 ;  /* 0x0000001aff0e7e24 */ /* 0x000fe4000f8e00ff */
[----:B------:R-:W-:Y:S01]  /*0200*/  IMAD.U32 R15, RZ, RZ, UR27 ;  /* 0x0000001bff0f7e24 */ /* 0x000fe2000f8e00ff */
[----:B------:R-:W4:Y:S05]  /*0210*/  LDG.E.64 R28, desc[UR18][R28.64] ;  /* 0x000000121c1c7981 */ /* 0x000f2a000c1e1b00 */
[----:B------:R-:W4:Y:S01]  /*0220*/  LDG.E.64 R14, desc[UR18][R14.64] ;  /* 0x000000120e0e7981 */ /* 0x000f22000c1e1b00 */
[----:B-1----:R-:W1:Y:S01]  /*0230*/  MUFU.RCP64H R7, 9 ;  /* 0x4022000000077908 */ /* 0x002e620000001800 */
[----:B------:R-:W-:-:S02]  /*0240*/  HFMA2 R6, -RZ, RZ, 0, 5.9604644775390625e-08 ;  /* 0x00000001ff067431 */ /* 0x000fc400000001ff */
[----:B------:R-:W-:Y:S02]  /*0250*/  IMAD.MOV.U32 R10, RZ, RZ, 0x0 ;  /* 0x00000000ff0a7424 */ /* 0x000fe400078e00ff */
[----:B------:R-:W-:-:S06]  /*0260*/  IMAD.MOV.U32 R11, RZ, RZ, 0x40220000 ;  /* 0x40220000ff0b7424 */ /* 0x000fcc00078e00ff */
[----:B-1----:R-:W-:-:S08]  /*0270*/  DFMA R8, R6, -R10, 1 ;  /* 0x3ff000000608742b */ /* 0x002fd0000000080a */
[----:B------:R-:W-:-:S08]  /*0280*/  DFMA R8, R8, R8, R8 ;  /* 0x000000080808722b */ /* 0x000fd00000000008 */
[----:B------:R-:W-:-:S08]  /*0290*/  DFMA R8, R6, R8, R6 ;  /* 0x000000080608722b */ /* 0x000fd00000000006 */
[----:B------:R-:W-:-:S08]  /*02a0*/  DFMA R10, R8, -R10, 1 ;  /* 0x3ff00000080a742b */ /* 0x000fd0000000080a */
[----:B------:R-:W-:Y:S02]  /*02b0*/  DFMA R10, R8, R10, R8 ;  /* 0x0000000a080a722b */ /* 0x000fe40000000008 */
[----:B--2---:R-:W-:-:S08]  /*02c0*/  DADD R6, R4, -3 ;  /* 0xc008000004067429 */ /* 0x004fd00000000000 */
[----:B------:R-:W-:-:S08]  /*02d0*/  DMUL R22, R6, 40 ;  /* 0x4044000006167828 */ /* 0x000fd00000000000 */
[----:B------:R-:W-:-:S08]  /*02e0*/  DMUL R4, R22, R10 ;  /* 0x0000000a16047228 */ /* 0x000fd00000000000 */
[----:B------:R-:W-:-:S08]  /*02f0*/  DFMA R8, R4, -9, R22 ;  /* 0xc02200000408782b */ /* 0x000fd00000000016 */
[----:B------:R-:W-:Y:S01]  /*0300*/  DFMA R4, R10, R8, R4 ;  /* 0x000000080a04722b */ /* 0x000fe20000000004 */
[----:B------:R-:W-:-:S09]  /*0310*/  FSETP.GEU.AND P1, PT, |R23|, 6.5827683646048100446e-37, PT ;  /* 0x036000001700780b */ /* 0x000fd20003f2e200 */
[----:B------:R-:W-:-:S05]  /*0320*/  FFMA R0, RZ, 2.53125, R5 ;  /* 0x40220000ff007823 */ /* 0x000fca0000000005 */
[----:B------:R-:W-:Y:S01]  /*0330*/  FSETP.GT.AND P0, PT, |R0|, 1.469367938527859385e-39, PT ;  /* 0x001000000000780b */ /* 0x000fe20003f04200 */
[----:B------:R-:W-:Y:S02]  /*0340*/  IMAD.U32 R10, RZ, RZ, UR14 ;  /* 0x0000000eff0a7e24 */ /* 0x000fe4000f8e00ff */
[----:B------:R-:W-:Y:S01]  /*0350*/  IMAD.U32 R11, RZ, RZ, UR15 ;  /* 0x0000000fff0b7e24 */ /* 0x000fe2000f8e00ff */
[----:B------:R-:W-:Y:S01]  /*0360*/  DSETP.GT.AND P2, PT, R6, RZ, PT ;  /* 0x000000ff0600722a */ /* 0x000fe20003f44000 */
[----:B------:R-:W-:Y:S02]  /*0370*/  IMAD.MOV.U32 R0, RZ, RZ, RZ ;  /* 0x000000ffff007224 */ /* 0x000fe400078e00ff */
[----:B------:R-:W-:-:S06]  /*0380*/  IMAD.WIDE.U32 R10, R2, 0x8, R10 ;  /* 0x00000008020a7825 */ /* 0x000fcc00078e000a */
[----:B0-----:R-:W-:Y:S05]  /*0390*/  @P0 BRA P1, `(.L_x_0) ;  /* 0x0000000000140947 */ /* 0x001fea0000800000 */
[----:B------:R-:W-:Y:S01]  /*03a0*/  IMAD.MOV.U32 R21, RZ, RZ, 0x40220000 ;  /* 0x40220000ff157424 */ /* 0x000fe200078e00ff */
[----:B------:R-:W-:-:S07]  /*03b0*/  MOV R4, 0x3d0 ;  /* 0x000003d000047802 */ /* 0x000fce0000000f00 */
[----:B----4-:R-:W-:Y:S05]  /*03c0*/  CALL.REL.NOINC `($__internal_0_$__cuda_sm20_div_rn_f64_full) ;  /* 0x0000000c00f87944 */ /* 0x010fea0003c00000 */
[----:B------:R-:W-:Y:S02]  /*03d0*/  IMAD.MOV.U32 R4, RZ, RZ, R6 ;  /* 0x000000ffff047224 */ /* 0x000fe400078e0006 */
[----:B------:R-:W-:-:S07]  /*03e0*/  IMAD.MOV.U32 R5, RZ, RZ, R7 ;  /* 0x000000ffff057224 */ /* 0x000fce00078e0007 */
.L_x_0:
[----:B------:R-:W0:Y:S01]  /*03f0*/  MUFU.RCP64H R9, 10 ;  /* 0x4024000000097908 */ /* 0x000e220000001800 */
[----:B------:R-:W-:Y:S01]  /*0400*/  IMAD.MOV.U32 R6, RZ, RZ, 0x0 ;  /* 0x00000000ff067424 */ /* 0x000fe200078e00ff */
[----:B----4-:R-:W-:Y:S01]  /*0410*/  DSETP.MAX.AND P0, P1, RZ, R28, PT ;  /* 0x0000001cff00722a */ /* 0x010fe2000390f000 */
[----:B------:R-:W-:Y:S01]  /*0420*/  IMAD.MOV.U32 R7, RZ, RZ, 0x40240000 ;  /* 0x40240000ff077424 */ /* 0x000fe200078e00ff */
[----:B------:R-:W-:Y:S01]  /*0430*/  MOV R3, RZ ;  /* 0x000000ff00037202 */ /* 0x000fe20000000f00 */
[----:B------:R-:W-:Y:S01]  /*0440*/  IMAD.MOV.U32 R8, RZ, RZ, 0x1 ;  /* 0x00000001ff087424 */ /* 0x000fe200078e00ff */
[----:B------:R-:W-:Y:S02]  /*0450*/  DADD R4, R4, 0.5 ;  /* 0x3fe0000004047429 */ /* 0x000fe40000000000 */
[----:B------:R-:W-:-:S08]  /*0460*/  FSEL R3, R3, R29, P0 ;  /* 0x0000001d03037208 */ /* 0x000fd00000000000 */
[----:B------:R-:W-:Y:S01]  /*0470*/  @P1 LOP3.LUT R3, R29, 0x80000, RZ, 0xfc, !PT ;  /* 0x000800001d031812 */ /* 0x000fe200078efcff */
[----:B0-----:R-:W-:Y:S01]  /*0480*/  DFMA R18, R8, -R6, 1 ;  /* 0x3ff000000812742b */ /* 0x001fe20000000806 */
[----:B------:R-:W-:-:S07]  /*0490*/  FSEL R29, R5, 1.75, P2 ;  /* 0x3fe00000051d7808 */ /* 0x000fce0001000000 */
[----:B------:R-:W-:-:S08]  /*04a0*/  DFMA R18, R18, R18, R18 ;  /* 0x000000121212722b */ /* 0x000fd00000000012 */
[----:B------:R-:W-:Y:S01]  /*04b0*/  DFMA R18, R8, R18, R8 ;  /* 0x000000120812722b */ /* 0x000fe20000000008 */
[----:B------:R-:W-:Y:S01]  /*04c0*/  IMAD.MOV.U32 R9, RZ, RZ, R28 ;  /* 0x000000ffff097224 */ /* 0x000fe200078e001c */
[----:B------:R-:W-:Y:S01]  /*04d0*/  FSEL R28, R4, RZ, P2 ;  /* 0x000000ff041c7208 */ /* 0x000fe20001000000 */
[----:B------:R-:W-:-:S05]  /*04e0*/  IMAD.MOV.U32 R8, RZ, RZ, RZ ;  /* 0x000000ffff087224 */ /* 0x000fca00078e00ff */
[----:B------:R-:W-:Y:S01]  /*04f0*/  DFMA R6, R18, -R6, 1 ;  /* 0x3ff000001206742b */ /* 0x000fe20000000806 */
[----:B------:R-:W-:Y:S01]  /*0500*/  SEL R8, R8, R9, P0 ;  /* 0x0000000908087207 */ /* 0x000fe20000000000 */
[----:B------:R-:W-:-:S06]  /*0510*/  IMAD.MOV.U32 R9, RZ, RZ, R3 ;  /* 0x000000ffff097224 */ /* 0x000fcc00078e0003 */
[----:B------:R-:W-:Y:S02]  /*0520*/  DMUL R22, R8, 40 ;  /* 0x4044000008167828 */ /* 0x000fe40000000000 */
[----:B------:R-:W-:-:S08]  /*0530*/  DFMA R6, R18, R6, R18 ;  /* 0x000000061206722b */ /* 0x000fd00000000012 */
[----:B------:R-:W-:Y:S01]  /*0540*/  DMUL R8, R22, R6 ;  /* 0x0000000616087228 */ /* 0x000fe20000000000 */
[----:B------:R-:W-:-:S07]  /*0550*/  FSETP.GEU.AND P1, PT, |R23|, 6.5827683646048100446e-37, PT ;  /* 0x036000001700780b */ /* 0x000fce0003f2e200 */
[----:B------:R-:W-:-:S08]  /*0560*/  DFMA R18, R8, -10, R22 ;  /* 0xc02400000812782b */ /* 0x000fd00000000016 */
[----:B------:R-:W-:-:S10]  /*0570*/  DFMA R6, R6, R18, R8 ;  /* 0x000000120606722b */ /* 0x000fd40000000008 */
[----:B------:R-:W-:-:S05]  /*0580*/  FFMA R3, RZ, 2.5625, R7 ;  /* 0x40240000ff037823 */ /* 0x000fca0000000007 */
[----:B------:R-:W-:-:S13]  /*0590*/  FSETP.GT.AND P0, PT, |R3|, 1.469367938527859385e-39, PT ;  /* 0x001000000300780b */ /* 0x000fda0003f04200 */
[----:B------:R-:W-:Y:S05]  /*05a0*/  @P0 BRA P1, `(.L_x_1) ;  /* 0x00000000000c0947 */ /* 0x000fea0000800000 */
[----:B------:R-:W-:Y:S01]  /*05b0*/  IMAD.MOV.U32 R21, RZ, RZ, 0x40240000 ;  /* 0x40240000ff157424 */ /* 0x000fe200078e00ff */
[----:B------:R-:W-:-:S07]  /*05c0*/  MOV R4, 0x5e0 ;  /* 0x000005e000047802 */ /* 0x000fce0000000f00 */
[----:B------:R-:W-:Y:S05]  /*05d0*/  CALL.REL.NOINC `($__internal_0_$__cuda_sm20_div_rn_f64_full) ;  /* 0x0000000c00747944 */ /* 0x000fea0003c00000 */
.L_x_1:
[----:B------:R-:W0:Y:S01]  /*05e0*/  MUFU.RCP64H R5, 13 ;  /* 0x402a000000057908 */ /* 0x000e220000001800 */
[----:B------:R-:W-:Y:S01]  /*05f0*/  IMAD.MOV.U32 R18, RZ, RZ, 0x0 ;  /* 0x00000000ff127424 */ /* 0x000fe200078e00ff */
[----:B------:R-:W-:Y:S01]  /*0600*/  DSETP.GT.AND P0, PT, R16, 15, PT ;  /* 0x402e00001000742a */ /* 0x000fe20003f04000 */
[----:B------:R-:W-:Y:S01]  /*0610*/  IMAD.MOV.U32 R19, RZ, RZ, 0x402a0000 ;  /* 0x402a0000ff137424 */ /* 0x000fe200078e00ff */
[----:B------:R-:W-:Y:S01]  /*0620*/  DSETP.GT.AND P2, PT, R14, 25, PT ;  /* 0x403900000e00742a */ /* 0x000fe20003f44000 */
[----:B------:R-:W-:-:S03]  /*0630*/  IMAD.MOV.U32 R4, RZ, RZ, 0x1 ;  /* 0x00000001ff047424 */ /* 0x000fc600078e00ff */
[C---:B------:R-:W-:Y:S02]  /*0640*/  FSEL R3, R16.reuse, RZ, !P0 ;  /* 0x000000ff10037208 */ /* 0x040fe40004000000 */
[C---:B------:R-:W-:Y:S02]  /*0650*/  FSEL R21, R17.reuse, 2.71875, !P0 ;  /* 0x402e000011157808 */ /* 0x040fe40004000000 */
[----:B------:R-:W-:Y:S02]  /*0660*/  FSEL R16, R16, R3, P2 ;  /* 0x0000000310107208 */ /* 0x000fe40001000000 */
[----:B------:R-:W-:Y:S01]  /*0670*/  FSEL R17, R17, R21, P2 ;  /* 0x0000001511117208 */ /* 0x000fe20001000000 */
[----:B0-----:R-:W-:-:S08]  /*0680*/  DFMA R8, R4, -R18, 1 ;  /* 0x3ff000000408742b */ /* 0x001fd00000000812 */
[----:B------:R-:W-:-:S08]  /*0690*/  DFMA R8, R8, R8, R8 ;  /* 0x000000080808722b */ /* 0x000fd00000000008 */
[----:B------:R-:W-:Y:S02]  /*06a0*/  DFMA R4, R4, R8, R4 ;  /* 0x000000080404722b */ /* 0x000fe40000000004 */
[----:B------:R-:W-:-:S06]  /*06b0*/  DADD R8, R16, -2 ;  /* 0xc000000010087429 */ /* 0x000fcc0000000000 */
[----:B------:R-:W-:Y:S02]  /*06c0*/  DFMA R16, R4, -R18, 1 ;  /* 0x3ff000000410742b */ /* 0x000fe40000000812 */
[C---:B------:R-:W-:Y:S02]  /*06d0*/  DMUL R22, R8.reuse, 40 ;  /* 0x4044000008167828 */ /* 0x040fe40000000000 */
[----:B------:R-:W-:-:S04]  /*06e0*/  DSETP.GT.AND P3, PT, R8, RZ, PT ;  /* 0x000000ff0800722a */ /* 0x000fc80003f64000 */
[----:B------:R-:W-:-:S04]  /*06f0*/  DFMA R4, R4, R16, R4 ;  /* 0x000000100404722b */ /* 0x000fc80000000004 */
[----:B------:R-:W-:-:S04]  /*0700*/  FSETP.GEU.AND P1, PT, |R23|, 6.5827683646048100446e-37, PT ;  /* 0x036000001700780b */ /* 0x000fc80003f2e200 */
[----:B------:R-:W-:-:S08]  /*0710*/  DMUL R16, R22, R4 ;  /* 0x0000000416107228 */ /* 0x000fd00000000000 */
[----:B------:R-:W-:-:S08]  /*0720*/  DFMA R18, R16, -13, R22 ;  /* 0xc02a00001012782b */ /* 0x000fd00000000016 */
[----:B------:R-:W-:Y:S02]  /*0730*/  DFMA R4, R4, R18, R16 ;  /* 0x000000120404722b */ /* 0x000fe40000000010 */
[----:B------:R-:W-:-:S08]  /*0740*/  DADD R16, R6, 0.5 ;  /* 0x3fe0000006107429 */ /* 0x000fd00000000000 */
[----:B------:R-:W-:-:S05]  /*0750*/  FFMA R3, RZ, 2.65625, R5 ;  /* 0x402a0000ff037823 */ /* 0x000fca0000000005 */
[----:B------:R-:W-:-:S13]  /*0760*/  FSETP.GT.AND P0, PT, |R3|, 1.469367938527859385e-39, PT ;  /* 0x001000000300780b */ /* 0x000fda0003f04200 */
[----:B------:R-:W-:Y:S05]  /*0770*/  @P0 BRA P1, `(.L_x_2) ;  /* 0x0000000000140947 */ /* 0x000fea0000800000 */
[----:B------:R-:W-:Y:S01]  /*0780*/  IMAD.MOV.U32 R21, RZ, RZ, 0x402a0000 ;  /* 0x402a0000ff157424 */ /* 0x000fe200078e00ff */
[----:B------:R-:W-:-:S07]  /*0790*/  MOV R4, 0x7b0 ;  /* 0x000007b000047802 */ /* 0x000fce0000000f00 */
[----:B------:R-:W-:Y:S05]  /*07a0*/  CALL.REL.NOINC `($__internal_0_$__cuda_sm20_div_rn_f64_full) ;  /* 0x0000000c00007944 */ /* 0x000fea0003c00000 */
[----:B------:R-:W-:Y:S02]  /*07b0*/  IMAD.MOV.U32 R4, RZ, RZ, R6 ;  /* 0x000000ffff047224 */ /* 0x000fe400078e0006 */
[----:B------:R-:W-:-:S07]  /*07c0*/  IMAD.MOV.U32 R5, RZ, RZ, R7 ;  /* 0x000000ffff057224 */ /* 0x000fce00078e0007 */
.L_x_2:
[----:B------:R-:W0:Y:S01]  /*07d0*/  MUFU.RCP64H R7, 23 ;  /* 0x4037000000077908 */ /* 0x000e220000001800 */
[----:B------:R-:W-:Y:S01]  /*07e0*/  IMAD.MOV.U32 R18, RZ, RZ, 0x0 ;  /* 0x00000000ff127424 */ /* 0x000fe200078e00ff */
[----:B------:R-:W-:Y:S01]  /*07f0*/  MOV R19, 0x40370000 ;  /* 0x4037000000137802 */ /* 0x000fe20000000f00 */
[----:B------:R-:W-:Y:S01]  /*0800*/  IMAD.MOV.U32 R6, RZ, RZ, 0x1 ;  /* 0x00000001ff067424 */ /* 0x000fe200078e00ff */
[----:B------:R-:W-:-:S10]  /*0810*/  DADD R14, R14, -2 ;  /* 0xc00000000e0e7429 */ /* 0x000fd40000000000 */
[----:B------:R-:W-:Y:S02]  /*0820*/  FSEL R20, R14, RZ, !P2 ;  /* 0x000000ff0e147208 */ /* 0x000fe40005000000 */
[----:B------:R-:W-:Y:S01]  /*0830*/  FSEL R21, R15, 2.859375, !P2 ;  /* 0x403700000f157808 */ /* 0x000fe20005000000 */
[----:B0-----:R-:W-:-:S05]  /*0840*/  DFMA R8, R6, -R18, 1 ;  /* 0x3ff000000608742b */ /* 0x001fca0000000812 */
[C---:B------:R-:W-:Y:S02]  /*0850*/  DMUL R22, R20.reuse, 40 ;  /* 0x4044000014167828 */ /* 0x040fe40000000000 */
[----:B------:R-:W-:Y:S02]  /*0860*/  DSETP.GT.AND P2, PT, R20, RZ, PT ;  /* 0x000000ff1400722a */ /* 0x000fe40003f44000 */
[----:B------:R-:W-:-:S06]  /*0870*/  DFMA R8, R8, R8, R8 ;  /* 0x000000080808722b */ /* 0x000fcc0000000008 */
[----:B------:R-:W-:Y:S02]  /*0880*/  FSETP.GEU.AND P1, PT, |R23|, 6.5827683646048100446e-37, PT ;  /* 0x036000001700780b */ /* 0x000fe40003f2e200 */
[----:B------:R-:W-:-:S08]  /*0890*/  DFMA R8, R6, R8, R6 ;  /* 0x000000080608722b */ /* 0x000fd00000000006 */
[----:B------:R-:W-:-:S08]  /*08a0*/  DFMA R6, R8, -R18, 1 ;  /* 0x3ff000000806742b */ /* 0x000fd00000000812 */
[----:B------:R-:W-:-:S08]  /*08b0*/  DFMA R6, R8, R6, R8 ;  /* 0x000000060806722b */ /* 0x000fd00000000008 */
[----:B------:R-:W-:-:S08]  /*08c0*/  DMUL R8, R22, R6 ;  /* 0x0000000616087228 */ /* 0x000fd00000000000 */
[----:B------:R-:W-:-:S08]  /*08d0*/  DFMA R14, R8, -23, R22 ;  /* 0xc0370000080e782b */ /* 0x000fd00000000016 */
[----:B------:R-:W-:Y:S01]  /*08e0*/  DFMA R6, R6, R14, R8 ;  /* 0x0000000e0606722b */ /* 0x000fe20000000008 */
[----:B------:R-:W-:Y:S02]  /*08f0*/  FSEL R14, R4, RZ, P3 ;  /* 0x000000ff040e7208 */ /* 0x000fe40001800000 */
[----:B------:R-:W-:-:S04]  /*0900*/  FSEL R15, R5, RZ, P3 ;  /* 0x000000ff050f7208 */ /* 0x000fc80001800000 */
[----:B------:R0:W1:Y:S03]  /*0910*/  F2F.F32.F64 R14, R14 ;  /* 0x0000000e000e7310 */ /* 0x0000660000301000 */
[----:B------:R-:W-:-:S05]  /*0920*/  FFMA R3, RZ, 2.859375, R7 ;  /* 0x40370000ff037823 */ /* 0x000fca0000000007 */
[----:B------:R-:W-:-:S13]  /*0930*/  FSETP.GT.AND P0, PT, |R3|, 1.469367938527859385e-39, PT ;  /* 0x001000000300780b */ /* 0x000fda0003f04200 */
[----:B01----:R-:W-:Y:S05]  /*0940*/  @P0 BRA P1, `(.L_x_3) ;  /* 0x00000000000c0947 */ /* 0x003fea0000800000 */
[----:B------:R-:W-:Y:S01]  /*0950*/  IMAD.MOV.U32 R21, RZ, RZ, 0x40370000 ;  /* 0x40370000ff157424 */ /* 0x000fe200078e00ff */
[----:B------:R-:W-:-:S07]  /*0960*/  MOV R4, 0x980 ;  /* 0x0000098000047802 */ /* 0x000fce0000000f00 */
[----:B------:R-:W-:Y:S05]  /*0970*/  CALL.REL.NOINC `($__internal_0_$__cuda_sm20_div_rn_f64_full) ;  /* 0x00000008008c7944 */ /* 0x000fea0003c00000 */
.L_x_3:
[----:B------:R-:W-:Y:S01]  /*0980*/  FSEL R9, R7, RZ, P2 ;  /* 0x000000ff07097208 */ /* 0x000fe20001000000 */
[----:B------:R-:W0:Y:S01]  /*0990*/  LDCU UR8, c[0x0][0x380] ;  /* 0x00007000ff0877ac */ /* 0x000e220008000800 */
[----:B------:R-:W-:Y:S01]  /*09a0*/  FSEL R8, R6, RZ, P2 ;  /* 0x000000ff06087208 */ /* 0x000fe20001000000 */
[----:B------:R-:W-:Y:S01]  /*09b0*/  F2F.F32.F64 R5, R16 ;  /* 0x0000001000057310 */ /* 0x000fe20000301000 */
[----:B------:R-:W-:Y:S01]  /*09c0*/  IMAD.MOV.U32 R3, RZ, RZ, -0x3e000000 ;  /* 0xc2000000ff037424 */ /* 0x000fe200078e00ff */
[----:B------:R-:W-:-:S06]  /*09d0*/  UMOV UR9, URZ ;  /* 0x000000ff00097c82 */ /* 0x000fcc0008000000 */
[----:B------:R-:W1:Y:S08]  /*09e0*/  F2F.F32.F64 R9, R8 ;  /* 0x0000000800097310 */ /* 0x000e700000301000 */
[----:B------:R-:W0:Y:S01]  /*09f0*/  F2F.F32.F64 R6, R28 ;  /* 0x0000001c00067310 */ /* 0x000e220000301000 */
[----:B-1----:R-:W-:-:S04]  /*0a00*/  FFMA R4, R9, 41, R14 ;  /* 0x4224000009047823 */ /* 0x002fc8000000000e */
[----:B------:R-:W-:-:S04]  /*0a10*/  FADD R4, R4, 0.5 ;  /* 0x3f00000004047421 */ /* 0x000fc80000000000 */
[----:B0-----:R-:W5:Y:S01]  /*0a20*/  TEX.LL RZ, R6, R4, R3, UR8, 3D, 0x1 ;  /* 0x48ff080304067f60 */ /* 0x001f6200089e01ff */
[----:B------:R-:W0:Y:S01]  /*0a30*/  MUFU.RCP64H R15, 9 ;  /* 0x40220000000f7908 */ /* 0x000e220000001800 */
[----:B------:R-:W-:Y:S02]  /*0a40*/  IMAD.MOV.U32 R16, RZ, RZ, 0x0 ;  /* 0x00000000ff107424 */ /* 0x000fe400078e00ff */
[----:B------:R-:W-:Y:S02]  /*0a50*/  IMAD.MOV.U32 R17, RZ, RZ, 0x40220000 ;  /* 0x40220000ff117424 */ /* 0x000fe400078e00ff */
[----:B------:R-:W-:Y:S02]  /*0a60*/  IMAD.MOV.U32 R14, RZ, RZ, 0x1 ;  /* 0x00000001ff0e7424 */ /* 0x000fe400078e00ff */
[----:B------:R-:W-:Y:S02]  /*0a70*/  IMAD.U32 R24, RZ, RZ, UR10 ;  /* 0x0000000aff187e24 */ /* 0x000fe4000f8e00ff */
[----:B------:R-:W-:-:S02]  /*0a80*/  IMAD.U32 R25, RZ, RZ, UR11 ;  /* 0x0000000bff197e24 */ /* 0x000fc4000f8e00ff */
[----:B0-----:R-:W-:-:S08]  /*0a90*/  DFMA R8, R14, -R16, 1 ;  /* 0x3ff000000e08742b */ /* 0x001fd00000000810 */
[----:B------:R-:W-:-:S08]  /*0aa0*/  DFMA R8, R8, R8, R8 ;  /* 0x000000080808722b */ /* 0x000fd00000000008 */
[----:B------:R-:W-:-:S08]  /*0ab0*/  DFMA R14, R14, R8, R14 ;  /* 0x000000080e0e722b */ /* 0x000fd0000000000e */
[----:B------:R-:W-:Y:S01]  /*0ac0*/  DFMA R16, R14, -R16, 1 ;  /* 0x3ff000000e10742b */ /* 0x000fe20000000810 */
[----:B------:R-:W-:Y:S02]  /*0ad0*/  IMAD.U32 R28, RZ, RZ, UR24 ;  /* 0x00000018ff1c7e24 */ /* 0x000fe4000f8e00ff */
[----:B------:R-:W-:-:S05]  /*0ae0*/  IMAD.U32 R29, RZ, RZ, UR25 ;  /* 0x00000019ff1d7e24 */ /* 0x000fca000f8e00ff */
[----:B------:R-:W-:Y:S01]  /*0af0*/  DFMA R20, R14, R16, R14 ;  /* 0x000000100e14722b */ /* 0x000fe2000000000e */
[----:B------:R-:W-:Y:S01]  /*0b00*/  MOV R14, UR26 ;  /* 0x0000001a000e7c02 */ /* 0x000fe20008000f00 */
[----:B------:R-:W-:Y:S01]  /*0b10*/  IMAD.U32 R15, RZ, RZ, UR27 ;  /* 0x0000001bff0f7e24 */ /* 0x000fe2000f8e00ff */
[----:B-----5:R-:W0:Y:S02]  /*0b20*/  F2F.F64.F32 R8, R6 ;  /* 0x0000000600087310 */ /* 0x020e240000201800 */
[----:B0-----:R0:W-:Y:S04]  /*0b30*/  STG.E.64 desc[UR18][R10.64+-0x8], R8 ;  /* 0xfffff8080a007986 */ /* 0x0011e8000c101b12 */
[----:B------:R-:W2:Y:S04]  /*0b40*/  LDG.E.64 R4, desc[UR18][R24.64] ;  /* 0x0000001218047981 */ /* 0x000ea8000c1e1b00 */
[----:B------:R-:W4:Y:S04]  /*0b50*/  LDG.E.64 R28, desc[UR18][R28.64] ;  /* 0x000000121c1c7981 */ /* 0x000f28000c1e1b00 */
[----:B------:R-:W4:Y:S04]  /*0b60*/  LDG.E.64 R14, desc[UR18][R14.64] ;  /* 0x000000120e0e7981 */ /* 0x000f28000c1e1b00 */
[----:B------:R0:W4:Y:S01]  /*0b70*/  LDG.E.64 R16, desc[UR18][R12.64] ;  /* 0x000000120c107981 */ /* 0x000122000c1e1b00 */
[----:B--2---:R-:W-:-:S08]  /*0b80*/  DADD R6, R4, -3 ;  /* 0xc008000004067429 */ /* 0x004fd00000000000 */
[C---:B------:R-:W-:Y:S02]  /*0b90*/  DMUL R22, R6.reuse, 40 ;  /* 0x4044000006167828 */ /* 0x040fe40000000000 */
[----:B------:R-:W-:-:S06]  /*0ba0*/  DSETP.GT.AND P2, PT, R6, RZ, PT ;  /* 0x000000ff0600722a */ /* 0x000fcc0003f44000 */
[----:B------:R-:W-:Y:S02]  /*0bb0*/  DMUL R4, R20, R22 ;  /* 0x0000001614047228 */ /* 0x000fe40000000000 */
[----:B------:R-:W-:-:S06]  /*0bc0*/  FSETP.GEU.AND P1, PT, |R23|, 6.5827683646048100446e-37, PT ;  /* 0x036000001700780b */ /* 0x000fcc0003f2e200 */
[----:B------:R-:W-:-:S08]  /*0bd0*/  DFMA R18, R4, -9, R22 ;  /* 0xc02200000412782b */ /* 0x000fd00000000016 */
[----:B------:R-:W-:-:S10]  /*0be0*/  DFMA R4, R20, R18, R4 ;  /* 0x000000121404722b */ /* 0x000fd40000000004 */
[----:B------:R-:W-:-:S05]  /*0bf0*/  FFMA R3, RZ, 2.53125, R5 ;  /* 0x40220000ff037823 */ /* 0x000fca0000000005 */
[----:B------:R-:W-:-:S13]  /*0c00*/  FSETP.GT.AND P0, PT, |R3|, 1.469367938527859385e-39, PT ;  /* 0x001000000300780b */ /* 0x000fda0003f04200 */
[----:B0-----:R-:W-:Y:S05]  /*0c10*/  @P0 BRA P1, `(.L_x_4) ;  /* 0x0000000000140947 */ /* 0x001fea0000800000 */
[----:B------:R-:W-:Y:S01]  /*0c20*/  IMAD.MOV.U32 R21, RZ, RZ, 0x40220000 ;  /* 0x40220000ff157424 */ /* 0x000fe200078e00ff */
[----:B------:R-:W-:-:S07]  /*0c30*/  MOV R4, 0xc50 ;  /* 0x00000c5000047802 */ /* 0x000fce0000000f00 */
[----:B----4-:R-:W-:Y:S05]  /*0c40*/  CALL.REL.NOINC `($__internal_0_$__cuda_sm20_div_rn_f64_full) ;  /* 0x0000000400d87944 */ /* 0x010fea0003c00000 */
[----:B------:R-:W-:Y:S02]  /*0c50*/  IMAD.MOV.U32 R4, RZ, RZ, R6 ;  /* 0x000000ffff047224 */ /* 0x000fe400078e0006 */
[----:B------:R-:W-:-:S07]  /*0c60*/  IMAD.MOV.U32 R5, RZ, RZ, R7 ;  /* 0x000000ffff057224 */ /* 0x000fce00078e0007 */
.L_x_4:
[----:B------:R-:W0:Y:S01]  /*0c70*/  MUFU.RCP64H R9, 10 ;  /* 0x4024000000097908 */ /* 0x000e220000001800 */
[----:B------:R-:W-:Y:S01]  /*0c80*/  IMAD.MOV.U32 R6, RZ, RZ, 0x0 ;  /* 0x00000000ff067424 */ /* 0x000fe200078e00ff */
[----:B----4-:R-:W-:Y:S01]  /*0c90*/  DSETP.MAX.AND P0, P1, RZ, R28, PT ;  /* 0x0000001cff00722a */ /* 0x010fe2000390f000 */
[----:B------:R-:W-:Y:S01]  /*0ca0*/  IMAD.MOV.U32 R7, RZ, RZ, 0x40240000 ;  /* 0x40240000ff077424 */ /* 0x000fe200078e00ff */
[----:B------:R-:W-:Y:S01]  /*0cb0*/  DADD R4, R4, 0.5 ;  /* 0x3fe0000004047429 */ /* 0x000fe20000000000 */
[----:B------:R-:W-:Y:S02]  /*0cc0*/  IMAD.MOV.U32 R8, RZ, RZ, 0x1 ;  /* 0x00000001ff087424 */ /* 0x000fe400078e00ff */
[----:B------:R-:W-:-:S05]  /*0cd0*/  IMAD.MOV.U32 R3, RZ, RZ, RZ ;  /* 0x000000ffff037224 */ /* 0x000fca00078e00ff */
[----:B------:R-:W-:-:S04]  /*0ce0*/  FSEL R3, R3, R29, P0 ;  /* 0x0000001d03037208 */ /* 0x000fc80000000000 */
        /* <DEDUP_REMOVED lines=9> */
[----:B------:R-:W-:Y:S02]  /*0d80*/  SEL R8, R8, R9, P0 ;  /* 0x0000000908087207 */ /* 0x000fe40000000000 */
[----:B------:R-:W-:-:S05]  /*0d90*/  MOV R9, R3 ;  /* 0x0000000300097202 */ /* 0x000fca0000000f00 */
[----:B------:R-:W-:Y:S02]  /*0da0*/  DFMA R18, R18, R6, R18 ;  /* 0x000000061212722b */ /* 0x000fe40000000012 */
[----:B------:R-:W-:-:S08]  /*0db0*/  DMUL R22, R8, 40 ;  /* 0x4044000008167828 */ /* 0x000fd00000000000 */
[----:B------:R-:W-:Y:S02]  /*0dc0*/  DMUL R6, R18, R22 ;  /* 0x0000001612067228 */ /* 0x000fe40000000000 */
[----:B------:R-:W-:-:S06]  /*0dd0*/  FSETP.GEU.AND P1, PT, |R23|, 6.5827683646048100446e-37, PT ;  /* 0x036000001700780b */ /* 0x000fcc0003f2e200 */
        /* <DEDUP_REMOVED lines=8> */
.L_x_5:
[----:B------:R-:W0:Y:S01]  /*0e60*/  MUFU.RCP64H R5, 13 ;  /* 0x402a000000057908 */ /* 0x000e220000001800 */
[----:B------:R-:W-:Y:S01]  /*0e70*/  IMAD.MOV.U32 R18, RZ, RZ, 0x0 ;  /* 0x00000000ff127424 */ /* 0x000fe200078e00ff */
[----:B------:R-:W-:Y:S01]  /*0e80*/  DSETP.GT.AND P0, PT, R16, 15, PT ;  /* 0x402e00001000742a */ /* 0x000fe20003f04000 */
[----:B------:R-:W-:Y:S01]  /*0e90*/  IMAD.MOV.U32 R19, RZ, RZ, 0x402a0000 ;  /* 0x402a0000ff137424 */ /* 0x000fe200078e00ff */
[----:B------:R-:W-:Y:S01]  /*0ea0*/  DSETP.GT.AND P2, PT, R14, 25, PT ;  /* 0x403900000e00742a */ /* 0x000fe20003f44000 */
[----:B------:R-:W-:-:S03]  /*0eb0*/  IMAD.MOV.U32 R4, RZ, RZ, 0x1 ;  /* 0x00000001ff047424 */ /* 0x000fc600078e00ff */
[----:B------:R-:W-:-:S03]  /*0ec0*/  FSEL R3, R17, 2.71875, !P0 ;  /* 0x402e000011037808 */ /* 0x000fc60004000000 */
[----:B0-----:R-:W-:-:S08]  /*0ed0*/  DFMA R8, R4, -R18, 1 ;  /* 0x3ff000000408742b */ /* 0x001fd00000000812 */
[----:B------:R-:W-:Y:S01]  /*0ee0*/  DFMA R20, R8, R8, R8 ;  /* 0x000000080814722b */ /* 0x000fe20000000008 */
[----:B------:R-:W-:-:S04]  /*0ef0*/  FSEL R9, R16, RZ, !P0 ;  /* 0x000000ff10097208 */ /* 0x000fc80004000000 */
[----:B------:R-:W-:-:S03]  /*0f00*/  FSEL R8, R16, R9, P2 ;  /* 0x0000000910087208 */ /* 0x000fc60001000000 */
[----:B------:R-:W-:Y:S01]  /*0f10*/  DFMA R20, R4, R20, R4 ;  /* 0x000000140414722b */ /* 0x000fe20000000004 */
[----:B------:R-:W-:-:S06]  /*0f20*/  FSEL R9, R17, R3, P2 ;  /* 0x0000000311097208 */ /* 0x000fcc0001000000 */
[----:B------:R-:W-:Y:S02]  /*0f30*/  DADD R8, R8, -2 ;  /* 0xc000000008087429 */ /* 0x000fe40000000000 */
[----:B------:R-:W-:-:S06]  /*0f40*/  DFMA R18, R20, -R18, 1 ;  /* 0x3ff000001412742b */ /* 0x000fcc0000000812 */
[----:B------:R-:W-:Y:S02]  /*0f50*/  DMUL R22, R8, 40 ;  /* 0x4044000008167828 */ /* 0x000fe40000000000 */
[----:B------:R-:W-:Y:S02]  /*0f60*/  DFMA R18, R20, R18, R20 ;  /* 0x000000121412722b */ /* 0x000fe40000000014 */
[----:B------:R-:W-:-:S06]  /*0f70*/  DSETP.GT.AND P3, PT, R8, RZ, PT ;  /* 0x000000ff0800722a */ /* 0x000fcc0003f64000 */
[----:B------:R-:W-:Y:S01]  /*0f80*/  DMUL R4, R18, R22 ;  /* 0x0000001612047228 */ /* 0x000fe20000000000 */
[----:B------:R-:W-:-:S07]  /*0f90*/  FSETP.GEU.AND P1, PT, |R23|, 6.5827683646048100446e-37, PT ;  /* 0x036000001700780b */ /* 0x000fce0003f2e200 */
        /* <DEDUP_REMOVED lines=11> */
.L_x_6:
[----:B------:R-:W0:Y:S01]  /*1050*/  MUFU.RCP64H R7, 23 ;  /* 0x4037000000077908 */ /* 0x000e220000001800 */
[----:B------:R-:W-:Y:S01]  /*1060*/  IMAD.MOV.U32 R8, RZ, RZ, 0x0 ;  /* 0x00000000ff087424 */ /* 0x000fe200078e00ff */
[----:B------:R-:W-:Y:S01]  /*1070*/  DADD R14, R14, -2 ;  /* 0xc00000000e0e7429 */ /* 0x000fe20000000000 */
[----:B------:R-:W-:Y:S02]  /*1080*/  IMAD.MOV.U32 R9, RZ, RZ, 0x40370000 ;  /* 0x40370000ff097424 */ /* 0x000fe400078e00ff */
[----:B------:R-:W-:-:S07]  /*1090*/  IMAD.MOV.U32 R6, RZ, RZ, 0x1 ;  /* 0x00000001ff067424 */ /* 0x000fce00078e00ff */
[----:B------:R-:W-:Y:S02]  /*10a0*/  FSEL R20, R14, RZ, !P2 ;  /* 0x000000ff0e147208 */ /* 0x000fe40005000000 */
[----:B------:R-:W-:Y:S02]  /*10b0*/  FSEL R21, R15, 2.859375, !P2 ;  /* 0x403700000f157808 */ /* 0x000fe40005000000 */
[----:B------:R-:W-:Y:S01]  /*10c0*/  FSEL R14, R4, RZ, P3 ;  /* 0x000000ff040e7208 */ /* 0x000fe20001800000 */
[----:B0-----:R-:W-:Y:S01]  /*10d0*/  DFMA R18, R6, -R8, 1 ;  /* 0x3ff000000612742b */ /* 0x001fe20000000808 */
[----:B------:R-:W-:Y:S02]  /*10e0*/  FSEL R15, R5, RZ, P3 ;  /* 0x000000ff050f7208 */ /* 0x000fe40001800000 */
[C---:B------:R-:W-:Y:S02]  /*10f0*/  DMUL R22, R20.reuse, 40 ;  /* 0x4044000014167828 */ /* 0x040fe40000000000 */
[----:B------:R0:W1:Y:S01]  /*1100*/  F2F.F32.F64 R14, R14 ;  /* 0x0000000e000e7310 */ /* 0x0000620000301000 */
[----:B------:R-:W-:-:S02]  /*1110*/  DSETP.GT.AND P2, PT, R20, RZ, PT ;  /* 0x000000ff1400722a */ /* 0x000fc40003f44000 */
[----:B------:R-:W-:-:S05]  /*1120*/  DFMA R18, R18, R18, R18 ;  /* 0x000000121212722b */ /* 0x000fca0000000012 */
[----:B------:R-:W-:-:S03]  /*1130*/  FSETP.GEU.AND P1, PT, |R23|, 6.5827683646048100446e-37, PT ;  /* 0x036000001700780b */ /* 0x000fc60003f2e200 */
[----:B------:R-:W-:-:S08]  /*1140*/  DFMA R18, R6, R18, R6 ;  /* 0x000000120612722b */ /* 0x000fd00000000006 */
[----:B------:R-:W-:-:S08]  /*1150*/  DFMA R8, R18, -R8, 1 ;  /* 0x3ff000001208742b */ /* 0x000fd00000000808 */
[----:B------:R-:W-:-:S08]  /*1160*/  DFMA R18, R18, R8, R18 ;  /* 0x000000081212722b */ /* 0x000fd00000000012 */
[----:B------:R-:W-:-:S08]  /*1170*/  DMUL R6, R18, R22 ;  /* 0x0000001612067228 */ /* 0x000fd00000000000 */
[----:B------:R-:W-:-:S08]  /*1180*/  DFMA R8, R6, -23, R22 ;  /* 0xc03700000608782b */ /* 0x000fd00000000016 */
[----:B------:R-:W-:-:S10]  /*1190*/  DFMA R6, R18, R8, R6 ;  /* 0x000000081206722b */ /* 0x000fd40000000006 */
[----:B------:R-:W-:-:S05]  /*11a0*/  FFMA R3, RZ, 2.859375, R7 ;  /* 0x40370000ff037823 */ /* 0x000fca0000000007 */
[----:B------:R-:W-:-:S13]  /*11b0*/  FSETP.GT.AND P0, PT, |R3|, 1.469367938527859385e-39, PT ;  /* 0x001000000300780b */ /* 0x000fda0003f04200 */
[----:B01----:R-:W-:Y:S05]  /*11c0*/  @P0 BRA P1, `(.L_x_7) ;  /* 0x00000000000c0947 */ /* 0x003fea0000800000 */
[----:B------:R-:W-:Y:S02]  /*11d0*/  MOV R21, 0x40370000 ;  /* 0x4037000000157802 */ /* 0x000fe40000000f00 */
[----:B------:R-:W-:-:S07]  /*11e0*/  MOV R4, 0x1200 ;  /* 0x0000120000047802 */ /* 0x000fce0000000f00 */
[----:B------:R-:W-:Y:S05]  /*11f0*/  CALL.REL.NOINC `($__internal_0_$__cuda_sm20_div_rn_f64_full) ;  /* 0x00000000006c7944 */ /* 0x000fea0003c00000 */
.L_x_7:
        /* <DEDUP_REMOVED lines=9> */
[----:B------:R-:W-:-:S06]  /*1290*/  FADD R4, R4, 0.5 ;  /* 0x3f00000004047421 */ /* 0x000fcc0000000000 */
[----:B0-----:R-:W5:Y:S01]  /*12a0*/  TEX.LL RZ, R4, R4, R3, UR8, 3D, 0x1 ;  /* 0x48ff080304047f60 */ /* 0x001f6200089e01ff */
[----:B------:R-:W-:Y:S01]  /*12b0*/  UIADD3 UR7, UPT, UPT, UR7, 0x2, URZ ;  /* 0x0000000207077890 */ /* 0x000fe2000fffe0ff */
[----:B------:R-:W-:Y:S01]  /*12c0*/  IADD3 R12, P0, PT, R12, 0x10, RZ ;  /* 0x000000100c0c7810 */ /* 0x000fe20007f1e0ff */
[----:B------:R-:W-:Y:S02]  /*12d0*/  VIADD R2, R2, 0x2 ;  /* 0x0000000202027836 */ /* 0x000fe40000000000 */
[----:B------:R-:W-:Y:S02]  /*12e0*/  UISETP.NE.AND UP1, UPT, UR7, 0x32, UPT ;  /* 0x000000320700788c */ /* 0x000fe4000bf25270 */
[----:B------:R-:W-:Y:S01]  /*12f0*/  IMAD.X R13, RZ, RZ, R13, P0 ;  /* 0x000000ffff0d7224 */ /* 0x000fe200000e060d */
[----:B-----5:R-:W0:Y:S02]  /*1300*/  F2F.F64.F32 R8, R4 ;  /* 0x0000000400087310 */ /* 0x020e240000201800 */
[----:B0-----:R1:W-:Y:S04]  /*1310*/  STG.E.64 desc[UR18][R10.64], R8 ;  /* 0x000000080a007986 */ /* 0x0013e8000c101b12 */
[----:B------:R-:W-:Y:S05]  /*1320*/  BRA.U UP1, `(.L_x_8) ;  /* 0xffffffed01907547 */ /* 0x000fea000b83ffff */
[----:B------:R-:W-:-:S04]  /*1330*/  UIADD3 UR6, UPT, UPT, UR6, 0x1, URZ ;  /* 0x0000000106067890 */ /* 0x000fc8000fffe0ff */
[----:B------:R-:W-:-:S09]  /*1340*/  UISETP.NE.AND UP1, UPT, UR6, 0x32, UPT ;  /* 0x000000320600788c */ /* 0x000fd2000bf25270 */
[----:B------:R-:W-:Y:S05]  /*1350*/  BRA.U UP1, `(.L_x_9) ;  /* 0xffffffed01687547 */ /* 0x000fea000b83ffff */
[----:B------:R-:W-:Y:S05]  /*1360*/  BRA.U UP0, `(.L_x_10) ;  /* 0xffffffed00507547 */ /* 0x000fea000b83ffff */
[----:B------:R-:W-:-:S04]  /*1370*/  UIADD3 UR4, UPT, UPT, UR4, 0x1, URZ ;  /* 0x0000000104047890 */ /* 0x000fc8000fffe0ff */
[----:B------:R-:W-:-:S09]  /*1380*/  UISETP.NE.AND UP0, UPT, UR4, 0x32, UPT ;  /* 0x000000320400788c */ /* 0x000fd2000bf05270 */
[----:B------:R-:W-:Y:S05]  /*1390*/  BRA.U UP0, `(.L_x_11) ;  /* 0xffffffed00387547 */ /* 0x000fea000b83ffff */
[----:B------:R-:W-:Y:S05]  /*13a0*/  EXIT ;  /* 0x000000000000794d */ /* 0x000fea0003800000 */
        .weak           $__internal_0_$__cuda_sm20_div_rn_f64_full
        .type           $__internal_0_$__cuda_sm20_div_rn_f64_full,@function
        .size           $__internal_0_$__cuda_sm20_div_rn_f64_full,(.L_x_143 - $__internal_0_$__cuda_sm20_div_rn_f64_full)
$__internal_0_$__cuda_sm20_div_rn_f64_full:
[C---:B------:R-:W-:Y:S01]  /*13b0*/  FSETP.GEU.AND P0, PT, |R21|.reuse, 1.469367938527859385e-39, PT ;  /* 0x001000001500780b */ /* 0x040fe20003f0e200 */
[--C-:B------:R-:W-:Y:S01]  /*13c0*/  IMAD.MOV.U32 R20, RZ, RZ, R0.reuse ;  /* 0x000000ffff147224 */ /* 0x100fe200078e0000 */
[----:B------:R-:W-:Y:S01]  /*13d0*/  LOP3.LUT R18, R21, 0x800fffff, RZ, 0xc0, !PT ;  /* 0x800fffff15127812 */ /* 0x000fe200078ec0ff */
[----:B------:R-:W-:Y:S01]  /*13e0*/  IMAD.MOV.U32 R6, RZ, RZ, 0x1 ;  /* 0x00000001ff067424 */ /* 0x000fe200078e00ff */
[----:B------:R-:W-:Y:S01]  /*13f0*/  LOP3.LUT R3, R23, 0x7ff00000, RZ, 0xc0, !PT ;  /* 0x7ff0000017037812 */ /* 0x000fe200078ec0ff */
[----:B------:R-:W-:Y:S01]  /*1400*/  IMAD.MOV.U32 R5, RZ, RZ, 0x1ca00000 ;  /* 0x1ca00000ff057424 */ /* 0x000fe200078e00ff */
[----:B------:R-:W-:Y:S01]  /*1410*/  LOP3.LUT R19, R18, 0x3ff00000, RZ, 0xfc, !PT ;  /* 0x3ff0000012137812 */ /* 0x000fe200078efcff */
[----:B------:R-:W-:Y:S02]  /*1420*/  IMAD.MOV.U32 R18, RZ, RZ, R0 ;  /* 0x000000ffff127224 */ /* 0x000fe400078e0000 */
[----:B------:R-:W-:-:S04]  /*1430*/  IMAD.MOV.U32 R24, RZ, RZ, R22 ;  /* 0x000000ffff187224 */ /* 0x000fc800078e0016 */
[----:B------:R-:W-:-:S06]  /*1440*/  @!P0 DMUL R18, R20, 8.98846567431157953865e+307 ;  /* 0x7fe0000014128828 */ /* 0x000fcc0000000000 */
[----:B------:R-:W0:Y:S02]  /*1450*/  MUFU.RCP64H R7, R19 ;  /* 0x0000001300077308 */ /* 0x000e240000001800 */
[----:B0-----:R-:W-:-:S08]  /*1460*/  DFMA R26, R6, -R18, 1 ;  /* 0x3ff00000061a742b */ /* 0x001fd00000000812 */
[----:B------:R-:W-:-:S08]  /*1470*/  DFMA R26, R26, R26, R26 ;  /* 0x0000001a1a1a722b */ /* 0x000fd0000000001a */
[----:B------:R-:W-:Y:S01]  /*1480*/  DFMA R26, R6, R26, R6 ;  /* 0x0000001a061a722b */ /* 0x000fe20000000006 */
[----:B------:R-:W-:Y:S01]  /*1490*/  LOP3.LUT R7, R21, 0x7ff00000, RZ, 0xc0, !PT ;  /* 0x7ff0000015077812 */ /* 0x000fe200078ec0ff */
[----:B------:R-:W-:-:S03]  /*14a0*/  IMAD.MOV.U32 R6, RZ, RZ, R3 ;  /* 0x000000ffff067224 */ /* 0x000fc600078e0003 */
[----:B------:R-:W-:-:S03]  /*14b0*/  ISETP.GE.U32.AND P1, PT, R3, R7, PT ;  /* 0x000000070300720c */ /* 0x000fc60003f26070 */
[----:B------:R-:W-:Y:S01]  /*14c0*/  DFMA R8, R26, -R18, 1 ;  /* 0x3ff000001a08742b */ /* 0x000fe20000000812 */
[----:B------:R-:W-:Y:S02]  /*14d0*/  SEL R25, R5, 0x63400000, !P1 ;  /* 0x6340000005197807 */ /* 0x000fe40004800000 */
[----:B------:R-:W-:Y:S02]  /*14e0*/  FSETP.GEU.AND P1, PT, |R23|, 1.469367938527859385e-39, PT ;  /* 0x001000001700780b */ /* 0x000fe40003f2e200 */
[----:B------:R-:W-:-:S03]  /*14f0*/  LOP3.LUT R25, R25, 0x800fffff, R23, 0xf8, !PT ;  /* 0x800fffff19197812 */ /* 0x000fc600078ef817 */
[----:B------:R-:W-:-:S08]  /*1500*/  DFMA R26, R26, R8, R26 ;  /* 0x000000081a1a722b */ /* 0x000fd0000000001a */
[----:B------:R-:W-:Y:S05]  /*1510*/  @P1 BRA `(.L_x_12) ;  /* 0x0000000000201947 */ /* 0x000fea0003800000 */
[----:B------:R-:W-:Y:S02]  /*1520*/  LOP3.LUT R6, R21, 0x7ff00000, RZ, 0xc0, !PT ;  /* 0x7ff0000015067812 */ /* 0x000fe400078ec0ff */
[----:B------:R-:W-:Y:S02]  /*1530*/  MOV R8, RZ ;  /* 0x000000ff00087202 */ /* 0x000fe40000000f00 */
[----:B------:R-:W-:-:S04]  /*1540*/  ISETP.GE.U32.AND P1, PT, R3, R6, PT ;  /* 0x000000060300720c */ /* 0x000fc80003f26070 */
[----:B------:R-:W-:-:S04]  /*1550*/  SEL R9, R5, 0x63400000, !P1 ;  /* 0x6340000005097807 */ /* 0x000fc80004800000 */
[----:B------:R-:W-:-:S04]  /*1560*/  LOP3.LUT R9, R9, 0x80000000, R23, 0xf8, !PT ;  /* 0x8000000009097812 */ /* 0x000fc800078ef817 */
[----:B------:R-:W-:-:S06]  /*1570*/  LOP3.LUT R9, R9, 0x100000, RZ, 0xfc, !PT ;  /* 0x0010000009097812 */ /* 0x000fcc00078efcff */
[----:B------:R-:W-:-:S10]  /*1580*/  DFMA R24, R24, 2, -R8 ;  /* 0x400000001818782b */ /* 0x000fd40000000808 */
[----:B------:R-:W-:-:S07]  /*1590*/  LOP3.LUT R6, R25, 0x7ff00000, RZ, 0xc0, !PT ;  /* 0x7ff0000019067812 */ /* 0x000fce00078ec0ff */
.L_x_12:
[----:B------:R-:W-:Y:S01]  /*15a0*/  VIADD R8, R6, 0xffffffff ;  /* 0xffffffff06087836 */ /* 0x000fe20000000000 */
[----:B------:R-:W-:Y:S01]  /*15b0*/  @!P0 LOP3.LUT R7, R19, 0x7ff00000, RZ, 0xc0, !PT ;  /* 0x7ff0000013078812 */ /* 0x000fe200078ec0ff */
[----:B------:R-:W-:-:S03]  /*15c0*/  DMUL R30, R26, R24 ;  /* 0x000000181a1e7228 */ /* 0x000fc60000000000 */
[----:B------:R-:W-:Y:S01]  /*15d0*/  ISETP.GT.U32.AND P0, PT, R8, 0x7feffffe, PT ;  /* 0x7feffffe0800780c */ /* 0x000fe20003f04070 */
[----:B------:R-:W-:-:S04]  /*15e0*/  VIADD R8, R7, 0xffffffff ;  /* 0xffffffff07087836 */ /* 0x000fc80000000000 */
[----:B------:R-:W-:Y:S01]  /*15f0*/  DFMA R32, R30, -R18, R24 ;  /* 0x800000121e20722b */ /* 0x000fe20000000018 */
[----:B------:R-:W-:-:S07]  /*1600*/  ISETP.GT.U32.OR P0, PT, R8, 0x7feffffe, P0 ;  /* 0x7feffffe0800780c */ /* 0x000fce0000704470 */
[----:B------:R-:W-:-:S06]  /*1610*/  DFMA R26, R26, R32, R30 ;  /* 0x000000201a1a722b */ /* 0x000fcc000000001e */
[----:B------:R-:W-:Y:S05]  /*1620*/  @P0 BRA `(.L_x_13) ;  /* 0x00000000006c0947 */ /* 0x000fea0003800000 */
[----:B------:R-:W-:Y:S01]  /*1630*/  LOP3.LUT R6, R21, 0x7ff00000, RZ, 0xc0, !PT ;  /* 0x7ff0000015067812 */ /* 0x000fe200078ec0ff */
[----:B------:R-:W-:-:S03]  /*1640*/  IMAD.MOV.U32 R22, RZ, RZ, RZ ;  /* 0x000000ffff167224 */ /* 0x000fc600078e00ff */
[CC--:B------:R-:W-:Y:S02]  /*1650*/  VIADDMNMX R7, R3.reuse, -R6.reuse, 0xb9600000, !PT ;  /* 0xb960000003077446 */ /* 0x0c0fe40007800906 */
[----:B------:R-:W-:Y:S02]  /*1660*/  ISETP.GE.U32.AND P0, PT, R3, R6, PT ;  /* 0x000000060300720c */ /* 0x000fe40003f06070 */
[----:B------:R-:W-:Y:S02]  /*1670*/  VIMNMX R7, PT, PT, R7, 0x46a00000, PT ;  /* 0x46a0000007077848 */ /* 0x000fe40003fe0100 */
[----:B------:R-:W-:-:S05]  /*1680*/  SEL R6, R5, 0x63400000, !P0 ;  /* 0x6340000005067807 */ /* 0x000fca0004000000 */
[----:B------:R-:W-:-:S04]  /*1690*/  IMAD.IADD R6, R7, 0x1, -R6 ;  /* 0x0000000107067824 */ /* 0x000fc800078e0a06 */
[----:B------:R-:W-:-:S06]  /*16a0*/  VIADD R23, R6, 0x7fe00000 ;  /* 0x7fe0000006177836 */ /* 0x000fcc0000000000 */
[----:B------:R-:W-:-:S10]  /*16b0*/  DMUL R8, R26, R22 ;  /* 0x000000161a087228 */ /* 0x000fd40000000000 */
[----:B------:R-:W-:-:S13]  /*16c0*/  FSETP.GTU.AND P0, PT, |R9|, 1.469367938527859385e-39, PT ;  /* 0x001000000900780b */ /* 0x000fda0003f0c200 */
[----:B------:R-:W-:Y:S05]  /*16d0*/  @P0 BRA `(.L_x_14) ;  /* 0x0000000000940947 */ /* 0x000fea0003800000 */
[----:B------:R-:W-:Y:S01]  /*16e0*/  DFMA R24, R26, -R18, R24 ;  /* 0x800000121a18722b */ /* 0x000fe20000000018 */
[----:B------:R-:W-:-:S09]  /*16f0*/  IMAD.MOV.U32 R22, RZ, RZ, RZ ;  /* 0x000000ffff167224 */ /* 0x000fd200078e00ff */
[C---:B------:R-:W-:Y:S02]  /*1700*/  FSETP.NEU.AND P0, PT, R25.reuse, RZ, PT ;  /* 0x000000ff1900720b */ /* 0x040fe40003f0d000 */
[----:B------:R-:W-:-:S04]  /*1710*/  LOP3.LUT R3, R25, 0x80000000, R21, 0x48, !PT ;  /* 0x8000000019037812 */ /* 0x000fc800078e4815 */
[----:B------:R-:W-:-:S07]  /*1720*/  LOP3.LUT R23, R3, R23, RZ, 0xfc, !PT ;  /* 0x0000001703177212 */ /* 0x000fce00078efcff */
[----:B------:R-:W-:Y:S05]  /*1730*/  @!P0 BRA `(.L_x_14) ;  /* 0x00000000007c8947 */ /* 0x000fea0003800000 */
[----:B------:R-:W-:Y:S01]  /*1740*/  IMAD.MOV R19, RZ, RZ, -R6 ;  /* 0x000000ffff137224 */ /* 0x000fe200078e0a06 */
[----:B------:R-:W-:Y:S01]  /*1750*/  DMUL.RP R22, R26, R22 ;  /* 0x000000161a167228 */ /* 0x000fe20000008000 */
[----:B------:R-:W-:Y:S01]  /*1760*/  IMAD.MOV.U32 R18, RZ, RZ, RZ ;  /* 0x000000ffff127224 */ /* 0x000fe200078e00ff */
[----:B------:R-:W-:-:S05]  /*1770*/  IADD3 R5, PT, PT, -R6, -0x43300000, RZ ;  /* 0xbcd0000006057810 */ /* 0x000fca0007ffe1ff */
[----:B------:R-:W-:-:S03]  /*1780*/  DFMA R18, R8, -R18, R26 ;  /* 0x800000120812722b */ /* 0x000fc6000000001a */
[----:B------:R-:W-:-:S07]  /*1790*/  LOP3.LUT R3, R23, R3, RZ, 0x3c, !PT ;  /* 0x0000000317037212 */ /* 0x000fce00078e3cff */
[----:B------:R-:W-:-:S04]  /*17a0*/  FSETP.NEU.AND P0, PT, |R19|, R5, PT ;  /* 0x000000051300720b */ /* 0x000fc80003f0d200 */
[----:B------:R-:W-:Y:S02]  /*17b0*/  FSEL R8, R22, R8, !P0 ;  /* 0x0000000816087208 */ /* 0x000fe40004000000 */
[----:B------:R-:W-:Y:S01]  /*17c0*/  FSEL R9, R3, R9, !P0 ;  /* 0x0000000903097208 */ /* 0x000fe20004000000 */
[----:B------:R-:W-:Y:S06]  /*17d0*/  BRA `(.L_x_14) ;  /* 0x0000000000547947 */ /* 0x000fec0003800000 */
.L_x_13:
[----:B------:R-:W-:-:S14]  /*17e0*/  DSETP.NAN.AND P0, PT, R22, R22, PT ;  /* 0x000000161600722a */ /* 0x000fdc0003f08000 */
[----:B------:R-:W-:Y:S05]  /*17f0*/  @P0 BRA `(.L_x_15) ;  /* 0x0000000000440947 */ /* 0x000fea0003800000 */
[----:B------:R-:W-:-:S14]  /*1800*/  DSETP.NAN.AND P0, PT, R20, R20, PT ;  /* 0x000000141400722a */ /* 0x000fdc0003f08000 */
[----:B------:R-:W-:Y:S05]  /*1810*/  @P0 BRA `(.L_x_16) ;  /* 0x0000000000300947 */ /* 0x000fea0003800000 */
[----:B------:R-:W-:Y:S01]  /*1820*/  ISETP.NE.AND P0, PT, R6, R7, PT ;  /* 0x000000070600720c */ /* 0x000fe20003f05270 */
[----:B------:R-:W-:Y:S01]  /*1830*/  IMAD.MOV.U32 R8, RZ, RZ, 0x0 ;  /* 0x00000000ff087424 */ /* 0x000fe200078e00ff */
[----:B------:R-:W-:-:S11]  /*1840*/  MOV R9, 0xfff80000 ;  /* 0xfff8000000097802 */ /* 0x000fd60000000f00 */
[----:B------:R-:W-:Y:S05]  /*1850*/  @!P0 BRA `(.L_x_14) ;  /* 0x0000000000348947 */ /* 0x000fea0003800000 */
[----:B------:R-:W-:Y:S02]  /*1860*/  ISETP.NE.AND P0, PT, R6, 0x7ff00000, PT ;  /* 0x7ff000000600780c */ /* 0x000fe40003f05270 */
[----:B------:R-:W-:Y:S02]  /*1870*/  LOP3.LUT R9, R23, 0x80000000, R21, 0x48, !PT ;  /* 0x8000000017097812 */ /* 0x000fe400078e4815 */
[----:B------:R-:W-:-:S13]  /*1880*/  ISETP.EQ.OR P0, PT, R7, RZ, !P0 ;  /* 0x000000ff0700720c */ /* 0x000fda0004702670 */
[----:B------:R-:W-:Y:S01]  /*1890*/  @P0 LOP3.LUT R3, R9, 0x7ff00000, RZ, 0xfc, !PT ;  /* 0x7ff0000009030812 */ /* 0x000fe200078efcff */
[----:B------:R-:W-:Y:S02]  /*18a0*/  @!P0 IMAD.MOV.U32 R8, RZ, RZ, RZ ;  /* 0x000000ffff088224 */ /* 0x000fe400078e00ff */
[----:B------:R-:W-:Y:S02]  /*18b0*/  @P0 IMAD.MOV.U32 R8, RZ, RZ, RZ ;  /* 0x000000ffff080224 */ /* 0x000fe400078e00ff */
[----:B------:R-:W-:Y:S01]  /*18c0*/  @P0 IMAD.MOV.U32 R9, RZ, RZ, R3 ;  /* 0x000000ffff090224 */ /* 0x000fe200078e0003 */
[----:B------:R-:W-:Y:S06]  /*18d0*/  BRA `(.L_x_14) ;  /* 0x0000000000147947 */ /* 0x000fec0003800000 */
.L_x_16:
[----:B------:R-:W-:Y:S01]  /*18e0*/  LOP3.LUT R9, R21, 0x80000, RZ, 0xfc, !PT ;  /* 0x0008000015097812 */ /* 0x000fe200078efcff */
[----:B------:R-:W-:Y:S01]  /*18f0*/  IMAD.MOV.U32 R8, RZ, RZ, R20 ;  /* 0x000000ffff087224 */ /* 0x000fe200078e0014 */
[----:B------:R-:W-:Y:S06]  /*1900*/  BRA `(.L_x_14) ;  /* 0x0000000000087947 */ /* 0x000fec0003800000 */
.L_x_15:
[----:B------:R-:W-:Y:S01]  /*1910*/  LOP3.LUT R9, R23, 0x80000, RZ, 0xfc, !PT ;  /* 0x0008000017097812 */ /* 0x000fe200078efcff */
[----:B------:R-:W-:-:S07]  /*1920*/  IMAD.MOV.U32 R8, RZ, RZ, R22 ;  /* 0x000000ffff087224 */ /* 0x000fce00078e0016 */
.L_x_14:
[----:B------:R-:W-:Y:S02]  /*1930*/  IMAD.MOV.U32 R5, RZ, RZ, 0x0 ;  /* 0x00000000ff057424 */ /* 0x000fe400078e00ff */
[----:B------:R-:W-:Y:S02]  /*1940*/  IMAD.MOV.U32 R6, RZ, RZ, R8 ;  /* 0x000000ffff067224 */ /* 0x000fe400078e0008 */
[----:B------:R-:W-:Y:S01]  /*1950*/  IMAD.MOV.U32 R7, RZ, RZ, R9 ;  /* 0x000000ffff077224 */ /* 0x000fe200078e0009 */
[----:B------:R-:W-:Y:S06]  /*1960*/  RET.REL.NODEC R4 `(_Z34cooling_function_comparison_globalyPdS_S_S_S_) ;  /* 0xffffffe404a47950 */ /* 0x000fec0003c3ffff */
.L_x_17:
[----:B------:R-:W-:-:S00]  /*1970*/  BRA `(.L_x_17) ;  /* 0xfffffffc00fc7947 */ /* 0x000fc0000383ffff */
[----:B------:R-:W-:-:S00]  /*1980*/  NOP ;  /* 0x0000000000007918 */ /* 0x000fc00000000000 */
[----:B------:R-:W-:-:S00]  /*1990*/  NOP ;  /* 0x0000000000007918 */ /* 0x000fc00000000000 */
[----:B------:R-:W-:-:S00]  /*19a0*/  NOP ;  /* 0x0000000000007918 */ /* 0x000fc00000000000 */
[----:B------:R-:W-:-:S00]  /*19b0*/  NOP ;  /* 0x0000000000007918 */ /* 0x000fc00000000000 */
[----:B------:R-:W-:-:S00]  /*19c0*/  NOP ;  /* 0x0000000000007918 */ /* 0x000fc00000000000 */
[----:B------:R-:W-:-:S00]  /*19d0*/  NOP ;  /* 0x0000000000007918 */ /* 0x000fc00000000000 */
[----:B------:R-:W-:-:S00]  /*19e0*/  NOP ;  /* 0x0000000000007918 */ /* 0x000fc00000000000 */
[----:B------:R-:W-:-:S00]  /*19f0*/  NOP ;  /* 0x0000000000007918 */ /* 0x000fc00000000000 */
.L_x_143:


//--------------------- .text._Z24global_memory_reading_v2PdS_S_S_S_S_ --------------------------
	.section	.text._Z24global_memory_reading_v2PdS_S_S_S_S_,"ax",@progbits
	.align	128
        .global         _Z24global_memory_reading_v2PdS_S_S_S_S_
        .type           _Z24global_memory_reading_v2PdS_S_S_S_S_,@function
        .size           _Z24global_memory_reading_v2PdS_S_S_S_S_,(.L_x_144 - _Z24global_memory_reading_v2PdS_S_S_S_S_)
        .other          _Z24global_memory_reading_v2PdS_S_S_S_S_,@"STO_CUDA_ENTRY STV_DEFAULT"
_Z24global_memory_reading_v2PdS_S_S_S_S_:
.text._Z24global_memory_reading_v2PdS_S_S_S_S_:
[----:B------:R-:W-:Y:S01]  /*0000*/  LDC R1, c[0x0][0x37c] ;  /* 0x0000df00ff017b82 */ /* 0x000fe20000000800 */
[----:B------:R-:W0:Y:S07]  /*0010*/  S2R R3, SR_TID.X ;  /* 0x0000000000037919 */ /* 0x000e2e0000002100 */
[----:B------:R-:W0:Y:S08]  /*0020*/  S2UR UR4, SR_CTAID.X ;  /* 0x00000000000479c3 */ /* 0x000e300000002500 */
[----:B------:R-:W0:Y:S02]  /*0030*/  LDC R0, c[0x0][0x360] ;  /* 0x0000d800ff007b82 */ /* 0x000e240000000800 */
[----:B0-----:R-:W-:-:S05]  /*0040*/  IMAD R0, R0, UR4, R3 ;  /* 0x0000000400007c24 */ /* 0x001fca000f8e0203 */
[----:B------:R-:W-:-:S13]  /*0050*/  ISETP.GT.AND P0, PT, R0, 0x9, PT ;  /* 0x000000090000780c */ /* 0x000fda0003f04270 */
[----:B------:R-:W-:Y:S05]  /*0060*/  @P0 EXIT ;  /* 0x000000000000094d */ /* 0x000fea0003800000 */
[----:B------:R-:W0:Y:S01]  /*0070*/  LDC.64 R30, c[0x0][0x3a8] ;  /* 0x0000ea00ff1e7b82 */ /* 0x000e220000000a00 */
[----:B------:R-:W1:Y:S07]  /*0080*/  LDCU.64 UR4, c[0x0][0x358] ;  /* 0x00006b00ff0477ac */ /* 0x000e6e0008000a00 */
[----:B------:R-:W2:Y:S08]  /*0090*/  LDC.64 R28, c[0x0][0x380] ;  /* 0x0000e000ff1c7b82 */ /* 0x000eb00000000a00 */
[----:B------:R-:W3:Y:S08]  /*00a0*/  LDC.64 R26, c[0x0][0x388] ;  /* 0x0000e200ff1a7b82 */ /* 0x000ef00000000a00 */
[----:B------:R-:W4:Y:S08]  /*00b0*/  LDC.64 R24, c[0x0][0x390] ;  /* 0x0000e400ff187b82 */ /* 0x000f300000000a00 */
[----:B------:R-:W0:Y:S08]  /*00c0*/  LDC.64 R22, c[0x0][0x398] ;  /* 0x0000e600ff167b82 */ /* 0x000e300000000a00 */
[----:B-1----:R-:W0:Y:S02]  /*00d0*/  LDC.64 R20, c[0x0][0x3a0] ;  /* 0x0000e800ff147b82 */ /* 0x002e240000000a00 */
.L_x_26:
[----:B-1----:R-:W-:-:S05]  /*00e0*/  IMAD.HI R2, R0, 0x431bde83, RZ ;  /* 0x431bde8300027827 */ /* 0x002fca00078e02ff */
[----:B------:R-:W-:-:S04]  /*00f0*/  SHF.R.U32.HI R3, RZ, 0x1f, R2 ;  /* 0x0000001fff037819 */ /* 0x000fc80000011602 */
[----:B------:R-:W-:-:S05]  /*0100*/  LEA.HI.SX32 R3, R2, R3, 0x11 ;  /* 0x0000000302037211 */ /* 0x000fca00078f8aff */
[----:B--2---:R-:W-:-:S06]  /*0110*/  IMAD.WIDE R2, R3, 0x8, R28 ;  /* 0x0000000803027825 */ /* 0x004fcc00078e021c */
[----:B------:R-:W2:Y:S01]  /*0120*/  LDG.E.64 R2, desc[UR4][R2.64] ;  /* 0x0000000402027981 */ /* 0x000ea2000c1e1b00 */
[----:B------:R-:W1:Y:S01]  /*0130*/  MUFU.RCP64H R5, 9 ;  /* 0x4022000000057908 */ /* 0x000e620000001800 */
[----:B------:R-:W-:Y:S01]  /*0140*/  IMAD.MOV.U32 R8, RZ, RZ, 0x0 ;  /* 0x00000000ff087424 */ /* 0x000fe200078e00ff */
[----:B------:R-:W-:Y:S01]  /*0150*/  BSSY.RECONVERGENT B0, `(.L_x_18) ;  /* 0x0000028000007945 */ /* 0x000fe20003800200 */
[----:B------:R-:W-:Y:S02]  /*0160*/  IMAD.MOV.U32 R9, RZ, RZ, 0x40220000 ;  /* 0x40220000ff097424 */ /* 0x000fe400078e00ff */
[----:B------:R-:W-:Y:S02]  /*0170*/  IMAD.MOV.U32 R4, RZ, RZ, 0x1 ;  /* 0x00000001ff047424 */ /* 0x000fe400078e00ff */
[----:B------:R-:W-:-:S04]  /*0180*/  IMAD.HI R12, R0, -0x68db8bad, RZ ;  /* 0x97247453000c7827 */ /* 0x000fc800078e02ff */
[----:B------:R-:W-:Y:S01]  /*0190*/  IMAD.HI R10, R0, -0x51eb851f, RZ ;  /* 0xae147ae1000a7827 */ /* 0x000fe200078e02ff */
[----:B------:R-:W-:-:S03]  /*01a0*/  SHF.R.U32.HI R13, RZ, 0x1f, R12 ;  /* 0x0000001fff0d7819 */ /* 0x000fc6000001160c */
[----:B0-----:R-:W-:Y:S01]  /*01b0*/  IMAD.WIDE R18, R0, 0x8, R30 ;  /* 0x0000000800127825 */ /* 0x001fe200078e021e */
[----:B------:R-:W-:Y:S01]  /*01c0*/  LEA.HI.SX32 R13, R12, R13, 0x16 ;  /* 0x0000000d0c0d7211 */ /* 0x000fe200078fb2ff */
[----:B-1----:R-:W-:Y:S01]  /*01d0*/  DFMA R6, R4, -R8, 1 ;  /* 0x3ff000000406742b */ /* 0x002fe20000000808 */
[----:B------:R-:W-:-:S04]  /*01e0*/  SHF.R.U32.HI R11, RZ, 0x1f, R10 ;  /* 0x0000001fff0b7819 */ /* 0x000fc8000001160a */
[----:B------:R-:W-:-:S03]  /*01f0*/  LEA.HI.SX32 R11, R10, R11, 0x1c ;  /* 0x0000000b0a0b7211 */ /* 0x000fc600078fe2ff */
[----:B------:R-:W-:-:S08]  /*0200*/  DFMA R6, R6, R6, R6 ;  /* 0x000000060606722b */ /* 0x000fd00000000006 */
[----:B------:R-:W-:-:S08]  /*0210*/  DFMA R4, R4, R6, R4 ;  /* 0x000000060404722b */ /* 0x000fd00000000004 */
[----:B------:R-:W-:-:S08]  /*0220*/  DFMA R8, R4, -R8, 1 ;  /* 0x3ff000000408742b */ /* 0x000fd00000000808 */
[----:B------:R-:W-:Y:S02]  /*0230*/  DFMA R8, R4, R8, R4 ;  /* 0x000000080408722b */ /* 0x000fe40000000004 */
[----:B--2---:R-:W-:-:S08]  /*0240*/  DADD R6, R2, -3 ;  /* 0xc008000002067429 */ /* 0x004fd00000000000 */
[----:B------:R-:W-:-:S08]  /*0250*/  DMUL R6, R6, 40 ;  /* 0x4044000006067828 */ /* 0x000fd00000000000 */
[----:B------:R-:W-:Y:S02]  /*0260*/  DMUL R2, R6, R8 ;  /* 0x0000000806027228 */ /* 0x000fe40000000000 */
[----:B------:R-:W-:-:S06]  /*0270*/  FSETP.GEU.AND P1, PT, |R7|, 6.5827683646048100446e-37, PT ;  /* 0x036000000700780b */ /* 0x000fcc0003f2e200 */
[----:B------:R-:W-:-:S08]  /*0280*/  DFMA R4, R2, -9, R6 ;  /* 0xc02200000204782b */ /* 0x000fd00000000006 */
[----:B------:R-:W-:Y:S01]  /*0290*/  DFMA R8, R8, R4, R2 ;  /* 0x000000040808722b */ /* 0x000fe20000000002 */
[----:B------:R-:W-:-:S04]  /*02a0*/  IMAD.HI R2, R0, 0x51eb851f, RZ ;  /* 0x51eb851f00027827 */ /* 0x000fc800078e02ff */
[----:B------:R-:W-:Y:S01]  /*02b0*/  IMAD.HI.U32 R4, R11, 0x51eb851f, RZ ;  /* 0x51eb851f0b047827 */ /* 0x000fe200078e00ff */
[----:B------:R-:W-:-:S04]  /*02c0*/  SHF.R.U32.HI R3, RZ, 0x1f, R2 ;  /* 0x0000001fff037819 */ /* 0x000fc80000011602 */
[----:B------:R-:W-:Y:S01]  /*02d0*/  FFMA R12, RZ, 2.53125, R9 ;  /* 0x40220000ff0c7823 */ /* 0x000fe20000000009 */
[----:B------:R-:W-:Y:S01]  /*02e0*/  IMAD.HI.U32 R5, R13, 0x51eb851f, RZ ;  /* 0x51eb851f0d057827 */ /* 0x000fe200078e00ff */
[----:B------:R-:W-:-:S03]  /*02f0*/  SHF.R.U32.HI R4, RZ, 0x4, R4 ;  /* 0x00000004ff047819 */ /* 0x000fc60000011604 */
[----:B------:R-:W-:Y:S02]  /*0300*/  FSETP.GT.AND P0, PT, |R12|, 1.469367938527859385e-39, PT ;  /* 0x001000000c00780b */ /* 0x000fe40003f04200 */
[----:B------:R-:W-:Y:S01]  /*0310*/  SHF.R.U32.HI R10, RZ, 0x4, R5 ;  /* 0x00000004ff0a7819 */ /* 0x000fe20000011605 */
[----:B------:R-:W-:Y:S01]  /*0320*/  IMAD R35, R4, 0x32, -R11 ;  /* 0x0000003204237824 */ /* 0x000fe200078e0a0b */
[----:B------:R-:W-:Y:S01]  /*0330*/  LEA.HI.SX32 R5, R2, R3, 0x1c ;  /* 0x0000000302057211 */ /* 0x000fe200078fe2ff */
[----:B------:R-:W-:Y:S02]  /*0340*/  IMAD.MOV.U32 R3, RZ, RZ, RZ ;  /* 0x000000ffff037224 */ /* 0x000fe400078e00ff */
[----:B------:R-:W-:Y:S02]  /*0350*/  IMAD R33, R10, 0x32, -R13 ;  /* 0x000000320a217824 */ /* 0x000fe400078e0a0d */
[----:B------:R-:W-:-:S04]  /*0360*/  IMAD R4, R5, -0x32, R0 ;  /* 0xffffffce05047824 */ /* 0x000fc800078e0200 */
[----:B------:R-:W-:Y:S05]  /*0370*/  @P0 BRA P1, `(.L_x_19) ;  /* 0x0000000000140947 */ /* 0x000fea0000800000 */
[----:B------:R-:W-:Y:S01]  /*0380*/  IMAD.MOV.U32 R10, RZ, RZ, R6 ;  /* 0x000000ffff0a7224 */ /* 0x000fe200078e0006 */
[----:B------:R-:W-:Y:S01]  /*0390*/  MOV R2, 0x3d0 ;  /* 0x000003d000027802 */ /* 0x000fe20000000f00 */
[----:B------:R-:W-:Y:S02]  /*03a0*/  IMAD.MOV.U32 R11, RZ, RZ, R7 ;  /* 0x000000ffff0b7224 */ /* 0x000fe400078e0007 */
[----:B------:R-:W-:-:S07]  /*03b0*/  IMAD.MOV.U32 R13, RZ, RZ, 0x40220000 ;  /* 0x40220000ff0d7424 */ /* 0x000fce00078e00ff */
[----:B---34-:R-:W-:Y:S05]  /*03c0*/  CALL.REL.NOINC `($__internal_1_$__cuda_sm20_div_rn_f64_full) ;  /* 0x0000000400947944 */ /* 0x018fea0003c00000 */
.L_x_19:
[----:B------:R-:W-:Y:S05]  /*03d0*/  BSYNC.RECONVERGENT B0 ;  /* 0x0000000000007941 */ /* 0x000fea0003800200 */
.L_x_18:
[----:B---3--:R-:W-:-:S05]  /*03e0*/  IMAD.WIDE R6, R33, 0x8, R26 ;  /* 0x0000000821067825 */ /* 0x008fca00078e021a */
[----:B------:R-:W2:Y:S01]  /*03f0*/  LDG.E.64 R10, desc[UR4][R6.64] ;  /* 0x00000004060a7981 */ /* 0x000ea2000c1e1b00 */
[----:B------:R-:W0:Y:S01]  /*0400*/  MUFU.RCP64H R13, 10 ;  /* 0x40240000000d7908 */ /* 0x000e220000001800 */
[----:B------:R-:W-:Y:S01]  /*0410*/  IMAD.MOV.U32 R16, RZ, RZ, 0x0 ;  /* 0x00000000ff107424 */ /* 0x000fe200078e00ff */
[----:B------:R-:W-:Y:S01]  /*0420*/  DADD R8, R8, 0.5 ;  /* 0x3fe0000008087429 */ /* 0x000fe20000000000 */
[----:B------:R-:W-:Y:S01]  /*0430*/  IMAD.MOV.U32 R17, RZ, RZ, 0x40240000 ;  /* 0x40240000ff117424 */ /* 0x000fe200078e00ff */
[----:B------:R-:W-:Y:S01]  /*0440*/  BSSY.RECONVERGENT B0, `(.L_x_20) ;  /* 0x0000015000007945 */ /* 0x000fe20003800200 */
[----:B------:R-:W-:-:S03]  /*0450*/  IMAD.MOV.U32 R12, RZ, RZ, 0x1 ;  /* 0x00000001ff0c7424 */ /* 0x000fc600078e00ff */
[----:B------:R1:W3:Y:S03]  /*0460*/  F2I.F64.FLOOR R33, R8 ;  /* 0x0000000800217311 */ /* 0x0002e60000305100 */
[----:B0-----:R-:W-:-:S08]  /*0470*/  DFMA R14, R12, -R16, 1 ;  /* 0x3ff000000c0e742b */ /* 0x001fd00000000810 */
[----:B------:R-:W-:-:S08]  /*0480*/  DFMA R14, R14, R14, R14 ;  /* 0x0000000e0e0e722b */ /* 0x000fd0000000000e */
[----:B------:R-:W-:-:S08]  /*0490*/  DFMA R14, R12, R14, R12 ;  /* 0x0000000e0c0e722b */ /* 0x000fd0000000000c */
[----:B------:R-:W-:-:S08]  /*04a0*/  DFMA R12, R14, -R16, 1 ;  /* 0x3ff000000e0c742b */ /* 0x000fd00000000810 */
[----:B------:R-:W-:Y:S02]  /*04b0*/  DFMA R12, R14, R12, R14 ;  /* 0x0000000c0e0c722b */ /* 0x000fe4000000000e */
[----:B--2---:R-:W-:-:S08]  /*04c0*/  DMUL R10, R10, 40 ;  /* 0x404400000a0a7828 */ /* 0x004fd00000000000 */
[----:B------:R-:W-:Y:S02]  /*04d0*/  DMUL R14, R10, R12 ;  /* 0x0000000c0a0e7228 */ /* 0x000fe40000000000 */
[----:B------:R-:W-:-:S06]  /*04e0*/  FSETP.GEU.AND P1, PT, |R11|, 6.5827683646048100446e-37, PT ;  /* 0x036000000b00780b */ /* 0x000fcc0003f2e200 */
[----:B------:R-:W-:-:S08]  /*04f0*/  DFMA R6, R14, -10, R10 ;  /* 0xc02400000e06782b */ /* 0x000fd0000000000a */
[----:B------:R-:W-:-:S10]  /*0500*/  DFMA R6, R12, R6, R14 ;  /* 0x000000060c06722b */ /* 0x000fd4000000000e */
[----:B------:R-:W-:-:S05]  /*0510*/  FFMA R2, RZ, 2.5625, R7 ;  /* 0x40240000ff027823 */ /* 0x000fca0000000007 */
[----:B------:R-:W-:-:S13]  /*0520*/  FSETP.GT.AND P0, PT, |R2|, 1.469367938527859385e-39, PT ;  /* 0x001000000200780b */ /* 0x000fda0003f04200 */
[----:B-1-3--:R-:W-:Y:S05]  /*0530*/  @P0 BRA P1, `(.L_x_21) ;  /* 0x0000000000140947 */ /* 0x00afea0000800000 */
[----:B------:R-:W-:Y:S02]  /*0540*/  MOV R13, 0x40240000 ;  /* 0x40240000000d7802 */ /* 0x000fe40000000f00 */
[----:B------:R-:W-:-:S07]  /*0550*/  MOV R2, 0x570 ;  /* 0x0000057000027802 */ /* 0x000fce0000000f00 */
[----:B----4-:R-:W-:Y:S05]  /*0560*/  CALL.REL.NOINC `($__internal_1_$__cuda_sm20_div_rn_f64_full) ;  /* 0x00000004002c7944 */ /* 0x010fea0003c00000 */
[----:B------:R-:W-:Y:S02]  /*0570*/  IMAD.MOV.U32 R6, RZ, RZ, R8 ;  /* 0x000000ffff067224 */ /* 0x000fe400078e0008 */
[----:B------:R-:W-:-:S07]  /*0580*/  IMAD.MOV.U32 R7, RZ, RZ, R9 ;  /* 0x000000ffff077224 */ /* 0x000fce00078e0009 */
.L_x_21:
[----:B------:R-:W-:Y:S05]  /*0590*/  BSYNC.RECONVERGENT B0 ;  /* 0x0000000000007941 */ /* 0x000fea0003800200 */
.L_x_20:
[----:B----4-:R-:W-:-:S06]  /*05a0*/  IMAD.WIDE R12, R35, 0x8, R24 ;  /* 0x00000008230c7825 */ /* 0x010fcc00078e0218 */
        /* <DEDUP_REMOVED lines=18> */
[----:B------:R-:W-:-:S10]  /*06d0*/  DFMA R8, R8, R14, R12 ;  /* 0x0000000e0808722b */ /* 0x000fd4000000000c */
[----:B------:R-:W-:-:S05]  /*06e0*/  FFMA R2, RZ, 2.859375, R9 ;  /* 0x40370000ff027823 */ /* 0x000fca0000000009 */
[----:B------:R-:W-:-:S13]  /*06f0*/  FSETP.GT.AND P0, PT, |R2|, 1.469367938527859385e-39, PT ;  /* 0x001000000200780b */ /* 0x000fda0003f04200 */
[----:B-1-3--:R-:W-:Y:S05]  /*0700*/  @P0 BRA P1, `(.L_x_23) ;  /* 0x00000000000c0947 */ /* 0x00afea0000800000 */
[----:B------:R-:W-:Y:S01]  /*0710*/  IMAD.MOV.U32 R13, RZ, RZ, 0x40370000 ;  /* 0x40370000ff0d7424 */ /* 0x000fe200078e00ff */
[----:B------:R-:W-:-:S07]  /*0720*/  MOV R2, 0x740 ;  /* 0x0000074000027802 */ /* 0x000fce0000000f00 */
[----:B------:R-:W-:Y:S05]  /*0730*/  CALL.REL.NOINC `($__internal_1_$__cuda_sm20_div_rn_f64_full) ;  /* 0x0000000000b87944 */ /* 0x000fea0003c00000 */
.L_x_23:
[----:B------:R-:W-:Y:S05]  /*0740*/  BSYNC.RECONVERGENT B0 ;  /* 0x0000000000007941 */ /* 0x000fea0003800200 */
.L_x_22:
[----:B------:R-:W-:-:S06]  /*0750*/  IMAD.WIDE R6, R4, 0x8, R22 ;  /* 0x0000000804067825 */ /* 0x000fcc00078e0216 */
[----:B------:R-:W2:Y:S01]  /*0760*/  LDG.E.64 R6, desc[UR4][R6.64] ;  /* 0x0000000406067981 */ /* 0x000ea2000c1e1b00 */
[----:B------:R-:W0:Y:S01]  /*0770*/  MUFU.RCP64H R11, 13 ;  /* 0x402a0000000b7908 */ /* 0x000e220000001800 */
[----:B------:R-:W-:Y:S01]  /*0780*/  IMAD.MOV.U32 R4, RZ, RZ, 0x0 ;  /* 0x00000000ff047424 */ /* 0x000fe200078e00ff */
[----:B------:R-:W-:Y:S01]  /*0790*/  MOV R10, 0x1 ;  /* 0x00000001000a7802 */ /* 0x000fe20000000f00 */
[----:B------:R-:W-:Y:S01]  /*07a0*/  IMAD.MOV.U32 R5, RZ, RZ, 0x402a0000 ;  /* 0x402a0000ff057424 */ /* 0x000fe200078e00ff */
[----:B------:R-:W-:Y:S05]  /*07b0*/  BSSY.RECONVERGENT B0, `(.L_x_24) ;  /* 0x0000016000007945 */ /* 0x000fea0003800200 */
        /* <DEDUP_REMOVED lines=10> */
[----:B------:R-:W-:Y:S02]  /*0860*/  DFMA R6, R4, R12, R6 ;  /* 0x0000000c0406722b */ /* 0x000fe40000000006 */
[----:B------:R-:W-:-:S08]  /*0870*/  DADD R4, R8, 0.5 ;  /* 0x3fe0000008047429 */ /* 0x000fd00000000000 */
[----:B------:R-:W-:Y:S02]  /*0880*/  FFMA R2, RZ, 2.65625, R7 ;  /* 0x402a0000ff027823 */ /* 0x000fe40000000007 */
[----:B------:R0:W1:Y:S03]  /*0890*/  F2I.F64.FLOOR R4, R4 ;  /* 0x0000000400047311 */ /* 0x0000660000305100 */
[----:B------:R-:W-:-:S13]  /*08a0*/  FSETP.GT.AND P0, PT, |R2|, 1.469367938527859385e-39, PT ;  /* 0x001000000200780b */ /* 0x000fda0003f04200 */
[----:B01----:R-:W-:Y:S05]  /*08b0*/  @P0 BRA P1, `(.L_x_25) ;  /* 0x0000000000140947 */ /* 0x003fea0000800000 */
[----:B------:R-:W-:Y:S01]  /*08c0*/  IMAD.MOV.U32 R13, RZ, RZ, 0x402a0000 ;  /* 0x402a0000ff0d7424 */ /* 0x000fe200078e00ff */
[----:B------:R-:W-:-:S07]  /*08d0*/  MOV R2, 0x8f0 ;  /* 0x000008f000027802 */ /* 0x000fce0000000f00 */
[----:B------:R-:W-:Y:S05]  /*08e0*/  CALL.REL.NOINC `($__internal_1_$__cuda_sm20_div_rn_f64_full) ;  /* 0x00000000004c7944 */ /* 0x000fea0003c00000 */
[----:B------:R-:W-:Y:S02]  /*08f0*/  IMAD.MOV.U32 R6, RZ, RZ, R8 ;  /* 0x000000ffff067224 */ /* 0x000fe400078e0008 */
[----:B------:R-:W-:-:S07]  /*0900*/  IMAD.MOV.U32 R7, RZ, RZ, R9 ;  /* 0x000000ffff077224 */ /* 0x000fce00078e0009 */
.L_x_25:
[----:B------:R-:W-:Y:S05]  /*0910*/  BSYNC.RECONVERGENT B0 ;  /* 0x0000000000007941 */ /* 0x000fea0003800200 */
.L_x_24:
[----:B------:R-:W-:Y:S01]  /*0920*/  DADD R6, R6, 0.5 ;  /* 0x3fe0000006067429 */ /* 0x000fe20000000000 */
[----:B------:R-:W-:Y:S02]  /*0930*/  VIMNMX.RELU R33, PT, PT, R33, 0x28, PT ;  /* 0x0000002821217848 */ /* 0x000fe40003fe1100 */
[----:B------:R-:W-:Y:S02]  /*0940*/  VIMNMX.RELU R2, PT, PT, R35, 0x28, PT ;  /* 0x0000002823027848 */ /* 0x000fe40003fe1100 */
[----:B------:R-:W-:-:S03]  /*0950*/  VIMNMX.RELU R4, PT, PT, R4, 0x28, PT ;  /* 0x0000002804047848 */ /* 0x000fc60003fe1100 */
[----:B------:R-:W-:Y:S02]  /*0960*/  IMAD R33, R33, 0x29, R2 ;  /* 0x0000002921217824 */ /* 0x000fe400078e0202 */
[----:B------:R-:W0:Y:S02]  /*0970*/  F2I.F64.FLOOR R6, R6 ;  /* 0x0000000600067311 */ /* 0x000e240000305100 */
[----:B------:R-:W-:Y:S01]  /*0980*/  IMAD R33, R33, 0x29, R4 ;  /* 0x0000002921217824 */ /* 0x000fe200078e0204 */
[----:B0-----:R-:W-:-:S05]  /*0990*/  VIMNMX.RELU R2, PT, PT, R6, 0x28, PT ;  /* 0x0000002806027848 */ /* 0x001fca0003fe1100 */
[----:B------:R-:W-:-:S04]  /*09a0*/  IMAD R3, R33, 0x29, R2 ;  /* 0x0000002921037824 */ /* 0x000fc800078e0202 */
[----:B------:R-:W-:-:S06]  /*09b0*/  IMAD.WIDE.U32 R2, R3, 0x8, R20 ;  /* 0x0000000803027825 */ /* 0x000fcc00078e0014 */
[----:B------:R-:W2:Y:S01]  /*09c0*/  LDG.E.64 R2, desc[UR4][R2.64] ;  /* 0x0000000402027981 */ /* 0x000ea2000c1e1b00 */
[C---:B------:R-:W-:Y:S01]  /*09d0*/  ISETP.GE.AND P0, PT, R0.reuse, -0x6fff6, PT ;  /* 0xfff9000a0000780c */ /* 0x040fe20003f06270 */
[----:B------:R-:W-:Y:S02]  /*09e0*/  VIADD R0, R0, 0x70000 ;  /* 0x0007000000007836 */ /* 0x000fe40000000000 */
[----:B--2---:R1:W-:Y:S10]  /*09f0*/  STG.E.64 desc[UR4][R18.64], R2 ;  /* 0x0000000212007986 */ /* 0x0043f4000c101b04 */
[----:B------:R-:W-:Y:S05]  /*0a00*/  @!P0 BRA `(.L_x_26) ;  /* 0xfffffff400b48947 */ /* 0x000fea000383ffff */
[----:B------:R-:W-:Y:S05]  /*0a10*/  EXIT ;  /* 0x000000000000794d */ /* 0x000fea0003800000 */
        .weak           $__internal_1_$__cuda_sm20_div_rn_f64_full
        .type           $__internal_1_$__cuda_sm20_div_rn_f64_full,@function
        .size           $__internal_1_$__cuda_sm20_div_rn_f64_full,(.L_x_144 - $__internal_1_$__cuda_sm20_div_rn_f64_full)
$__internal_1_$__cuda_sm20_div_rn_f64_full:
[----:B------:R-:W-:Y:S01]  /*0a20*/  IMAD.MOV.U32 R17, RZ, RZ, R11 ;  /* 0x000000ffff117224 */ /* 0x000fe200078e000b */
[C---:B------:R-:W-:Y:S01]  /*0a30*/  FSETP.GEU.AND P0, PT, |R13|.reuse, 1.469367938527859385e-39, PT ;  /* 0x001000000d00780b */ /* 0x040fe20003f0e200 */
[--C-:B------:R-:W-:Y:S01]  /*0a40*/  IMAD.MOV.U32 R12, RZ, RZ, R3.reuse ;  /* 0x000000ffff0c7224 */ /* 0x100fe200078e0003 */
[----:B------:R-:W-:Y:S01]  /*0a50*/  LOP3.LUT R14, R13, 0x800fffff, RZ, 0xc0, !PT ;  /* 0x800fffff0d0e7812 */ /* 0x000fe200078ec0ff */
[----:B------:R-:W-:Y:S01]  /*0a60*/  IMAD.MOV.U32 R16, RZ, RZ, R10 ;  /* 0x000000ffff107224 */ /* 0x000fe200078e000a */
[C---:B------:R-:W-:Y:S01]  /*0a70*/  FSETP.GEU.AND P2, PT, |R17|.reuse, 1.469367938527859385e-39, PT ;  /* 0x001000001100780b */ /* 0x040fe20003f4e200 */
[----:B------:R-:W-:Y:S01]  /*0a80*/  IMAD.MOV.U32 R36, RZ, RZ, 0x1 ;  /* 0x00000001ff247424 */ /* 0x000fe200078e00ff */
[----:B------:R-:W-:Y:S01]  /*0a90*/  LOP3.LUT R15, R14, 0x3ff00000, RZ, 0xfc, !PT ;  /* 0x3ff000000e0f7812 */ /* 0x000fe200078efcff */
[----:B------:R-:W-:Y:S01]  /*0aa0*/  IMAD.MOV.U32 R14, RZ, RZ, R3 ;  /* 0x000000ffff0e7224 */ /* 0x000fe200078e0003 */
[----:B------:R-:W-:Y:S01]  /*0ab0*/  LOP3.LUT R5, R17, 0x7ff00000, RZ, 0xc0, !PT ;  /* 0x7ff0000011057812 */ /* 0x000fe200078ec0ff */
[----:B------:R-:W-:Y:S01]  /*0ac0*/  IMAD.MOV.U32 R10, RZ, RZ, R16 ;  /* 0x000000ffff0a7224 */ /* 0x000fe200078e0010 */
[----:B------:R-:W-:Y:S01]  /*0ad0*/  LOP3.LUT R32, R13, 0x7ff00000, RZ, 0xc0, !PT ;  /* 0x7ff000000d207812 */ /* 0x000fe200078ec0ff */
[----:B------:R-:W-:Y:S02]  /*0ae0*/  BSSY.RECONVERGENT B1, `(.L_x_27) ;  /* 0x000004e000017945 */ /* 0x000fe40003800200 */
[----:B------:R-:W-:Y:S01]  /*0af0*/  @!P0 DMUL R14, R12, 8.98846567431157953865e+307 ;  /* 0x7fe000000c0e8828 */ /* 0x000fe20000000000 */
[----:B------:R-:W-:-:S03]  /*0b00*/  ISETP.GE.U32.AND P1, PT, R5, R32, PT ;  /* 0x000000200500720c */ /* 0x000fc60003f26070 */
[----:B------:R-:W-:Y:S02]  /*0b10*/  @!P2 LOP3.LUT R6, R13, 0x7ff00000, RZ, 0xc0, !PT ;  /* 0x7ff000000d06a812 */ /* 0x000fe400078ec0ff */
[----:B------:R-:W0:Y:S02]  /*0b20*/  MUFU.RCP64H R37, R15 ;  /* 0x0000000f00257308 */ /* 0x000e240000001800 */
[----:B------:R-:W-:Y:S02]  /*0b30*/  @!P2 ISETP.GE.U32.AND P3, PT, R5, R6, PT ;  /* 0x000000060500a20c */ /* 0x000fe40003f66070 */
[----:B------:R-:W-:Y:S02]  /*0b40*/  MOV R6, 0x1ca00000 ;  /* 0x1ca0000000067802 */ /* 0x000fe40000000f00 */
[----:B------:R-:W-:Y:S02]  /*0b50*/  @!P0 LOP3.LUT R32, R15, 0x7ff00000, RZ, 0xc0, !PT ;  /* 0x7ff000000f208812 */ /* 0x000fe400078ec0ff */
[----:B------:R-:W-:-:S02]  /*0b60*/  @!P2 SEL R7, R6, 0x63400000, !P3 ;  /* 0x634000000607a807 */ /* 0x000fc40005800000 */
[----:B------:R-:W-:Y:S02]  /*0b70*/  SEL R11, R6, 0x63400000, !P1 ;  /* 0x63400000060b7807 */ /* 0x000fe40004800000 */
[----:B------:R-:W-:Y:S01]  /*0b80*/  @!P2 LOP3.LUT R8, R7, 0x80000000, R17, 0xf8, !PT ;  /* 0x800000000708a812 */ /* 0x000fe200078ef811 */
[----:B------:R-:W-:Y:S01]  /*0b90*/  IMAD.MOV.U32 R7, RZ, RZ, R5 ;  /* 0x000000ffff077224 */ /* 0x000fe200078e0005 */
[----:B------:R-:W-:Y:S02]  /*0ba0*/  LOP3.LUT R11, R11, 0x800fffff, R17, 0xf8, !PT ;  /* 0x800fffff0b0b7812 */ /* 0x000fe400078ef811 */
[----:B------:R-:W-:Y:S01]  /*0bb0*/  @!P2 LOP3.LUT R9, R8, 0x100000, RZ, 0xfc, !PT ;  /* 0x001000000809a812 */ /* 0x000fe200078efcff */
[----:B------:R-:W-:-:S06]  /*0bc0*/  @!P2 IMAD.MOV.U32 R8, RZ, RZ, RZ ;  /* 0x000000ffff08a224 */ /* 0x000fcc00078e00ff */
[----:B------:R-:W-:Y:S02]  /*0bd0*/  @!P2 DFMA R10, R10, 2, -R8 ;  /* 0x400000000a0aa82b */ /* 0x000fe40000000808 */
[----:B0-----:R-:W-:-:S08]  /*0be0*/  DFMA R8, R36, -R14, 1 ;  /* 0x3ff000002408742b */ /* 0x001fd0000000080e */
[----:B------:R-:W-:Y:S01]  /*0bf0*/  DFMA R8, R8, R8, R8 ;  /* 0x000000080808722b */ /* 0x000fe20000000008 */
[----:B------:R-:W-:-:S05]  /*0c00*/  @!P2 LOP3.LUT R7, R11, 0x7ff00000, RZ, 0xc0, !PT ;  /* 0x7ff000000b07a812 */ /* 0x000fca00078ec0ff */
[----:B------:R-:W-:Y:S02]  /*0c10*/  VIADD R34, R7, 0xffffffff ;  /* 0xffffffff07227836 */ /* 0x000fe40000000000 */
[----:B------:R-:W-:-:S03]  /*0c20*/  DFMA R8, R36, R8, R36 ;  /* 0x000000082408722b */ /* 0x000fc60000000024 */
[----:B------:R-:W-:Y:S01]  /*0c30*/  ISETP.GT.U32.AND P0, PT, R34, 0x7feffffe, PT ;  /* 0x7feffffe2200780c */ /* 0x000fe20003f04070 */
[----:B------:R-:W-:-:S04]  /*0c40*/  VIADD R34, R32, 0xffffffff ;  /* 0xffffffff20227836 */ /* 0x000fc80000000000 */
[----:B------:R-:W-:Y:S01]  /*0c50*/  DFMA R38, R8, -R14, 1 ;  /* 0x3ff000000826742b */ /* 0x000fe2000000080e */
[----:B------:R-:W-:-:S07]  /*0c60*/  ISETP.GT.U32.OR P0, PT, R34, 0x7feffffe, P0 ;  /* 0x7feffffe2200780c */ /* 0x000fce0000704470 */
[----:B------:R-:W-:-:S08]  /*0c70*/  DFMA R38, R8, R38, R8 ;  /* 0x000000260826722b */ /* 0x000fd00000000008 */
[----:B------:R-:W-:-:S08]  /*0c80*/  DMUL R36, R38, R10 ;  /* 0x0000000a26247228 */ /* 0x000fd00000000000 */
[----:B------:R-:W-:-:S08]  /*0c90*/  DFMA R8, R36, -R14, R10 ;  /* 0x8000000e2408722b */ /* 0x000fd0000000000a */
[----:B------:R-:W-:Y:S01]  /*0ca0*/  DFMA R8, R38, R8, R36 ;  /* 0x000000082608722b */ /* 0x000fe20000000024 */
[----:B------:R-:W-:Y:S10]  /*0cb0*/  @P0 BRA `(.L_x_28) ;  /* 0x00000000006c0947 */ /* 0x000ff40003800000 */
[----:B------:R-:W-:-:S04]  /*0cc0*/  LOP3.LUT R16, R13, 0x7ff00000, RZ, 0xc0, !PT ;  /* 0x7ff000000d107812 */ /* 0x000fc800078ec0ff */
[CC--:B------:R-:W-:Y:S02]  /*0cd0*/  VIADDMNMX R7, R5.reuse, -R16.reuse, 0xb9600000, !PT ;  /* 0xb960000005077446 */ /* 0x0c0fe40007800910 */
[----:B------:R-:W-:Y:S02]  /*0ce0*/  ISETP.GE.U32.AND P0, PT, R5, R16, PT ;  /* 0x000000100500720c */ /* 0x000fe40003f06070 */
[----:B------:R-:W-:Y:S02]  /*0cf0*/  VIMNMX R5, PT, PT, R7, 0x46a00000, PT ;  /* 0x46a0000007057848 */ /* 0x000fe40003fe0100 */
[----:B------:R-:W-:-:S05]  /*0d00*/  SEL R6, R6, 0x63400000, !P0 ;  /* 0x6340000006067807 */ /* 0x000fca0004000000 */
[----:B------:R-:W-:Y:S01]  /*0d10*/  IMAD.IADD R5, R5, 0x1, -R6 ;  /* 0x0000000105057824 */ /* 0x000fe200078e0a06 */
[----:B------:R-:W-:-:S03]  /*0d20*/  MOV R6, RZ ;  /* 0x000000ff00067202 */ /* 0x000fc60000000f00 */
[----:B------:R-:W-:-:S06]  /*0d30*/  VIADD R7, R5, 0x7fe00000 ;  /* 0x7fe0000005077836 */ /* 0x000fcc0000000000 */
[----:B------:R-:W-:-:S10]  /*0d40*/  DMUL R36, R8, R6 ;  /* 0x0000000608247228 */ /* 0x000fd40000000000 */
[----:B------:R-:W-:-:S13]  /*0d50*/  FSETP.GTU.AND P0, PT, |R37|, 1.469367938527859385e-39, PT ;  /* 0x001000002500780b */ /* 0x000fda0003f0c200 */
[----:B------:R-:W-:Y:S05]  /*0d60*/  @P0 BRA `(.L_x_29) ;  /* 0x0000000000940947 */ /* 0x000fea0003800000 */
[----:B------:R-:W-:-:S06]  /*0d70*/  DFMA R10, R8, -R14, R10 ;  /* 0x8000000e080a722b */ /* 0x000fcc000000000a */
[----:B------:R-:W-:-:S04]  /*0d80*/  IMAD.MOV.U32 R10, RZ, RZ, RZ ;  /* 0x000000ffff0a7224 */ /* 0x000fc800078e00ff */
[C---:B------:R-:W-:Y:S02]  /*0d90*/  FSETP.NEU.AND P0, PT, R11.reuse, RZ, PT ;  /* 0x000000ff0b00720b */ /* 0x040fe40003f0d000 */
[----:B------:R-:W-:-:S04]  /*0da0*/  LOP3.LUT R12, R11, 0x80000000, R13, 0x48, !PT ;  /* 0x800000000b0c7812 */ /* 0x000fc800078e480d */
[----:B------:R-:W-:-:S07]  /*0db0*/  LOP3.LUT R11, R12, R7, RZ, 0xfc, !PT ;  /* 0x000000070c0b7212 */ /* 0x000fce00078efcff */
[----:B------:R-:W-:Y:S05]  /*0dc0*/  @!P0 BRA `(.L_x_29) ;  /* 0x00000000007c8947 */ /* 0x000fea0003800000 */
[----:B------:R-:W-:Y:S01]  /*0dd0*/  IMAD.MOV R7, RZ, RZ, -R5 ;  /* 0x000000ffff077224 */ /* 0x000fe200078e0a05 */
[----:B------:R-:W-:Y:S01]  /*0de0*/  IADD3 R5, PT, PT, -R5, -0x43300000, RZ ;  /* 0xbcd0000005057810 */ /* 0x000fe20007ffe1ff */
[----:B------:R-:W-:-:S06]  /*0df0*/  IMAD.MOV.U32 R6, RZ, RZ, RZ ;  /* 0x000000ffff067224 */ /* 0x000fcc00078e00ff */
[----:B------:R-:W-:Y:S02]  /*0e00*/  DFMA R6, R36, -R6, R8 ;  /* 0x800000062406722b */ /* 0x000fe40000000008 */
[----:B------:R-:W-:-:S08]  /*0e10*/  DMUL.RP R8, R8, R10 ;  /* 0x0000000a08087228 */ /* 0x000fd00000008000 */
[----:B------:R-:W-:Y:S02]  /*0e20*/  FSETP.NEU.AND P0, PT, |R7|, R5, PT ;  /* 0x000000050700720b */ /* 0x000fe40003f0d200 */
[----:B------:R-:W-:Y:S02]  /*0e30*/  LOP3.LUT R5, R9, R12, RZ, 0x3c, !PT ;  /* 0x0000000c09057212 */ /* 0x000fe400078e3cff */
[----:B------:R-:W-:Y:S02]  /*0e40*/  FSEL R36, R8, R36, !P0 ;  /* 0x0000002408247208 */ /* 0x000fe40004000000 */
[----:B------:R-:W-:Y:S01]  /*0e50*/  FSEL R37, R5, R37, !P0 ;  /* 0x0000002505257208 */ /* 0x000fe20004000000 */
[----:B------:R-:W-:Y:S06]  /*0e60*/  BRA `(.L_x_29) ;  /* 0x0000000000547947 */ /* 0x000fec0003800000 */
.L_x_28:
[----:B------:R-:W-:-:S14]  /*0e70*/  DSETP.NAN.AND P0, PT, R16, R16, PT ;  /* 0x000000101000722a */ /* 0x000fdc0003f08000 */
[----:B------:R-:W-:Y:S05]  /*0e80*/  @P0 BRA `(.L_x_30) ;  /* 0x0000000000440947 */ /* 0x000fea0003800000 */
[----:B------:R-:W-:-:S14]  /*0e90*/  DSETP.NAN.AND P0, PT, R12, R12, PT ;  /* 0x0000000c0c00722a */ /* 0x000fdc0003f08000 */
[----:B------:R-:W-:Y:S05]  /*0ea0*/  @P0 BRA `(.L_x_31) ;  /* 0x0000000000300947 */ /* 0x000fea0003800000 */
[----:B------:R-:W-:Y:S01]  /*0eb0*/  ISETP.NE.AND P0, PT, R7, R32, PT ;  /* 0x000000200700720c */ /* 0x000fe20003f05270 */
[----:B------:R-:W-:Y:S02]  /*0ec0*/  IMAD.MOV.U32 R36, RZ, RZ, 0x0 ;  /* 0x00000000ff247424 */ /* 0x000fe400078e00ff */
[----:B------:R-:W-:-:S10]  /*0ed0*/  IMAD.MOV.U32 R37, RZ, RZ, -0x80000 ;  /* 0xfff80000ff257424 */ /* 0x000fd400078e00ff */
[----:B------:R-:W-:Y:S05]  /*0ee0*/  @!P0 BRA `(.L_x_29) ;  /* 0x0000000000348947 */ /* 0x000fea0003800000 */
[----:B------:R-:W-:Y:S02]  /*0ef0*/  ISETP.NE.AND P0, PT, R7, 0x7ff00000, PT ;  /* 0x7ff000000700780c */ /* 0x000fe40003f05270 */
[----:B------:R-:W-:Y:S02]  /*0f00*/  LOP3.LUT R37, R17, 0x80000000, R13, 0x48, !PT ;  /* 0x8000000011257812 */ /* 0x000fe400078e480d */
[----:B------:R-:W-:-:S13]  /*0f10*/  ISETP.EQ.OR P0, PT, R32, RZ, !P0 ;  /* 0x000000ff2000720c */ /* 0x000fda0004702670 */
[----:B------:R-:W-:Y:S01]  /*0f20*/  @P0 LOP3.LUT R5, R37, 0x7ff00000, RZ, 0xfc, !PT ;  /* 0x7ff0000025050812 */ /* 0x000fe200078efcff */
[----:B------:R-:W-:Y:S02]  /*0f30*/  @!P0 IMAD.MOV.U32 R36, RZ, RZ, RZ ;  /* 0x000000ffff248224 */ /* 0x000fe400078e00ff */
[----:B------:R-:W-:Y:S01]  /*0f40*/  @P0 IMAD.MOV.U32 R36, RZ, RZ, RZ ;  /* 0x000000ffff240224 */ /* 0x000fe200078e00ff */
[----:B------:R-:W-:Y:S01]  /*0f50*/  @P0 MOV R37, R5 ;  /* 0x0000000500250202 */ /* 0x000fe20000000f00 */
[----:B------:R-:W-:Y:S06]  /*0f60*/  BRA `(.L_x_29) ;  /* 0x0000000000147947 */ /* 0x000fec0003800000 */
.L_x_31:
[----:B------:R-:W-:Y:S01]  /*0f70*/  LOP3.LUT R37, R13, 0x80000, RZ, 0xfc, !PT ;  /* 0x000800000d257812 */ /* 0x000fe200078efcff */
[----:B------:R-:W-:Y:S01]  /*0f80*/  IMAD.MOV.U32 R36, RZ, RZ, R12 ;  /* 0x000000ffff247224 */ /* 0x000fe200078e000c */
[----:B------:R-:W-:Y:S06]  /*0f90*/  BRA `(.L_x_29) ;  /* 0x0000000000087947 */ /* 0x000fec0003800000 */
.L_x_30:
[----:B------:R-:W-:Y:S01]  /*0fa0*/  LOP3.LUT R37, R17, 0x80000, RZ, 0xfc, !PT ;  /* 0x0008000011257812 */ /* 0x000fe200078efcff */
[----:B------:R-:W-:-:S07]  /*0fb0*/  IMAD.MOV.U32 R36, RZ, RZ, R16 ;  /* 0x000000ffff247224 */ /* 0x000fce00078e0010 */
.L_x_29:
[----:B------:R-:W-:Y:S05]  /*0fc0*/  BSYNC.RECONVERGENT B1 ;  /* 0x0000000000017941 */ /* 0x000fea0003800200 */
.L_x_27:
[----:B------:R-:W-:Y:S02]  /*0fd0*/  IMAD.MOV.U32 R6, RZ, RZ, R2 ;  /* 0x000000ffff067224 */ /* 0x000fe400078e0002 */
[----:B------:R-:W-:Y:S02]  /*0fe0*/  IMAD.MOV.U32 R7, RZ, RZ, 0x0 ;  /* 0x00000000ff077424 */ /* 0x000fe400078e00ff */
[----:B------:R-:W-:Y:S02]  /*0ff0*/  IMAD.MOV.U32 R8, RZ, RZ, R36 ;  /* 0x000000ffff087224 */ /* 0x000fe400078e0024 */
[----:B------:R-:W-:Y:S01]  /*1000*/  IMAD.MOV.U32 R9, RZ, RZ, R37 ;  /* 0x000000ffff097224 */ /* 0x000fe200078e0025 */
[----:B------:R-:W-:Y:S06]  /*1010*/  RET.REL.NODEC R6 `(_Z24global_memory_reading_v2PdS_S_S_S_S_) ;  /* 0xffffffec06f87950 */ /* 0x000fec0003c3ffff */
.L_x_32:
        /* <DEDUP_REMOVED lines=14> */
.L_x_144:


//--------------------- .text._Z37cooling_function_comparison_global_v2yPdS_S_S_S_ --------------------------
	.section	.text._Z37cooling_function_comparison_global_v2yPdS_S_S_S_,"ax",@progbits
	.align	128
        .global         _Z37cooling_function_comparison_global_v2yPdS_S_S_S_
        .type           _Z37cooling_function_comparison_global_v2yPdS_S_S_S_,@function
        .size           _Z37cooling_function_comparison_global_v2yPdS_S_S_S_,(.L_x_145 - _Z37cooling_function_comparison_global_v2yPdS_S_S_S_)
        .other          _Z37cooling_function_comparison_global_v2yPdS_S_S_S_,@"STO_CUDA_ENTRY STV_DEFAULT"
_Z37cooling_function_comparison_global_v2yPdS_S_S_S_:
.text._Z37cooling_function_comparison_global_v2yPdS_S_S_S_:
[----:B------:R-:W0:Y:S01]  /*0000*/  LDC R1, c[0x0][0x37c] ;  /* 0x0000df00ff017b82 */ /* 0x000e220000000800 */
[----:B------:R-:W1:Y:S01]  /*0010*/  S2R R0, SR_TID.X ;  /* 0x0000000000007919 */ /* 0x000e620000002100 */
[----:B------:R-:W2:Y:S06]  /*0020*/  LDCU UR5, c[0x0][0x2fc] ;  /* 0x00005f80ff0577ac */ /* 0x000eac0008000800 */
[----:B------:R-:W1:Y:S01]  /*0030*/  S2UR UR6, SR_CTAID.X ;  /* 0x00000000000679c3 */ /* 0x000e620000002500 */
[----:B0-----:R-:W-:Y:S01]  /*0040*/  VIADD R1, R1, 0xfffffff0 ;  /* 0xfffffff001017836 */ /* 0x001fe20000000000 */
[----:B------:R-:W0:Y:S06]  /*0050*/  LDCU UR4, c[0x0][0x2f8] ;  /* 0x00005f00ff0477ac */ /* 0x000e2c0008000800 */
[----:B------:R-:W1:Y:S01]  /*0060*/  LDC R17, c[0x0][0x360] ;  /* 0x0000d800ff117b82 */ /* 0x000e620000000800 */
[----:B0-----:R-:W-:-:S05]  /*0070*/  IADD3 R16, P1, PT, R1, UR4, RZ ;  /* 0x0000000401107c10 */ /* 0x001fca000ff3e0ff */
[----:B--2---:R-:W-:Y:S02]  /*0080*/  IMAD.X R2, RZ, RZ, UR5, P1 ;  /* 0x00000005ff027e24 */ /* 0x004fe400088e06ff */
[----:B-1----:R-:W-:-:S05]  /*0090*/  IMAD R17, R17, UR6, R0 ;  /* 0x0000000611117c24 */ /* 0x002fca000f8e0200 */
[----:B------:R-:W-:-:S13]  /*00a0*/  ISETP.GT.AND P0, PT, R17, 0x5f5e0f, PT ;  /* 0x005f5e0f1100780c */ /* 0x000fda0003f04270 */
[----:B------:R-:W-:Y:S05]  /*00b0*/  @P0 EXIT ;  /* 0x000000000000094d */ /* 0x000fea0003800000 */
[----:B------:R-:W0:Y:S02]  /*00c0*/  LDCU.64 UR36, c[0x0][0x358] ;  /* 0x00006b00ff2477ac */ /* 0x000e240008000a00 */
.L_x_43:
[----:B------:R-:W1:Y:S01]  /*00d0*/  LDC.64 R4, c[0x0][0x388] ;  /* 0x0000e200ff047b82 */ /* 0x000e620000000a00 */
[----:B------:R-:W-:-:S05]  /*00e0*/  IMAD.HI R0, R17, 0x431bde83, RZ ;  /* 0x431bde8311007827 */ /* 0x000fca00078e02ff */
[----:B------:R-:W-:-:S04]  /*00f0*/  SHF.R.U32.HI R3, RZ, 0x1f, R0 ;  /* 0x0000001fff037819 */ /* 0x000fc80000011600 */
[----:B------:R-:W-:-:S05]  /*0100*/  LEA.HI.SX32 R3, R0, R3, 0x11 ;  /* 0x0000000300037211 */ /* 0x000fca00078f8aff */
[----:B-1----:R-:W-:-:S06]  /*0110*/  IMAD.WIDE R4, R3, 0x8, R4 ;  /* 0x0000000803047825 */ /* 0x002fcc00078e0204 */
[----:B0-----:R-:W2:Y:S01]  /*0120*/  LDG.E.64 R4, desc[UR36][R4.64] ;  /* 0x0000002404047981 */ /* 0x001ea2000c1e1b00 */
[----:B------:R-:W0:Y:S01]  /*0130*/  MUFU.RCP64H R7, 9 ;  /* 0x4022000000077908 */ /* 0x000e220000001800 */
[----:B------:R-:W-:Y:S01]  /*0140*/  IMAD.MOV.U32 R10, RZ, RZ, 0x0 ;  /* 0x00000000ff0a7424 */ /* 0x000fe200078e00ff */
[----:B------:R-:W-:Y:S01]  /*0150*/  BSSY.RECONVERGENT B0, `(.L_x_33) ;  /* 0x000002a000007945 */ /* 0x000fe20003800200 */
[----:B------:R-:W-:Y:S02]  /*0160*/  IMAD.MOV.U32 R11, RZ, RZ, 0x40220000 ;  /* 0x40220000ff0b7424 */ /* 0x000fe400078e00ff */
[----:B------:R-:W-:Y:S02]  /*0170*/  IMAD.MOV.U32 R6, RZ, RZ, 0x1 ;  /* 0x00000001ff067424 */ /* 0x000fe400078e00ff */
[----:B------:R-:W-:-:S04]  /*0180*/  IMAD.HI R14, R17, 0x68db8bad, RZ ;  /* 0x68db8bad110e7827 */ /* 0x000fc800078e02ff */
[----:B------:R-:W-:Y:S01]  /*0190*/  IMAD.HI R0, R17, 0x51eb851f, RZ ;  /* 0x51eb851f11007827 */ /* 0x000fe200078e02ff */
[----:B------:R-:W-:-:S04]  /*01a0*/  SHF.R.U32.HI R15, RZ, 0x1f, R14 ;  /* 0x0000001fff0f7819 */ /* 0x000fc8000001160e */
[----:B------:R-:W-:Y:S01]  /*01b0*/  SHF.R.U32.HI R3, RZ, 0x1f, R0 ;  /* 0x0000001fff037819 */ /* 0x000fe20000011600 */
[----:B0-----:R-:W-:Y:S01]  /*01c0*/  DFMA R8, R6, -R10, 1 ;  /* 0x3ff000000608742b */ /* 0x001fe2000000080a */
[----:B------:R-:W-:Y:S02]  /*01d0*/  LEA.HI.SX32 R15, R14, R15, 0x16 ;  /* 0x0000000f0e0f7211 */ /* 0x000fe400078fb2ff */
[----:B------:R-:W-:-:S05]  /*01e0*/  LEA.HI.SX32 R14, R0, R3, 0x1c ;  /* 0x00000003000e7211 */ /* 0x000fca00078fe2ff */
[----:B------:R-:W-:Y:S01]  /*01f0*/  DFMA R8, R8, R8, R8 ;  /* 0x000000080808722b */ /* 0x000fe20000000008 */
[----:B------:R-:W-:-:S05]  /*0200*/  IMAD.HI R0, R14, 0x51eb851f, RZ ;  /* 0x51eb851f0e007827 */ /* 0x000fca00078e02ff */
[----:B------:R-:W-:Y:S02]  /*0210*/  SHF.R.U32.HI R3, RZ, 0x1f, R0 ;  /* 0x0000001fff037819 */ /* 0x000fe40000011600 */
[----:B------:R-:W-:Y:S02]  /*0220*/  DFMA R6, R6, R8, R6 ;  /* 0x000000080606722b */ /* 0x000fe40000000006 */
[----:B------:R-:W-:-:S05]  /*0230*/  LEA.HI.SX32 R3, R0, R3, 0x1c ;  /* 0x0000000300037211 */ /* 0x000fca00078fe2ff */
[----:B------:R-:W-:Y:S01]  /*0240*/  IMAD R25, R3, -0x32, R14 ;  /* 0xffffffce03197824 */ /* 0x000fe200078e020e */
[----:B------:R-:W-:Y:S01]  /*0250*/  DFMA R10, R6, -R10, 1 ;  /* 0x3ff00000060a742b */ /* 0x000fe2000000080a */
[----:B------:R-:W-:-:S07]  /*0260*/  IMAD R3, R14, -0x32, R17 ;  /* 0xffffffce0e037824 */ /* 0x000fce00078e0211 */
[----:B------:R-:W-:Y:S01]  /*0270*/  DFMA R10, R6, R10, R6 ;  /* 0x0000000a060a722b */ /* 0x000fe20000000006 */
[----:B------:R-:W0:Y:S02]  /*0280*/  LDC.64 R6, c[0x0][0x3a8] ;  /* 0x0000ea00ff067b82 */ /* 0x000e240000000a00 */
[----:B0-----:R-:W-:Y:S01]  /*0290*/  IMAD.WIDE R6, R17, 0x8, R6 ;  /* 0x0000000811067825 */ /* 0x001fe200078e0206 */
[----:B--2---:R-:W-:-:S08]  /*02a0*/  DADD R8, R4, -3 ;  /* 0xc008000004087429 */ /* 0x004fd00000000000 */
[----:B------:R-:W-:-:S08]  /*02b0*/  DMUL R8, R8, 40 ;  /* 0x4044000008087828 */ /* 0x000fd00000000000 */
[----:B------:R-:W-:Y:S02]  /*02c0*/  DMUL R4, R8, R10 ;  /* 0x0000000a08047228 */ /* 0x000fe40000000000 */
[----:B------:R-:W-:-:S06]  /*02d0*/  FSETP.GEU.AND P1, PT, |R9|, 6.5827683646048100446e-37, PT ;  /* 0x036000000900780b */ /* 0x000fcc0003f2e200 */
[----:B------:R-:W-:-:S08]  /*02e0*/  DFMA R12, R4, -9, R8 ;  /* 0xc0220000040c782b */ /* 0x000fd00000000008 */
[----:B------:R-:W-:Y:S01]  /*02f0*/  DFMA R10, R10, R12, R4 ;  /* 0x0000000c0a0a722b */ /* 0x000fe20000000004 */
[----:B------:R-:W-:-:S05]  /*0300*/  IMAD.HI R4, R15, 0x51eb851f, RZ ;  /* 0x51eb851f0f047827 */ /* 0x000fca00078e02ff */
[----:B------:R-:W-:-:S04]  /*0310*/  SHF.R.U32.HI R5, RZ, 0x1f, R4 ;  /* 0x0000001fff057819 */ /* 0x000fc80000011604 */
[----:B------:R-:W-:Y:S01]  /*0320*/  FFMA R12, RZ, 2.53125, R11 ;  /* 0x40220000ff0c7823 */ /* 0x000fe2000000000b */
[----:B------:R-:W-:-:S04]  /*0330*/  LEA.HI.SX32 R4, R4, R5, 0x1c ;  /* 0x0000000504047211 */ /* 0x000fc800078fe2ff */
[----:B------:R-:W-:Y:S01]  /*0340*/  FSETP.GT.AND P0, PT, |R12|, 1.469367938527859385e-39, PT ;  /* 0x001000000c00780b */ /* 0x000fe20003f04200 */
[----:B------:R-:W-:Y:S02]  /*0350*/  IMAD R0, R4, -0x32, R15 ;  /* 0xffffffce04007824 */ /* 0x000fe400078e020f */
[----:B------:R-:W-:-:S10]  /*0360*/  IMAD.MOV.U32 R4, RZ, RZ, RZ ;  /* 0x000000ffff047224 */ /* 0x000fd400078e00ff */
[----:B------:R-:W-:Y:S05]  /*0370*/  @P0 BRA P1, `(.L_x_34) ;  /* 0x00000000001c0947 */ /* 0x000fea0000800000 */
[----:B------:R-:W-:Y:S01]  /*0380*/  IMAD.MOV.U32 R12, RZ, RZ, R8 ;  /* 0x000000ffff0c7224 */ /* 0x000fe200078e0008 */
[----:B------:R-:W-:Y:S01]  /*0390*/  MOV R22, 0x3d0 ;  /* 0x000003d000167802 */ /* 0x000fe20000000f00 */
[----:B------:R-:W-:Y:S02]  /*03a0*/  IMAD.MOV.U32 R11, RZ, RZ, R9 ;  /* 0x000000ffff0b7224 */ /* 0x000fe400078e0009 */
[----:B------:R-:W-:-:S07]  /*03b0*/  IMAD.MOV.U32 R5, RZ, RZ, 0x40220000 ;  /* 0x40220000ff057424 */ /* 0x000fce00078e00ff */
[----:B------:R-:W-:Y:S05]  /*03c0*/  CALL.REL.NOINC `($__internal_2_$__cuda_sm20_div_rn_f64_full) ;  /* 0x0000000800007944 */ /* 0x000fea0003c00000 */
[----:B------:R-:W-:Y:S01]  /*03d0*/  IMAD.MOV.U32 R10, RZ, RZ, R8 ;  /* 0x000000ffff0a7224 */ /* 0x000fe200078e0008 */
[----:B------:R-:W-:-:S07]  /*03e0*/  MOV R11, R9 ;  /* 0x00000009000b7202 */ /* 0x000fce0000000f00 */
.L_x_34:
[----:B------:R-:W-:Y:S05]  /*03f0*/  BSYNC.RECONVERGENT B0 ;  /* 0x0000000000007941 */ /* 0x000fea0003800200 */
.L_x_33:
[----:B------:R-:W0:Y:S02]  /*0400*/  LDC.64 R8, c[0x0][0x390] ;  /* 0x0000e400ff087b82 */ /* 0x000e240000000a00 */
[----:B0-----:R-:W-:-:S05]  /*0410*/  IMAD.WIDE R8, R0, 0x8, R8 ;  /* 0x0000000800087825 */ /* 0x001fca00078e0208 */
        /* <DEDUP_REMOVED lines=21> */
[----:B------:R-:W-:Y:S01]  /*0570*/  IMAD.MOV.U32 R11, RZ, RZ, R13 ;  /* 0x000000ffff0b7224 */ /* 0x000fe200078e000d */
[----:B------:R-:W-:Y:S01]  /*0580*/  MOV R22, 0x5b0 ;  /* 0x000005b000167802 */ /* 0x000fe20000000f00 */
[----:B------:R-:W-:-:S07]  /*0590*/  IMAD.MOV.U32 R5, RZ, RZ, 0x40240000 ;  /* 0x40240000ff057424 */ /* 0x000fce00078e00ff */
[----:B------:R-:W-:Y:S05]  /*05a0*/  CALL.REL.NOINC `($__internal_2_$__cuda_sm20_div_rn_f64_full) ;  /* 0x0000000400887944 */ /* 0x000fea0003c00000 */
.L_x_36:
[----:B------:R-:W-:Y:S05]  /*05b0*/  BSYNC.RECONVERGENT B0 ;  /* 0x0000000000007941 */ /* 0x000fea0003800200 */
.L_x_35:
[----:B------:R-:W0:Y:S02]  /*05c0*/  LDC.64 R14, c[0x0][0x398] ;  /* 0x0000e600ff0e7b82 */ /* 0x000e240000000a00 */
[----:B0-----:R-:W-:-:S06]  /*05d0*/  IMAD.WIDE R14, R25, 0x8, R14 ;  /* 0x00000008190e7825 */ /* 0x001fcc00078e020e */
        /* <DEDUP_REMOVED lines=22> */
[----:B------:R-:W-:Y:S01]  /*0740*/  MOV R11, R13 ;  /* 0x0000000d000b7202 */ /* 0x000fe20000000f00 */
[----:B------:R-:W-:Y:S01]  /*0750*/  IMAD.MOV.U32 R5, RZ, RZ, 0x40370000 ;  /* 0x40370000ff057424 */ /* 0x000fe200078e00ff */
[----:B------:R-:W-:-:S07]  /*0760*/  MOV R22, 0x780 ;  /* 0x0000078000167802 */ /* 0x000fce0000000f00 */
[----:B------:R-:W-:Y:S05]  /*0770*/  CALL.REL.NOINC `($__internal_2_$__cuda_sm20_div_rn_f64_full) ;  /* 0x0000000400147944 */ /* 0x000fea0003c00000 */
[----:B------:R-:W-:Y:S02]  /*0780*/  IMAD.MOV.U32 R10, RZ, RZ, R8 ;  /* 0x000000ffff0a7224 */ /* 0x000fe400078e0008 */
[----:B------:R-:W-:-:S07]  /*0790*/  IMAD.MOV.U32 R11, RZ, RZ, R9 ;  /* 0x000000ffff0b7224 */ /* 0x000fce00078e0009 */
.L_x_38:
[----:B------:R-:W-:Y:S05]  /*07a0*/  BSYNC.RECONVERGENT B0 ;  /* 0x0000000000007941 */ /* 0x000fea0003800200 */
.L_x_37:
        /* <DEDUP_REMOVED lines=21> */
[----:B------:R-:W-:-:S05]  /*0900*/  FFMA R5, RZ, 2.65625, R9 ;  /* 0x402a0000ff057823 */ /* 0x000fca0000000009 */
[----:B------:R-:W-:-:S13]  /*0910*/  FSETP.GT.AND P0, PT, |R5|, 1.469367938527859385e-39, PT ;  /* 0x001000000500780b */ /* 0x000fda0003f04200 */
[----:B-1-3--:R-:W-:Y:S05]  /*0920*/  @P0 BRA P1, `(.L_x_40) ;  /* 0x0000000000100947 */ /* 0x00afea0000800000 */
[----:B------:R-:W-:Y:S01]  /*0930*/  IMAD.MOV.U32 R11, RZ, RZ, R13 ;  /* 0x000000ffff0b7224 */ /* 0x000fe200078e000d */
[----:B------:R-:W-:Y:S01]  /*0940*/  MOV R22, 0x970 ;  /* 0x0000097000167802 */ /* 0x000fe20000000f00 */
[----:B------:R-:W-:-:S07]  /*0950*/  IMAD.MOV.U32 R5, RZ, RZ, 0x402a0000 ;  /* 0x402a0000ff057424 */ /* 0x000fce00078e00ff */
[----:B------:R-:W-:Y:S05]  /*0960*/  CALL.REL.NOINC `($__internal_2_$__cuda_sm20_div_rn_f64_full) ;  /* 0x0000000000987944 */ /* 0x000fea0003c00000 */
.L_x_40:
[----:B------:R-:W-:Y:S05]  /*0970*/  BSYNC.RECONVERGENT B0 ;  /* 0x0000000000007941 */ /* 0x000fea0003800200 */
.L_x_39:
[----:B------:R-:W-:Y:S01]  /*0980*/  DADD R8, R8, 0.5 ;  /* 0x3fe0000008087429 */ /* 0x000fe20000000000 */
[----:B------:R-:W0:Y:S01]  /*0990*/  LDCU UR4, c[0x0][0x380] ;  /* 0x00007000ff0477ac */ /* 0x000e220008000800 */
[----:B------:R-:W-:Y:S01]  /*09a0*/  HFMA2 R11, -RZ, RZ, -3, 0 ;  /* 0xc2000000ff0b7431 */ /* 0x000fe200000001ff */
[----:B------:R-:W-:Y:S02]  /*09b0*/  I2FP.F32.S32 R25, R25 ;  /* 0x0000001900197245 */ /* 0x000fe40000201400 */
[----:B------:R-:W-:Y:S01]  /*09c0*/  I2FP.F32.S32 R26, R0 ;  /* 0x00000000001a7245 */ /* 0x000fe20000201400 */
[----:B------:R-:W-:-:S04]  /*09d0*/  UMOV UR5, URZ ;  /* 0x000000ff00057c82 */ /* 0x000fc80008000000 */
[----:B------:R-:W1:Y:S02]  /*09e0*/  F2I.F64.FLOOR R8, R8 ;  /* 0x0000000800087311 */ /* 0x000e640000305100 */
[----:B-1----:R-:W-:-:S06]  /*09f0*/  IMAD R3, R3, 0x29, R8 ;  /* 0x0000002903037824 */ /* 0x002fcc00078e0208 */
[----:B------:R-:W1:Y:S02]  /*0a00*/  I2F.F64 R4, R3 ;  /* 0x0000000300047312 */ /* 0x000e640000201c00 */
[----:B-1----:R-:W-:-:S10]  /*0a10*/  DADD R4, R4, 0.5 ;  /* 0x3fe0000004047429 */ /* 0x002fd40000000000 */
[----:B------:R-:W1:Y:S02]  /*0a20*/  F2I.F64.TRUNC R4, R4 ;  /* 0x0000000400047311 */ /* 0x000e64000030d100 */
[----:B-1----:R-:W-:-:S04]  /*0a30*/  I2FP.F32.S32 R24, R4 ;  /* 0x0000000400187245 */ /* 0x002fc80000201400 */
[----:B0-----:R-:W5:Y:S01]  /*0a40*/  TEX.LL RZ, R8, R24, R11, UR4, 3D, 0x1 ;  /* 0x48ff040b18087f60 */ /* 0x001f6200089e01ff */
[----:B------:R-:W-:Y:S01]  /*0a50*/  ISETP.NE.AND P0, PT, R17, 0x3282, PT ;  /* 0x000032821100780c */ /* 0x000fe20003f05270 */
[----:B------:R-:W-:Y:S01]  /*0a60*/  BSSY.RECONVERGENT B6, `(.L_x_41) ;  /* 0x0000012000067945 */ /* 0x000fe20003800200 */
[----:B-----5:R-:W0:Y:S02]  /*0a70*/  F2F.F64.F32 R8, R8 ;  /* 0x0000000800087310 */ /* 0x020e240000201800 */
[----:B0-----:R0:W-:Y:S09]  /*0a80*/  STG.E.64 desc[UR36][R6.64], R8 ;  /* 0x0000000806007986 */ /* 0x0011f2000c101b24 */
[----:B------:R-:W-:Y:S05]  /*0a90*/  @P0 BRA `(.L_x_42) ;  /* 0x0000000000380947 */ /* 0x000fea0003800000 */
[----:B0-----:R-:W0:Y:S01]  /*0aa0*/  LDC.64 R8, c[0x0][0x3a8] ;  /* 0x0000ea00ff087b82 */ /* 0x001e220000000a00 */
[----:B------:R-:W-:Y:S01]  /*0ab0*/  IMAD.MOV.U32 R12, RZ, RZ, 0x3282 ;  /* 0x00003282ff0c7424 */ /* 0x000fe200078e00ff */
[----:B------:R-:W-:Y:S01]  /*0ac0*/  MOV R0, 0x10 ;  /* 0x0000001000007802 */ /* 0x000fe20000000f00 */
[----:B------:R-:W1:Y:S01]  /*0ad0*/  LDCU.64 UR4, c[0x4][0x8] ;  /* 0x01000100ff0477ac */ /* 0x000e620008000a00 */
[----:B0-----:R-:W2:Y:S04]  /*0ae0*/  LDG.E.64 R8, desc[UR36][R8.64+0x19410] ;  /* 0x0194102408087981 */ /* 0x001ea8000c1e1b00 */
[----:B------:R0:W3:Y:S01]  /*0af0*/  LDC.64 R10, c[0x4][R0] ;  /* 0x01000000000a7b82 */ /* 0x0000e20000000a00 */
[----:B-1----:R-:W-:Y:S01]  /*0b00*/  IMAD.U32 R4, RZ, RZ, UR4 ;  /* 0x00000004ff047e24 */ /* 0x002fe2000f8e00ff */
[----:B------:R0:W-:Y:S01]  /*0b10*/  STL [R1], R12 ;  /* 0x0000000c01007387 */ /* 0x0001e20000100800 */
[----:B------:R-:W-:-:S02]  /*0b20*/  IMAD.U32 R5, RZ, RZ, UR5 ;  /* 0x00000005ff057e24 */ /* 0x000fc4000f8e00ff */
[----:B------:R-:W-:Y:S02]  /*0b30*/  IMAD.MOV.U32 R6, RZ, RZ, R16 ;  /* 0x000000ffff067224 */ /* 0x000fe400078e0010 */
[----:B------:R-:W-:Y:S01]  /*0b40*/  IMAD.MOV.U32 R7, RZ, RZ, R2 ;  /* 0x000000ffff077224 */ /* 0x000fe200078e0002 */
[----:B--23--:R0:W-:Y:S06]  /*0b50*/  STL.64 [R1+0x8], R8 ;  /* 0x0000080801007387 */ /* 0x00c1ec0000100a00 */
[----:B------:R-:W-:-:S07]  /*0b60*/  LEPC R20, `(.L_x_42) ;  /* 0x000000001014794e */ /* 0x000fce0000000000 */
[----:B0-----:R-:W-:Y:S05]  /*0b70*/  CALL.ABS.NOINC R10 ;  /* 0x000000000a007343 */ /* 0x001fea0003c00000 */
.L_x_42:
[----:B------:R-:W-:Y:S05]  /*0b80*/  BSYNC.RECONVERGENT B6 ;  /* 0x0000000000067941 */ /* 0x000fea0003800200 */
.L_x_41:
[C---:B------:R-:W-:Y:S01]  /*0b90*/  ISETP.GE.AND P0, PT, R17.reuse, 0x585e10, PT ;  /* 0x00585e101100780c */ /* 0x040fe20003f06270 */
[----:B------:R-:W-:-:S12]  /*0ba0*/  VIADD R17, R17, 0x70000 ;  /* 0x0007000011117836 */ /* 0x000fd80000000000 */
[----:B------:R-:W-:Y:S05]  /*0bb0*/  @!P0 BRA `(.L_x_43) ;  /* 0xfffffff400448947 */ /* 0x000fea000383ffff */
[----:B------:R-:W-:Y:S05]  /*0bc0*/  EXIT ;  /* 0x000000000000794d */ /* 0x000fea0003800000 */
        .weak           $__internal_2_$__cuda_sm20_div_rn_f64_full
        .type           $__internal_2_$__cuda_sm20_div_rn_f64_full,@function
        .size           $__internal_2_$__cuda_sm20_div_rn_f64_full,(.L_x_145 - $__internal_2_$__cuda_sm20_div_rn_f64_full)
$__internal_2_$__cuda_sm20_div_rn_f64_full:
[C---:B------:R-:W-:Y:S01]  /*0bd0*/  FSETP.GEU.AND P0, PT, |R5|.reuse, 1.469367938527859385e-39, PT ;  /* 0x001000000500780b */ /* 0x040fe20003f0e200 */
[----:B------:R-:W-:Y:S01]  /*0be0*/  IMAD.MOV.U32 R10, RZ, RZ, R12 ;  /* 0x000000ffff0a7224 */ /* 0x000fe200078e000c */
[----:B------:R-:W-:Y:S01]  /*0bf0*/  LOP3.LUT R8, R5, 0x800fffff, RZ, 0xc0, !PT ;  /* 0x800fffff05087812 */ /* 0x000fe200078ec0ff */
[----:B------:R-:W-:Y:S01]  /*0c00*/  IMAD.MOV.U32 R24, RZ, RZ, 0x1ca00000 ;  /* 0x1ca00000ff187424 */ /* 0x000fe200078e00ff */
[----:B------:R-:W-:Y:S01]  /*0c10*/  MOV R12, 0x1 ;  /* 0x00000001000c7802 */ /* 0x000fe20000000f00 */
[----:B------:R-:W-:Y:S01]  /*0c20*/  BSSY.RECONVERGENT B1, `(.L_x_44) ;  /* 0x0000053000017945 */ /* 0x000fe20003800200 */
[----:B------:R-:W-:Y:S01]  /*0c30*/  LOP3.LUT R9, R8, 0x3ff00000, RZ, 0xfc, !PT ;  /* 0x3ff0000008097812 */ /* 0x000fe200078efcff */
[----:B------:R-:W-:Y:S01]  /*0c40*/  IMAD.MOV.U32 R8, RZ, RZ, R4 ;  /* 0x000000ffff087224 */ /* 0x000fe200078e0004 */
[C---:B------:R-:W-:Y:S02]  /*0c50*/  FSETP.GEU.AND P2, PT, |R11|.reuse, 1.469367938527859385e-39, PT ;  /* 0x001000000b00780b */ /* 0x040fe40003f4e200 */
[----:B------:R-:W-:-:S02]  /*0c60*/  LOP3.LUT R23, R11, 0x7ff00000, RZ, 0xc0, !PT ;  /* 0x7ff000000b177812 */ /* 0x000fc400078ec0ff */
[----:B------:R-:W-:Y:S01]  /*0c70*/  LOP3.LUT R26, R5, 0x7ff00000, RZ, 0xc0, !PT ;  /* 0x7ff00000051a7812 */ /* 0x000fe200078ec0ff */
[----:B------:R-:W-:-:S03]  /*0c80*/  @!P0 DMUL R8, R4, 8.98846567431157953865e+307 ;  /* 0x7fe0000004088828 */ /* 0x000fc60000000000 */
[----:B------:R-:W-:-:S03]  /*0c90*/  ISETP.GE.U32.AND P1, PT, R23, R26, PT ;  /* 0x0000001a1700720c */ /* 0x000fc60003f26070 */
[----:B------:R-:W0:Y:S02]  /*0ca0*/  MUFU.RCP64H R13, R9 ;  /* 0x00000009000d7308 */ /* 0x000e240000001800 */
[----:B------:R-:W-:Y:S02]  /*0cb0*/  @!P2 LOP3.LUT R14, R5, 0x7ff00000, RZ, 0xc0, !PT ;  /* 0x7ff00000050ea812 */ /* 0x000fe400078ec0ff */
[----:B------:R-:W-:Y:S02]  /*0cc0*/  @!P0 LOP3.LUT R26, R9, 0x7ff00000, RZ, 0xc0, !PT ;  /* 0x7ff00000091a8812 */ /* 0x000fe400078ec0ff */
[----:B------:R-:W-:-:S04]  /*0cd0*/  @!P2 ISETP.GE.U32.AND P3, PT, R23, R14, PT ;  /* 0x0000000e1700a20c */ /* 0x000fc80003f66070 */
[----:B------:R-:W-:-:S04]  /*0ce0*/  @!P2 SEL R15, R24, 0x63400000, !P3 ;  /* 0x63400000180fa807 */ /* 0x000fc80005800000 */
[----:B------:R-:W-:Y:S01]  /*0cf0*/  @!P2 LOP3.LUT R20, R15, 0x80000000, R11, 0xf8, !PT ;  /* 0x800000000f14a812 */ /* 0x000fe200078ef80b */
[----:B0-----:R-:W-:-:S03]  /*0d00*/  DFMA R18, R12, -R8, 1 ;  /* 0x3ff000000c12742b */ /* 0x001fc60000000808 */
[----:B------:R-:W-:Y:S01]  /*0d10*/  @!P2 LOP3.LUT R21, R20, 0x100000, RZ, 0xfc, !PT ;  /* 0x001000001415a812 */ /* 0x000fe200078efcff */
[----:B------:R-:W-:-:S04]  /*0d20*/  @!P2 IMAD.MOV.U32 R20, RZ, RZ, RZ ;  /* 0x000000ffff14a224 */ /* 0x000fc800078e00ff */
[----:B------:R-:W-:-:S08]  /*0d30*/  DFMA R18, R18, R18, R18 ;  /* 0x000000121212722b */ /* 0x000fd00000000012 */
[----:B------:R-:W-:Y:S01]  /*0d40*/  DFMA R18, R12, R18, R12 ;  /* 0x000000120c12722b */ /* 0x000fe2000000000c */
[----:B------:R-:W-:Y:S01]  /*0d50*/  SEL R13, R24, 0x63400000, !P1 ;  /* 0x63400000180d7807 */ /* 0x000fe20004800000 */
[----:B------:R-:W-:-:S03]  /*0d60*/  IMAD.MOV.U32 R12, RZ, RZ, R10 ;  /* 0x000000ffff0c7224 */ /* 0x000fc600078e000a */
[----:B------:R-:W-:-:S03]  /*0d70*/  LOP3.LUT R13, R13, 0x800fffff, R11, 0xf8, !PT ;  /* 0x800fffff0d0d7812 */ /* 0x000fc600078ef80b */
[----:B------:R-:W-:-:S03]  /*0d80*/  DFMA R14, R18, -R8, 1 ;  /* 0x3ff00000120e742b */ /* 0x000fc60000000808 */
[----:B------:R-:W-:-:S05]  /*0d90*/  @!P2 DFMA R12, R12, 2, -R20 ;  /* 0x400000000c0ca82b */ /* 0x000fca0000000814 */
[----:B------:R-:W-:-:S08]  /*0da0*/  DFMA R14, R18, R14, R18 ;  /* 0x0000000e120e722b */ /* 0x000fd00000000012 */
[----:B------:R-:W-:-:S08]  /*0db0*/  DMUL R18, R14, R12 ;  /* 0x0000000c0e127228 */ /* 0x000fd00000000000 */
[----:B------:R-:W-:-:S08]  /*0dc0*/  DFMA R20, R18, -R8, R12 ;  /* 0x800000081214722b */ /* 0x000fd0000000000c */
[----:B------:R-:W-:Y:S01]  /*0dd0*/  DFMA R20, R14, R20, R18 ;  /* 0x000000140e14722b */ /* 0x000fe20000000012 */
[----:B------:R-:W-:Y:S01]  /*0de0*/  IMAD.MOV.U32 R18, RZ, RZ, R23 ;  /* 0x000000ffff127224 */ /* 0x000fe200078e0017 */
[----:B------:R-:W-:-:S05]  /*0df0*/  @!P2 LOP3.LUT R18, R13, 0x7ff00000, RZ, 0xc0, !PT ;  /* 0x7ff000000d12a812 */ /* 0x000fca00078ec0ff */
[----:B------:R-:W-:-:S05]  /*0e00*/  VIADD R14, R18, 0xffffffff ;  /* 0xffffffff120e7836 */ /* 0x000fca0000000000 */
[----:B------:R-:W-:Y:S01]  /*0e10*/  ISETP.GT.U32.AND P0, PT, R14, 0x7feffffe, PT ;  /* 0x7feffffe0e00780c */ /* 0x000fe20003f04070 */
[----:B------:R-:W-:-:S05]  /*0e20*/  VIADD R14, R26, 0xffffffff ;  /* 0xffffffff1a0e7836 */ /* 0x000fca0000000000 */
[----:B------:R-:W-:-:S13]  /*0e30*/  ISETP.GT.U32.OR P0, PT, R14, 0x7feffffe, P0 ;  /* 0x7feffffe0e00780c */ /* 0x000fda0000704470 */
[----:B------:R-:W-:Y:S05]  /*0e40*/  @P0 BRA `(.L_x_45) ;  /* 0x00000000006c0947 */ /* 0x000fea0003800000 */
[----:B------:R-:W-:-:S04]  /*0e50*/  LOP3.LUT R14, R5, 0x7ff00000, RZ, 0xc0, !PT ;  /* 0x7ff00000050e7812 */ /* 0x000fc800078ec0ff */
[CC--:B------:R-:W-:Y:S02]  /*0e60*/  VIADDMNMX R10, R23.reuse, -R14.reuse, 0xb9600000, !PT ;  /* 0xb9600000170a7446 */ /* 0x0c0fe4000780090e */
[----:B------:R-:W-:Y:S02]  /*0e70*/  ISETP.GE.U32.AND P0, PT, R23, R14, PT ;  /* 0x0000000e1700720c */ /* 0x000fe40003f06070 */
[----:B------:R-:W-:Y:S02]  /*0e80*/  VIMNMX R10, PT, PT, R10, 0x46a00000, PT ;  /* 0x46a000000a0a7848 */ /* 0x000fe40003fe0100 */
[----:B------:R-:W-:-:S05]  /*0e90*/  SEL R11, R24, 0x63400000, !P0 ;  /* 0x63400000180b7807 */ /* 0x000fca0004000000 */
[----:B------:R-:W-:Y:S02]  /*0ea0*/  IMAD.IADD R18, R10, 0x1, -R11 ;  /* 0x000000010a127824 */ /* 0x000fe400078e0a0b */
[----:B------:R-:W-:-:S03]  /*0eb0*/  IMAD.MOV.U32 R10, RZ, RZ, RZ ;  /* 0x000000ffff0a7224 */ /* 0x000fc600078e00ff */
[----:B------:R-:W-:-:S06]  /*0ec0*/  IADD3 R11, PT, PT, R18, 0x7fe00000, RZ ;  /* 0x7fe00000120b7810 */ /* 0x000fcc0007ffe0ff */
        /* <DEDUP_REMOVED lines=11> */
[----:B------:R-:W-:-:S06]  /*0f80*/  IMAD.MOV.U32 R8, RZ, RZ, RZ ;  /* 0x000000ffff087224 */ /* 0x000fcc00078e00ff */
[----:B------:R-:W-:-:S03]  /*0f90*/  DFMA R8, R14, -R8, R20 ;  /* 0x800000080e08722b */ /* 0x000fc60000000014 */
[----:B------:R-:W-:-:S03]  /*0fa0*/  LOP3.LUT R5, R11, R5, RZ, 0x3c, !PT ;  /* 0x000000050b057212 */ /* 0x000fc600078e3cff */
[----:B------:R-:W-:-:S04]  /*0fb0*/  IADD3 R8, PT, PT, -R18, -0x43300000, RZ ;  /* 0xbcd0000012087810 */ /* 0x000fc80007ffe1ff */
[----:B------:R-:W-:-:S04]  /*0fc0*/  FSETP.NEU.AND P0, PT, |R9|, R8, PT ;  /* 0x000000080900720b */ /* 0x000fc80003f0d200 */
[----:B------:R-:W-:Y:S02]  /*0fd0*/  FSEL R14, R10, R14, !P0 ;  /* 0x0000000e0a0e7208 */ /* 0x000fe40004000000 */
[----:B------:R-:W-:Y:S01]  /*0fe0*/  FSEL R15, R5, R15, !P0 ;  /* 0x0000000f050f7208 */ /* 0x000fe20004000000 */
[----:B------:R-:W-:Y:S06]  /*0ff0*/  BRA `(.L_x_46) ;  /* 0x0000000000547947 */ /* 0x000fec0003800000 */
.L_x_45:
        /* <DEDUP_REMOVED lines=12> */
[----:B------:R-:W-:Y:S01]  /*10c0*/  @!P0 IMAD.MOV.U32 R14, RZ, RZ, RZ ;  /* 0x000000ffff0e8224 */ /* 0x000fe200078e00ff */
[----:B------:R-:W-:-:S03]  /*10d0*/  @P0 MOV R14, RZ ;  /* 0x000000ff000e0202 */ /* 0x000fc60000000f00 */
[----:B------:R-:W-:Y:S01]  /*10e0*/  @P0 IMAD.MOV.U32 R15, RZ, RZ, R5 ;  /* 0x000000ffff0f0224 */ /* 0x000fe200078e0005 */
[----:B------:R-:W-:Y:S06]  /*10f0*/  BRA `(.L_x_46) ;  /* 0x0000000000147947 */ /* 0x000fec0003800000 */
.L_x_48:
[----:B------:R-:W-:Y:S01]  /*1100*/  LOP3.LUT R15, R5, 0x80000, RZ, 0xfc, !PT ;  /* 0x00080000050f7812 */ /* 0x000fe200078efcff */
[----:B------:R-:W-:Y:S01]  /*1110*/  IMAD.MOV.U32 R14, RZ, RZ, R4 ;  /* 0x000000ffff0e7224 */ /* 0x000fe200078e0004 */
[----:B------:R-:W-:Y:S06]  /*1120*/  BRA `(.L_x_46) ;  /* 0x0000000000087947 */ /* 0x000fec0003800000 */
.L_x_47:
[----:B------:R-:W-:Y:S01]  /*1130*/  LOP3.LUT R15, R11, 0x80000, RZ, 0xfc, !PT ;  /* 0x000800000b0f7812 */ /* 0x000fe200078efcff */
[----:B------:R-:W-:-:S07]  /*1140*/  IMAD.MOV.U32 R14, RZ, RZ, R10 ;  /* 0x000000ffff0e7224 */ /* 0x000fce00078e000a */
.L_x_46:
[----:B------:R-:W-:Y:S05]  /*1150*/  BSYNC.RECONVERGENT B1 ;  /* 0x0000000000017941 */ /* 0x000fea0003800200 */
.L_x_44:
[----:B------:R-:W-:Y:S02]  /*1160*/  IMAD.MOV.U32 R23, RZ, RZ, 0x0 ;  /* 0x00000000ff177424 */ /* 0x000fe400078e00ff */
[----:B------:R-:W-:Y:S02]  /*1170*/  IMAD.MOV.U32 R8, RZ, RZ, R14 ;  /* 0x000000ffff087224 */ /* 0x000fe400078e000e */
[----:B------:R-:W-:Y:S01]  /*1180*/  IMAD.MOV.U32 R9, RZ, RZ, R15 ;  /* 0x000000ffff097224 */ /* 0x000fe200078e000f */
[----:B------:R-:W-:Y:S06]  /*1190*/  RET.REL.NODEC R22 `(_Z37cooling_function_comparison_global_v2yPdS_S_S_S_) ;  /* 0xffffffec16987950 */ /* 0x000fec0003c3ffff */
.L_x_49:
        /* <DEDUP_REMOVED lines=14> */
.L_x_145:


//--------------------- .text._Z21global_memory_readingPdS_S_S_S_S_S_S_S_S_ --------------------------
	.section	.text._Z21global_memory_readingPdS_S_S_S_S_S_S_S_S_,"ax",@progbits
	.align	128
        .global         _Z21global_memory_readingPdS_S_S_S_S_S_S_S_S_
        .type           _Z21global_memory_readingPdS_S_S_S_S_S_S_S_S_,@function
        .size           _Z21global_memory_readingPdS_S_S_S_S_S_S_S_S_,(.L_x_153 - _Z21global_memory_readingPdS_S_S_S_S_S_S_S_S_)
        .other          _Z21global_memory_readingPdS_S_S_S_S_S_S_S_S_,@"STO_CUDA_ENTRY STV_DEFAULT"
_Z21global_memory_readingPdS_S_S_S_S_S_S_S_S_:
.text._Z21global_memory_readingPdS_S_S_S_S_S_S_S_S_:
[----:B------:R-:W-:Y:S01]  /*0000*/  LDC R1, c[0x0][0x37c] ;  /* 0x0000df00ff017b82 */ /* 0x000fe20000000800 */
[----:B------:R-:W-:Y:S01]  /*0010*/  HFMA2 R0, -RZ, RZ, 0, 0 ;  /* 0x00000000ff007431 */ /* 0x000fe200000001ff */
[----:B------:R-:W0:Y:S01]  /*0020*/  LDCU.64 UR4, c[0x0][0x358] ;  /* 0x00006b00ff0477ac */ /* 0x000e220008000a00 */
[----:B------:R-:W-:-:S05]  /*0030*/  NOP ;  /* 0x0000000000007918 */ /* 0x000fca0000000000 */
.L_x_61:
[----:B------:R-:W1:Y:S08]  /*0040*/  LDC.64 R4, c[0x0][0x380] ;  /* 0x0000e000ff047b82 */ /* 0x000e700000000a00 */
[----:B------:R-:W2:Y:S01]  /*0050*/  LDC.64 R8, c[0x0][0x3a0] ;  /* 0x0000e800ff087b82 */ /* 0x000ea20000000a00 */
[----:B-1----:R-:W-:-:S06]  /*0060*/  IMAD.WIDE.U32 R4, R0, 0x8, R4 ;  /* 0x0000000800047825 */ /* 0x002fcc00078e0004 */
[----:B0-----:R-:W5:Y:S01]  /*0070*/  LDG.E.64 R4, desc[UR4][R4.64] ;  /* 0x0000000404047981 */ /* 0x001f62000c1e1b00 */
[----:B------:R-:W-:Y:S01]  /*0080*/  VIADD R0, R0, 0x1 ;  /* 0x0000000100007836 */ /* 0x000fe20000000000 */
[----:B------:R-:W-:Y:S01]  /*0090*/  MOV R11, RZ ;  /* 0x000000ff000b7202 */ /* 0x000fe20000000f00 */
[----:B------:R-:W-:-:S03]  /*00a0*/  IMAD.MOV.U32 R10, RZ, RZ, 0x28 ;  /* 0x00000028ff0a7424 */ /* 0x000fc600078e00ff */
[----:B--2---:R-:W-:-:S13]  /*00b0*/  ISETP.NE.AND P0, PT, R0, 0x32, PT ;  /* 0x000000320000780c */ /* 0x004fda0003f05270 */
.L_x_51:
[----:B------:R-:W-:-:S04]  /*00c0*/  IADD3 R2, PT, PT, R10, -R11, RZ ;  /* 0x8000000b0a027210 */ /* 0x000fc80007ffe0ff */
[----:B------:R-:W-:-:S04]  /*00d0*/  LEA.HI R2, R2, R2, RZ, 0x1 ;  /* 0x0000000202027211 */ /* 0x000fc800078f08ff */
[----:B------:R-:W-:-:S05]  /*00e0*/  LEA.HI.SX32 R2, R2, R11, 0x1f ;  /* 0x0000000b02027211 */ /* 0x000fca00078ffaff */
[----:B------:R-:W-:-:S06]  /*00f0*/  IMAD.WIDE R6, R2, 0x8, R8 ;  /* 0x0000000802067825 */ /* 0x000fcc00078e0208 */
[----:B------:R-:W2:Y:S02]  /*0100*/  LDG.E.64 R6, desc[UR4][R6.64] ;  /* 0x0000000406067981 */ /* 0x000ea4000c1e1b00 */
[----:B--2--5:R-:W-:-:S14]  /*0110*/  DSETP.NEU.AND P1, PT, R6, R4, PT ;  /* 0x000000040600722a */ /* 0x024fdc0003f2d000 */
[----:B------:R-:W-:Y:S05]  /*0120*/  @!P1 BRA `(.L_x_50) ;  /* 0x0000000000349947 */ /* 0x000fea0003800000 */
[----:B------:R-:W-:-:S14]  /*0130*/  DSETP.GEU.AND P1, PT, R6, R4, PT ;  /* 0x000000040600722a */ /* 0x000fdc0003f2e000 */
[C---:B------:R-:W-:Y:S01]  /*0140*/  @!P1 VIADD R11, R2.reuse, 0x1 ;  /* 0x00000001020b9836 */ /* 0x040fe20000000000 */
[----:B------:R-:W-:-:S04]  /*0150*/  @P1 IADD3 R10, PT, PT, R2, -0x1, RZ ;  /* 0xffffffff020a1810 */ /* 0x000fc80007ffe0ff */
[----:B------:R-:W-:-:S13]  /*0160*/  ISETP.GT.AND P1, PT, R11, R10, PT ;  /* 0x0000000a0b00720c */ /* 0x000fda0003f24270 */
[----:B------:R-:W-:Y:S05]  /*0170*/  @!P1 BRA `(.L_x_51) ;  /* 0xfffffffc00d09947 */ /* 0x000fea000383ffff */
[----:B------:R-:W-:-:S04]  /*0180*/  IMAD.WIDE R6, R11, 0x8, R8 ;  /* 0x000000080b067825 */ /* 0x000fc800078e0208 */
[----:B------:R-:W-:Y:S02]  /*0190*/  IMAD.WIDE R8, R10, 0x8, R8 ;  /* 0x000000080a087825 */ /* 0x000fe400078e0208 */
[----:B------:R-:W2:Y:S04]  /*01a0*/  LDG.E.64 R6, desc[UR4][R6.64] ;  /* 0x0000000406067981 */ /* 0x000ea8000c1e1b00 */
[----:B------:R-:W3:Y:S01]  /*01b0*/  LDG.E.64 R8, desc[UR4][R8.64] ;  /* 0x0000000408087981 */ /* 0x000ee2000c1e1b00 */
[C---:B--2---:R-:W-:Y:S02]  /*01c0*/  DADD R2, -R4.reuse, R6 ;  /* 0x0000000004027229 */ /* 0x044fe40000000106 */
[----:B---3--:R-:W-:-:S08]  /*01d0*/  DADD R4, -R4, R8 ;  /* 0x0000000004047229 */ /* 0x008fd00000000108 */
[----:B------:R-:W-:-:S06]  /*01e0*/  DSETP.GEU.AND P1, PT, |R2|, |R4|, PT ;  /* 0x400000040200722a */ /* 0x000fcc0003f2e200 */
[----:B------:R-:W-:-:S08]  /*01f0*/  SEL R2, R11, R10, !P1 ;  /* 0x0000000a0b027207 */ /* 0x000fd00004800000 */
.L_x_50:
[----:B------:R-:W-:-:S07]  /*0200*/  IMAD.MOV.U32 R3, RZ, RZ, RZ ;  /* 0x000000ffff037224 */ /* 0x000fce00078e00ff */
.L_x_60:
[----:B0-----:R-:W0:Y:S08]  /*0210*/  LDC.64 R4, c[0x0][0x388] ;  /* 0x0000e200ff047b82 */ /* 0x001e300000000a00 */
[----:B------:R-:W1:Y:S01]  /*0220*/  LDC.64 R6, c[0x0][0x3a8] ;  /* 0x0000ea00ff067b82 */ /* 0x000e620000000a00 */
[----:B0-----:R-:W-:-:S06]  /*0230*/  IMAD.WIDE.U32 R4, R3, 0x8, R4 ;  /* 0x0000000803047825 */ /* 0x001fcc00078e0004 */
[----:B------:R-:W5:Y:S01]  /*0240*/  LDG.E.64 R4, desc[UR4][R4.64] ;  /* 0x0000000404047981 */ /* 0x000f62000c1e1b00 */
[----:B------:R-:W-:Y:S01]  /*0250*/  IADD3 R3, PT, PT, R3, 0x1, RZ ;  /* 0x0000000103037810 */ /* 0x000fe20007ffe0ff */
[----:B------:R-:W-:Y:S01]  /*0260*/  IMAD.MOV.U32 R13, RZ, RZ, RZ ;  /* 0x000000ffff0d7224 */ /* 0x000fe200078e00ff */
[----:B------:R-:W-:Y:S02]  /*0270*/  MOV R12, 0x28 ;  /* 0x00000028000c7802 */ /* 0x000fe40000000f00 */
[----:B-1----:R-:W-:-:S13]  /*0280*/  ISETP.NE.AND P1, PT, R3, 0x32, PT ;  /* 0x000000320300780c */ /* 0x002fda0003f25270 */
.L_x_53:
[----:B------:R-:W-:-:S05]  /*0290*/  IMAD.MOV.U32 R11, RZ, RZ, R13 ;  /* 0x000000ffff0b7224 */ /* 0x000fca00078e000d */
        /* <DEDUP_REMOVED lines=9> */
[----:B------:R-:W-:-:S03]  /*0330*/  @P2 IADD3 R12, PT, PT, R13, -0x1, RZ ;  /* 0xffffffff0d0c2810 */ /* 0x000fc60007ffe0ff */
[----:B------:R-:W-:Y:S01]  /*0340*/  IMAD.MOV.U32 R13, RZ, RZ, R11 ;  /* 0x000000ffff0d7224 */ /* 0x000fe200078e000b */
        /* <DEDUP_REMOVED lines=10> */
.L_x_52:
[----:B------:R-:W-:Y:S01]  /*03f0*/  IMAD R4, R2, 0x29, R13 ;  /* 0x0000002902047824 */ /* 0x000fe200078e020d */
[----:B------:R-:W-:-:S07]  /*0400*/  MOV R5, RZ ;  /* 0x000000ff00057202 */ /* 0x000fce0000000f00 */
.L_x_59:
[----:B0-----:R-:W0:Y:S08]  /*0410*/  LDC.64 R6, c[0x0][0x390] ;  /* 0x0000e400ff067b82 */ /* 0x001e300000000a00 */
[----:B------:R-:W1:Y:S01]  /*0420*/  LDC.64 R8, c[0x0][0x3b0] ;  /* 0x0000ec00ff087b82 */ /* 0x000e620000000a00 */
[----:B0-----:R-:W-:-:S06]  /*0430*/  IMAD.WIDE.U32 R6, R5, 0x8, R6 ;  /* 0x0000000805067825 */ /* 0x001fcc00078e0006 */
[----:B------:R-:W5:Y:S01]  /*0440*/  LDG.E.64 R6, desc[UR4][R6.64] ;  /* 0x0000000406067981 */ /* 0x000f62000c1e1b00 */
[----:B------:R-:W-:Y:S01]  /*0450*/  VIADD R5, R5, 0x1 ;  /* 0x0000000105057836 */ /* 0x000fe20000000000 */
[----:B------:R-:W-:Y:S01]  /*0460*/  MOV R15, RZ ;  /* 0x000000ff000f7202 */ /* 0x000fe20000000f00 */
[----:B------:R-:W-:-:S03]  /*0470*/  IMAD.MOV.U32 R14, RZ, RZ, 0x28 ;  /* 0x00000028ff0e7424 */ /* 0x000fc600078e00ff */
[----:B-1----:R-:W-:-:S13]  /*0480*/  ISETP.NE.AND P2, PT, R5, 0x32, PT ;  /* 0x000000320500780c */ /* 0x002fda0003f45270 */
.L_x_55:
[----:B------:R-:W-:-:S05]  /*0490*/  MOV R13, R15 ;  /* 0x0000000f000d7202 */ /* 0x000fca0000000f00 */
[----:B------:R-:W-:-:S05]  /*04a0*/  IMAD.IADD R10, R14, 0x1, -R13 ;  /* 0x000000010e0a7824 */ /* 0x000fca00078e0a0d */
[----:B------:R-:W-:-:S04]  /*04b0*/  LEA.HI R10, R10, R10, RZ, 0x1 ;  /* 0x0000000a0a0a7211 */ /* 0x000fc800078f08ff */
[----:B------:R-:W-:-:S05]  /*04c0*/  LEA.HI.SX32 R15, R10, R13, 0x1f ;  /* 0x0000000d0a0f7211 */ /* 0x000fca00078ffaff */
[----:B------:R-:W-:-:S06]  /*04d0*/  IMAD.WIDE R10, R15, 0x8, R8 ;  /* 0x000000080f0a7825 */ /* 0x000fcc00078e0208 */
[----:B------:R-:W2:Y:S02]  /*04e0*/  LDG.E.64 R10, desc[UR4][R10.64] ;  /* 0x000000040a0a7981 */ /* 0x000ea4000c1e1b00 */
[----:B--2--5:R-:W-:-:S14]  /*04f0*/  DSETP.NEU.AND P3, PT, R10, R6, PT ;  /* 0x000000060a00722a */ /* 0x024fdc0003f6d000 */
[----:B------:R-:W-:Y:S05]  /*0500*/  @!P3 BRA `(.L_x_54) ;  /* 0x000000000038b947 */ /* 0x000fea0003800000 */
[----:B------:R-:W-:-:S14]  /*0510*/  DSETP.GEU.AND P3, PT, R10, R6, PT ;  /* 0x000000060a00722a */ /* 0x000fdc0003f6e000 */
[C---:B------:R-:W-:Y:S01]  /*0520*/  @P3 VIADD R14, R15.reuse, 0xffffffff ;  /* 0xffffffff0f0e3836 */ /* 0x040fe20000000000 */
[----:B------:R-:W-:-:S04]  /*0530*/  @!P3 IADD3 R13, PT, PT, R15, 0x1, RZ ;  /* 0x000000010f0db810 */ /* 0x000fc80007ffe0ff */
[----:B------:R-:W-:Y:S02]  /*0540*/  ISETP.GT.AND P3, PT, R13, R14, PT ;  /* 0x0000000e0d00720c */ /* 0x000fe40003f64270 */
[----:B------:R-:W-:-:S11]  /*0550*/  MOV R15, R13 ;  /* 0x0000000d000f7202 */ /* 0x000fd60000000f00 */
        /* <DEDUP_REMOVED lines=9> */
.L_x_54:
[----:B------:R-:W-:Y:S02]  /*05f0*/  IMAD R8, R4, 0x29, R15 ;  /* 0x0000002904087824 */ /* 0x000fe400078e020f */
[----:B------:R-:W-:-:S07]  /*0600*/  IMAD.MOV.U32 R9, RZ, RZ, RZ ;  /* 0x000000ffff097224 */ /* 0x000fce00078e00ff */
.L_x_58:
[----:B0-----:R-:W0:Y:S08]  /*0610*/  LDC.64 R6, c[0x0][0x398] ;  /* 0x0000e600ff067b82 */ /* 0x001e300000000a00 */
[----:B------:R-:W1:Y:S01]  /*0620*/  LDC.64 R10, c[0x0][0x3b8] ;  /* 0x0000ee00ff0a7b82 */ /* 0x000e620000000a00 */
[----:B0-----:R-:W-:-:S06]  /*0630*/  IMAD.WIDE.U32 R6, R9, 0x8, R6 ;  /* 0x0000000809067825 */ /* 0x001fcc00078e0006 */
[----:B------:R-:W5:Y:S01]  /*0640*/  LDG.E.64 R6, desc[UR4][R6.64] ;  /* 0x0000000406067981 */ /* 0x000f62000c1e1b00 */
[----:B------:R-:W-:Y:S01]  /*0650*/  MOV R17, RZ ;  /* 0x000000ff00117202 */ /* 0x000fe20000000f00 */
[----:B-1----:R-:W-:-:S07]  /*0660*/  IMAD.MOV.U32 R16, RZ, RZ, 0x28 ;  /* 0x00000028ff107424 */ /* 0x002fce00078e00ff */
.L_x_57:
        /* <DEDUP_REMOVED lines=22> */
.L_x_56:
[----:B------:R-:W0:Y:S01]  /*07d0*/  LDC.64 R6, c[0x0][0x3c0] ;  /* 0x0000f000ff067b82 */ /* 0x000e220000000a00 */
[----:B------:R-:W-:-:S07]  /*07e0*/  IMAD R17, R8, 0x29, R17 ;  /* 0x0000002908117824 */ /* 0x000fce00078e0211 */
[----:B------:R-:W1:Y:S01]  /*07f0*/  LDC.64 R10, c[0x0][0x3c8] ;  /* 0x0000f200ff0a7b82 */ /* 0x000e620000000a00 */
[----:B0-----:R-:W-:-:S06]  /*0800*/  IMAD.WIDE R6, R17, 0x8, R6 ;  /* 0x0000000811067825 */ /* 0x001fcc00078e0206 */
[----:B------:R-:W2:Y:S01]  /*0810*/  LDG.E.64 R6, desc[UR4][R6.64] ;  /* 0x0000000406067981 */ /* 0x000ea2000c1e1b00 */
[----:B------:R-:W-:Y:S01]  /*0820*/  IADD3 R9, PT, PT, R9, 0x1, RZ ;  /* 0x0000000109097810 */ /* 0x000fe20007ffe0ff */
[----:B-1----:R-:W-:-:S03]  /*0830*/  IMAD.WIDE R10, R17, 0x8, R10 ;  /* 0x00000008110a7825 */ /* 0x002fc600078e020a */
[----:B------:R-:W-:Y:S02]  /*0840*/  ISETP.NE.AND P3, PT, R9, 0x32, PT ;  /* 0x000000320900780c */ /* 0x000fe40003f65270 */
[----:B--2---:R0:W-:Y:S11]  /*0850*/  STG.E.64 desc[UR4][R10.64], R6 ;  /* 0x000000060a007986 */ /* 0x0041f6000c101b04 */
[----:B------:R-:W-:Y:S05]  /*0860*/  @P3 BRA `(.L_x_58) ;  /* 0xfffffffc00683947 */ /* 0x000fea000383ffff */
[----:B------:R-:W-:Y:S05]  /*0870*/  @P2 BRA `(.L_x_59) ;  /* 0xfffffff800e42947 */ /* 0x000fea000383ffff */
[----:B------:R-:W-:Y:S05]  /*0880*/  @P1 BRA `(.L_x_60) ;  /* 0xfffffff800601947 */ /* 0x000fea000383ffff */
[----:B------:R-:W-:Y:S05]  /*0890*/  @P0 BRA `(.L_x_61) ;  /* 0xfffffff400e80947 */ /* 0x000fea000383ffff */
[----:B------:R-:W-:Y:S05]  /*08a0*/  EXIT ;  /* 0x000000000000794d */ /* 0x000fea0003800000 */
.L_x_62:
        /* <DEDUP_REMOVED lines=13> */
.L_x_153:


//--------------------- .text._Z21cooling_function_testyPdS_S_S_S_ --------------------------
	.section	.text._Z21cooling_function_testyPdS_S_S_S_,"ax",@progbits
	.align	128
        .global         _Z21cooling_function_testyPdS_S_S_S_
        .type           _Z21cooling_function_testyPdS_S_S_S_,@function
        .size           _Z21cooling_function_testyPdS_S_S_S_,(.L_x_146 - _Z21cooling_function_testyPdS_S_S_S_)
        .other          _Z21cooling_function_testyPdS_S_S_S_,@"STO_CUDA_ENTRY STV_DEFAULT"
_Z21cooling_function_testyPdS_S_S_S_:
.text._Z21cooling_function_testyPdS_S_S_S_:
[----:B------:R-:W-:Y:S01]  /*0000*/  LDC R1, c[0x0][0x37c] ;  /* 0x0000df00ff017b82 */ /* 0x000fe20000000800 */
[----:B------:R-:W0:Y:S01]  /*0010*/  LDCU.64 UR8, c[0x0][0x358] ;  /* 0x00006b00ff0877ac */ /* 0x000e220008000a00 */
[----:B------:R-:W1:Y:S01]  /*0020*/  LDCU.64 UR18, c[0x0][0x3a8] ;  /* 0x00007500ff1277ac */ /* 0x000e620008000a00 */
[----:B------:R-:W2:Y:S01]  /*0030*/  LDCU.64 UR16, c[0x0][0x3a0] ;  /* 0x00007400ff1077ac */ /* 0x000ea20008000a00 */
[----:B------:R-:W3:Y:S01]  /*0040*/  LDCU.64 UR14, c[0x0][0x398] ;  /* 0x00007300ff0e77ac */ /* 0x000ee20008000a00 */
[----:B------:R-:W0:Y:S01]  /*0050*/  LDCU.64 UR12, c[0x0][0x390] ;  /* 0x00007200ff0c77ac */ /* 0x000e220008000a00 */
[----:B------:R-:W0:Y:S01]  /*0060*/  LDCU.64 UR10, c[0x0][0x388] ;  /* 0x00007100ff0a77ac */ /* 0x000e220008000a00 */
[----:B------:R-:W-:-:S05]  /*0070*/  UMOV UR4, URZ ;  /* 0x000000ff00047c82 */ /* 0x000fca0008000000 */
.L_x_79:
[----:B0-----:R-:W-:Y:S02]  /*0080*/  MOV R4, UR10 ;  /* 0x0000000a00047c02 */ /* 0x001fe40008000f00 */
[----:B------:R-:W-:-:S06]  /*0090*/  MOV R5, UR11 ;  /* 0x0000000b00057c02 */ /* 0x000fcc0008000f00 */
[----:B------:R-:W2:Y:S01]  /*00a0*/  LDG.E.64 R4, desc[UR8][R4.64] ;  /* 0x0000000804047981 */ /* 0x000ea2000c1e1b00 */
[----:B------:R-:W-:Y:S01]  /*00b0*/  IMAD.U32 R14, RZ, RZ, UR12 ;  /* 0x0000000cff0e7e24 */ /* 0x000fe2000f8e00ff */
[----:B------:R-:W-:Y:S01]  /*00c0*/  MOV R15, UR13 ;  /* 0x0000000d000f7c02 */ /* 0x000fe20008000f00 */
[----:B---3--:R-:W-:Y:S01]  /*00d0*/  IMAD.U32 R29, RZ, RZ, UR15 ;  /* 0x0000000fff1d7e24 */ /* 0x008fe2000f8e00ff */
[----:B------:R-:W-:Y:S02]  /*00e0*/  MOV R28, UR14 ;  /* 0x0000000e001c7c02 */ /* 0x000fe40008000f00 */
[----:B--2---:R-:W-:Y:S02]  /*00f0*/  MOV R2, UR16 ;  /* 0x0000001000027c02 */ /* 0x004fe40008000f00 */
[----:B------:R-:W-:Y:S01]  /*0100*/  MOV R3, UR17 ;  /* 0x0000001100037c02 */ /* 0x000fe20008000f00 */
[----:B------:R-:W4:Y:S04]  /*0110*/  LDG.E.64 R14, desc[UR8][R14.64] ;  /* 0x000000080e0e7981 */ /* 0x000f28000c1e1b00 */
[----:B------:R-:W4:Y:S04]  /*0120*/  LDG.E.64 R28, desc[UR8][R28.64] ;  /* 0x000000081c1c7981 */ /* 0x000f28000c1e1b00 */
[----:B------:R-:W4:Y:S01]  /*0130*/  LDG.E.64 R2, desc[UR8][R2.64] ;  /* 0x0000000802027981 */ /* 0x000f22000c1e1b00 */
[----:B------:R-:W0:Y:S01]  /*0140*/  MUFU.RCP64H R7, 9 ;  /* 0x4022000000077908 */ /* 0x000e220000001800 */
[----:B------:R-:W-:-:S02]  /*0150*/  HFMA2 R11, -RZ, RZ, 2.06640625, 0 ;  /* 0x40220000ff0b7431 */ /* 0x000fc400000001ff */
[----:B------:R-:W-:Y:S01]  /*0160*/  IMAD.MOV.U32 R10, RZ, RZ, 0x0 ;  /* 0x00000000ff0a7424 */ /* 0x000fe200078e00ff */
[----:B------:R-:W-:-:S06]  /*0170*/  MOV R6, 0x1 ;  /* 0x0000000100067802 */ /* 0x000fcc0000000f00 */
[----:B0-----:R-:W-:-:S08]  /*0180*/  DFMA R8, R6, -R10, 1 ;  /* 0x3ff000000608742b */ /* 0x001fd0000000080a */
[----:B------:R-:W-:-:S08]  /*0190*/  DFMA R8, R8, R8, R8 ;  /* 0x000000080808722b */ /* 0x000fd00000000008 */
[----:B------:R-:W-:-:S08]  /*01a0*/  DFMA R8, R6, R8, R6 ;  /* 0x000000080608722b */ /* 0x000fd00000000006 */
[----:B------:R-:W-:-:S08]  /*01b0*/  DFMA R6, R8, -R10, 1 ;  /* 0x3ff000000806742b */ /* 0x000fd0000000080a */
[----:B------:R-:W-:Y:S02]  /*01c0*/  DFMA R6, R8, R6, R8 ;  /* 0x000000060806722b */ /* 0x000fe40000000008 */
[----:B------:R-:W-:-:S08]  /*01d0*/  DADD R4, R4, -3 ;  /* 0xc008000004047429 */ /* 0x000fd00000000000 */
        /* <DEDUP_REMOVED lines=8> */
[----:B------:R-:W-:Y:S05]  /*0260*/  @P0 BRA P2, `(.L_x_63) ;  /* 0x0000000000100947 */ /* 0x000fea0001000000 */
[----:B------:R-:W-:Y:S01]  /*0270*/  IMAD.MOV.U32 R18, RZ, RZ, RZ ;  /* 0x000000ffff127224 */ /* 0x000fe200078e00ff */
[----:B------:R-:W-:Y:S02]  /*0280*/  MOV R19, 0x40220000 ;  /* 0x4022000000137802 */ /* 0x000fe40000000f00 */
[----:B------:R-:W-:-:S07]  /*0290*/  MOV R6, 0x2b0 ;  /* 0x000002b000067802 */ /* 0x000fce0000000f00 */
[----:B-1--4-:R-:W-:Y:S05]  /*02a0*/  CALL.REL.NOINC `($__internal_3_$__cuda_sm20_div_rn_f64_full) ;  /* 0x0000002000107944 */ /* 0x012fea0003c00000 */
.L_x_63:
[----:B------:R-:W0:Y:S01]  /*02b0*/  MUFU.RCP64H R7, 10 ;  /* 0x4024000000077908 */ /* 0x000e220000001800 */
[----:B------:R-:W-:Y:S01]  /*02c0*/  MOV R4, 0x0 ;  /* 0x0000000000047802 */ /* 0x000fe20000000f00 */
[----:B------:R-:W-:Y:S01]  /*02d0*/  IMAD.MOV.U32 R5, RZ, RZ, 0x40240000 ;  /* 0x40240000ff057424 */ /* 0x000fe200078e00ff */
[----:B------:R-:W-:Y:S01]  /*02e0*/  MOV R6, 0x1 ;  /* 0x0000000100067802 */ /* 0x000fe20000000f00 */
[----:B----4-:R-:W-:Y:S01]  /*02f0*/  DSETP.MAX.AND P0, P2, RZ, R14, PT ;  /* 0x0000000eff00722a */ /* 0x010fe20003a0f000 */
[----:B------:R-:W-:Y:S01]  /*0300*/  IMAD.MOV.U32 R0, RZ, RZ, RZ ;  /* 0x000000ffff007224 */ /* 0x000fe200078e00ff */
[----:B------:R-:W-:-:S04]  /*0310*/  DADD R8, R8, 0.5 ;  /* 0x3fe0000008087429 */ /* 0x000fc80000000000 */
[----:B------:R-:W-:Y:S01]  /*0320*/  FSEL R13, R0, R15, P0 ;  /* 0x0000000f000d7208 */ /* 0x000fe20000000000 */
[----:B0-----:R-:W-:-:S07]  /*0330*/  DFMA R10, R6, -R4, 1 ;  /* 0x3ff00000060a742b */ /* 0x001fce0000000804 */
[----:B------:R-:W-:Y:S02]  /*0340*/  @P2 LOP3.LUT R13, R15, 0x80000, RZ, 0xfc, !PT ;  /* 0x000800000f0d2812 */ /* 0x000fe400078efcff */
[----:B------:R-:W-:Y:S01]  /*0350*/  FSEL R15, R9, 1.75, P1 ;  /* 0x3fe00000090f7808 */ /* 0x000fe20000800000 */
[----:B------:R-:W-:-:S08]  /*0360*/  DFMA R10, R10, R10, R10 ;  /* 0x0000000a0a0a722b */ /* 0x000fd0000000000a */
[----:B------:R-:W-:Y:S01]  /*0370*/  DFMA R10, R6, R10, R6 ;  /* 0x0000000a060a722b */ /* 0x000fe20000000006 */
[----:B------:R-:W-:Y:S02]  /*0380*/  MOV R7, R14 ;  /* 0x0000000e00077202 */ /* 0x000fe40000000f00 */
[----:B------:R-:W-:Y:S02]  /*0390*/  MOV R6, RZ ;  /* 0x000000ff00067202 */ /* 0x000fe40000000f00 */
[----:B------:R-:W-:-:S03]  /*03a0*/  FSEL R14, R8, RZ, P1 ;  /* 0x000000ff080e7208 */ /* 0x000fc60000800000 */
        /* <DEDUP_REMOVED lines=12> */
[----:B------:R-:W-:Y:S01]  /*0470*/  IMAD.MOV.U32 R18, RZ, RZ, RZ ;  /* 0x000000ffff127224 */ /* 0x000fe200078e00ff */
[----:B------:R-:W-:Y:S02]  /*0480*/  MOV R19, 0x40240000 ;  /* 0x4024000000137802 */ /* 0x000fe40000000f00 */
[----:B------:R-:W-:-:S07]  /*0490*/  MOV R6, 0x4b0 ;  /* 0x000004b000067802 */ /* 0x000fce0000000f00 */
[----:B-1----:R-:W-:Y:S05]  /*04a0*/  CALL.REL.NOINC `($__internal_3_$__cuda_sm20_div_rn_f64_full) ;  /* 0x0000001c00907944 */ /* 0x002fea0003c00000 */
[----:B------:R-:W-:Y:S01]  /*04b0*/  MOV R26, R8 ;  /* 0x00000008001a7202 */ /* 0x000fe20000000f00 */
[----:B------:R-:W-:-:S07]  /*04c0*/  IMAD.MOV.U32 R27, RZ, RZ, R9 ;  /* 0x000000ffff1b7224 */ /* 0x000fce00078e0009 */
.L_x_64:
[----:B------:R-:W0:Y:S01]  /*04d0*/  MUFU.RCP64H R5, 13 ;  /* 0x402a000000057908 */ /* 0x000e220000001800 */
[----:B------:R-:W-:Y:S01]  /*04e0*/  MOV R8, 0x0 ;  /* 0x0000000000087802 */ /* 0x000fe20000000f00 */
[----:B------:R-:W-:Y:S01]  /*04f0*/  IMAD.MOV.U32 R4, RZ, RZ, 0x1 ;  /* 0x00000001ff047424 */ /* 0x000fe200078e00ff */
[----:B------:R-:W-:Y:S01]  /*0500*/  MOV R9, 0x402a0000 ;  /* 0x402a000000097802 */ /* 0x000fe20000000f00 */
[----:B------:R-:W-:Y:S02]  /*0510*/  DSETP.GT.AND P0, PT, R2, 15, PT ;  /* 0x402e00000200742a */ /* 0x000fe40003f04000 */
[----:B------:R-:W-:Y:S02]  /*0520*/  DSETP.GT.AND P2, PT, R28, 25, PT ;  /* 0x403900001c00742a */ /* 0x000fe40003f44000 */
[----:B------:R-:W-:Y:S02]  /*0530*/  DADD R26, R26, 0.5 ;  /* 0x3fe000001a1a7429 */ /* 0x000fe40000000000 */
[----:B------:R-:W-:-:S02]  /*0540*/  FSEL R11, R2, RZ, !P0 ;  /* 0x000000ff020b7208 */ /* 0x000fc40004000000 */
[C---:B------:R-:W-:Y:S02]  /*0550*/  FSEL R13, R3.reuse, 2.71875, !P0 ;  /* 0x402e0000030d7808 */ /* 0x040fe40004000000 */
[----:B------:R-:W-:Y:S02]  /*0560*/  FSEL R2, R2, R11, P2 ;  /* 0x0000000b02027208 */ /* 0x000fe40001000000 */
[----:B------:R-:W-:Y:S01]  /*0570*/  FSEL R3, R3, R13, P2 ;  /* 0x0000000d03037208 */ /* 0x000fe20001000000 */
[----:B0-----:R-:W-:-:S05]  /*0580*/  DFMA R6, R4, -R8, 1 ;  /* 0x3ff000000406742b */ /* 0x001fca0000000808 */
[----:B------:R-:W-:-:S03]  /*0590*/  DADD R10, R2, -2 ;  /* 0xc0000000020a7429 */ /* 0x000fc60000000000 */
[----:B------:R-:W-:-:S05]  /*05a0*/  DFMA R6, R6, R6, R6 ;  /* 0x000000060606722b */ /* 0x000fca0000000006 */
[C---:B------:R-:W-:Y:S02]  /*05b0*/  DMUL R16, R10.reuse, 40 ;  /* 0x404400000a107828 */ /* 0x040fe40000000000 */
[----:B------:R-:W-:Y:S02]  /*05c0*/  DSETP.GT.AND P1, PT, R10, RZ, PT ;  /* 0x000000ff0a00722a */ /* 0x000fe40003f24000 */
[----:B------:R-:W-:-:S06]  /*05d0*/  DFMA R6, R4, R6, R4 ;  /* 0x000000060406722b */ /* 0x000fcc0000000004 */
[----:B------:R-:W-:Y:S02]  /*05e0*/  FSETP.GEU.AND P3, PT, |R17|, 6.5827683646048100446e-37, PT ;  /* 0x036000001100780b */ /* 0x000fe40003f6e200 */
[----:B------:R-:W-:-:S08]  /*05f0*/  DFMA R4, R6, -R8, 1 ;  /* 0x3ff000000604742b */ /* 0x000fd00000000808 */
[----:B------:R-:W-:-:S08]  /*0600*/  DFMA R4, R6, R4, R6 ;  /* 0x000000040604722b */ /* 0x000fd00000000006 */
[----:B------:R-:W-:-:S08]  /*0610*/  DMUL R8, R16, R4 ;  /* 0x0000000410087228 */ /* 0x000fd00000000000 */
[----:B------:R-:W-:-:S08]  /*0620*/  DFMA R6, R8, -13, R16 ;  /* 0xc02a00000806782b */ /* 0x000fd00000000010 */
[----:B------:R-:W-:-:S10]  /*0630*/  DFMA R8, R4, R6, R8 ;  /* 0x000000060408722b */ /* 0x000fd40000000008 */
[----:B------:R-:W-:-:S05]  /*0640*/  FFMA R0, RZ, 2.65625, R9 ;  /* 0x402a0000ff007823 */ /* 0x000fca0000000009 */
[----:B------:R-:W-:-:S13]  /*0650*/  FSETP.GT.AND P0, PT, |R0|, 1.469367938527859385e-39, PT ;  /* 0x001000000000780b */ /* 0x000fda0003f04200 */
[----:B------:R-:W-:Y:S05]  /*0660*/  @P0 BRA P3, `(.L_x_65) ;  /* 0x0000000000100947 */ /* 0x000fea0001800000 */
[----:B------:R-:W-:Y:S02]  /*0670*/  MOV R18, RZ ;  /* 0x000000ff00127202 */ /* 0x000fe40000000f00 */
[----:B------:R-:W-:Y:S02]  /*0680*/  MOV R19, 0x402a0000 ;  /* 0x402a000000137802 */ /* 0x000fe40000000f00 */
[----:B------:R-:W-:-:S07]  /*0690*/  MOV R6, 0x6b0 ;  /* 0x000006b000067802 */ /* 0x000fce0000000f00 */
[----:B-1----:R-:W-:Y:S05]  /*06a0*/  CALL.REL.NOINC `($__internal_3_$__cuda_sm20_div_rn_f64_full) ;  /* 0x0000001c00107944 */ /* 0x002fea0003c00000 */
.L_x_65:
[----:B------:R-:W0:Y:S01]  /*06b0*/  MUFU.RCP64H R5, 23 ;  /* 0x4037000000057908 */ /* 0x000e220000001800 */
[----:B------:R-:W-:Y:S01]  /*06c0*/  IMAD.MOV.U32 R10, RZ, RZ, 0x0 ;  /* 0x00000000ff0a7424 */ /* 0x000fe200078e00ff */
[----:B------:R-:W-:Y:S01]  /*06d0*/  MOV R11, 0x40370000 ;  /* 0x40370000000b7802 */ /* 0x000fe20000000f00 */
[----:B------:R-:W-:Y:S01]  /*06e0*/  DADD R28, R28, -2 ;  /* 0xc00000001c1c7429 */ /* 0x000fe20000000000 */
[----:B------:R-:W-:-:S09]  /*06f0*/  MOV R4, 0x1 ;  /* 0x0000000100047802 */ /* 0x000fd20000000f00 */
[----:B------:R-:W-:Y:S02]  /*0700*/  FSEL R12, R28, RZ, !P2 ;  /* 0x000000ff1c0c7208 */ /* 0x000fe40005000000 */
[----:B------:R-:W-:Y:S01]  /*0710*/  FSEL R13, R29, 2.859375, !P2 ;  /* 0x403700001d0d7808 */ /* 0x000fe20005000000 */
[----:B0-----:R-:W-:-:S05]  /*0720*/  DFMA R6, R4, -R10, 1 ;  /* 0x3ff000000406742b */ /* 0x001fca000000080a */
[----:B------:R-:W-:-:S03]  /*0730*/  DMUL R16, R12, 40 ;  /* 0x404400000c107828 */ /* 0x000fc60000000000 */
[----:B------:R-:W-:-:S07]  /*0740*/  DFMA R6, R6, R6, R6 ;  /* 0x000000060606722b */ /* 0x000fce0000000006 */
[----:B------:R-:W-:Y:S01]  /*0750*/  FSETP.GEU.AND P2, PT, |R17|, 6.5827683646048100446e-37, PT ;  /* 0x036000001100780b */ /* 0x000fe20003f4e200 */
[----:B------:R-:W-:-:S08]  /*0760*/  DFMA R6, R4, R6, R4 ;  /* 0x000000060406722b */ /* 0x000fd00000000004 */
[----:B------:R-:W-:-:S08]  /*0770*/  DFMA R4, R6, -R10, 1 ;  /* 0x3ff000000604742b */ /* 0x000fd0000000080a */
[----:B------:R-:W-:-:S08]  /*0780*/  DFMA R4, R6, R4, R6 ;  /* 0x000000040604722b */ /* 0x000fd00000000006 */
[----:B------:R-:W-:-:S08]  /*0790*/  DMUL R6, R16, R4 ;  /* 0x0000000410067228 */ /* 0x000fd00000000000 */
[----:B------:R-:W-:-:S08]  /*07a0*/  DFMA R10, R6, -23, R16 ;  /* 0xc0370000060a782b */ /* 0x000fd00000000010 */
[----:B------:R-:W-:Y:S01]  /*07b0*/  DFMA R6, R4, R10, R6 ;  /* 0x0000000a0406722b */ /* 0x000fe20000000006 */
[----:B------:R-:W-:Y:S02]  /*07c0*/  FSEL R4, R8, RZ, P1 ;  /* 0x000000ff08047208 */ /* 0x000fe40000800000 */
[----:B------:R-:W-:Y:S01]  /*07d0*/  FSEL R5, R9, RZ, P1 ;  /* 0x000000ff09057208 */ /* 0x000fe20000800000 */
[----:B------:R-:W-:-:S03]  /*07e0*/  DSETP.GT.AND P1, PT, R12, RZ, PT ;  /* 0x000000ff0c00722a */ /* 0x000fc60003f24000 */
[----:B------:R0:W2:Y:S03]  /*07f0*/  F2F.F32.F64 R4, R4 ;  /* 0x0000000400047310 */ /* 0x0000a60000301000 */
[----:B------:R-:W-:-:S05]  /*0800*/  FFMA R0, RZ, 2.859375, R7 ;  /* 0x40370000ff007823 */ /* 0x000fca0000000007 */
[----:B------:R-:W-:-:S13]  /*0810*/  FSETP.GT.AND P0, PT, |R0|, 1.469367938527859385e-39, PT ;  /* 0x001000000000780b */ /* 0x000fda0003f04200 */
[----:B0-2---:R-:W-:Y:S05]  /*0820*/  @P0 BRA P2, `(.L_x_66) ;  /* 0x0000000000180947 */ /* 0x005fea0001000000 */
[----:B------:R-:W-:Y:S01]  /*0830*/  IMAD.MOV.U32 R18, RZ, RZ, RZ ;  /* 0x000000ffff127224 */ /* 0x000fe200078e00ff */
[----:B------:R-:W-:Y:S02]  /*0840*/  MOV R19, 0x40370000 ;  /* 0x4037000000137802 */ /* 0x000fe40000000f00 */
[----:B------:R-:W-:-:S07]  /*0850*/  MOV R6, 0x870 ;  /* 0x0000087000067802 */ /* 0x000fce0000000f00 */
[----:B-1----:R-:W-:Y:S05]  /*0860*/  CALL.REL.NOINC `($__internal_3_$__cuda_sm20_div_rn_f64_full) ;  /* 0x0000001800a07944 */ /* 0x002fea0003c00000 */
[----:B------:R-:W-:Y:S01]  /*0870*/  MOV R6, R8 ;  /* 0x0000000800067202 */ /* 0x000fe20000000f00 */
[----:B------:R-:W-:-:S07]  /*0880*/  IMAD.MOV.U32 R7, RZ, RZ, R9 ;  /* 0x000000ffff077224 */ /* 0x000fce00078e0009 */
.L_x_66:
[----:B------:R-:W-:Y:S01]  /*0890*/  FSEL R6, R6, RZ, P1 ;  /* 0x000000ff06067208 */ /* 0x000fe20000800000 */
[----:B------:R-:W-:Y:S01]  /*08a0*/  F2I.TRUNC.NTZ R0, R4 ;  /* 0x0000000400007305 */ /* 0x000fe2000020f100 */
[----:B------:R-:W-:-:S07]  /*08b0*/  FSEL R7, R7, RZ, P1 ;  /* 0x000000ff07077208 */ /* 0x000fce0000800000 */
[----:B------:R-:W0:Y:S08]  /*08c0*/  F2F.F32.F64 R9, R6 ;  /* 0x0000000600097310 */ /* 0x000e300000301000 */
[----:B0-----:R-:W0:Y:S02]  /*08d0*/  F2I.TRUNC.NTZ R5, R9 ;  /* 0x0000000900057305 */ /* 0x001e24000020f100 */
[----:B0-----:R-:W-:-:S02]  /*08e0*/  I2FP.F32.S32 R8, R5 ;  /* 0x0000000500087245 */ /* 0x001fc40000201400 */
[----:B------:R-:W-:Y:S02]  /*08f0*/  I2FP.F32.S32 R5, R0 ;  /* 0x0000000000057245 */ /* 0x000fe40000201400 */
[----:B------:R-:W-:-:S04]  /*0900*/  FSETP.NEU.AND P0, PT, R9, R8, PT ;  /* 0x000000080900720b */ /* 0x000fc80003f0d000 */
[----:B------:R-:W-:-:S13]  /*0910*/  FSETP.NEU.OR P1, PT, R4, R5, P0 ;  /* 0x000000050400720b */ /* 0x000fda000072d400 */
[----:B------:R-:W-:Y:S05]  /*0920*/  @P1 BRA `(.L_x_67) ;  /* 0x0000000000241947 */ /* 0x000fea0003800000 */
[----:B------:R-:W0:Y:S01]  /*0930*/  LDCU UR6, c[0x0][0x380] ;  /* 0x00007000ff0677ac */ /* 0x000e220008000800 */
[----:B------:R-:W-:Y:S01]  /*0940*/  F2F.F32.F64 R5, R26 ;  /* 0x0000001a00057310 */ /* 0x000fe20000301000 */
[----:B------:R-:W-:Y:S01]  /*0950*/  FFMA R4, R9, 41, R4 ;  /* 0x4224000009047823 */ /* 0x000fe20000000004 */
[----:B------:R-:W-:Y:S01]  /*0960*/  HFMA2 R3, -RZ, RZ, -3, 0 ;  /* 0xc2000000ff037431 */ /* 0x000fe200000001ff */
[----:B------:R-:W-:Y:S02]  /*0970*/  UMOV UR7, URZ ;  /* 0x000000ff00077c82 */ /* 0x000fe40008000000 */
[----:B------:R-:W-:-:S03]  /*0980*/  FADD R4, R4, 0.5 ;  /* 0x3f00000004047421 */ /* 0x000fc60000000000 */
[----:B------:R-:W0:Y:S02]  /*0990*/  F2F.F32.F64 R6, R14 ;  /* 0x0000000e00067310 */ /* 0x000e240000301000 */
[----:B0-----:R0:W5:Y:S01]  /*09a0*/  TEX.LL RZ, R2, R4, R3, UR6, 3D, 0x1 ;  /* 0x48ff060304027f60 */ /* 0x00116200089e01ff */
[----:B------:R-:W-:Y:S05]  /*09b0*/  BRA `(.L_x_68) ;  /* 0x0000001800047947 */ /* 0x000fea0003800000 */
.L_x_67:
[----:B------:R-:W-:-:S13]  /*09c0*/  FSETP.EQ.OR P1, PT, R4, R5, !P0 ;  /* 0x000000050400720b */ /* 0x000fda0004722400 */
[----:B------:R-:W-:Y:S05]  /*09d0*/  @P1 BRA `(.L_x_69) ;  /* 0x0000000c00601947 */ /* 0x000fea0003800000 */
[----:B------:R-:W-:Y:S01]  /*09e0*/  UMOV UR6, 0xcccccccd ;  /* 0xcccccccd00067882 */ /* 0x000fe20000000000 */
[----:B------:R-:W-:Y:S01]  /*09f0*/  UMOV UR7, 0x40224ccc ;  /* 0x40224ccc00077882 */ /* 0x000fe20000000000 */
[----:B------:R-:W0:Y:S01]  /*0a00*/  FRND.FLOOR R8, R9 ;  /* 0x0000000900087307 */ /* 0x000e220000205000 */
[----:B------:R-:W-:Y:S01]  /*0a10*/  DSETP.GT.AND P0, PT, R2, UR6, PT ;  /* 0x0000000602007e2a */ /* 0x000fe2000bf04000 */
[----:B------:R-:W-:Y:S01]  /*0a20*/  UMOV UR6, 0x14c660a2 ;  /* 0x14c660a200067882 */ /* 0x000fe20000000000 */
[----:B------:R-:W-:-:S04]  /*0a30*/  UMOV UR7, 0x4022f1ac ;  /* 0x4022f1ac00077882 */ /* 0x000fc80000000000 */
[----:B------:R-:W-:Y:S01]  /*0a40*/  DSETP.GEU.OR P0, PT, R2, UR6, !P0 ;  /* 0x0000000602007e2a */ /* 0x000fe2000c70e400 */
[----:B------:R2:W3:Y:S01]  /*0a50*/  FRND.FLOOR R7, R4 ;  /* 0x0000000400077307 */ /* 0x0004e20000205000 */
[----:B0-----:R-:W-:-:S12]  /*0a60*/  FADD R0, R9, -R8 ;  /* 0x8000000809007221 */ /* 0x001fd80000000000 */
[----:B--2---:R-:W-:Y:S05]  /*0a70*/  @P0 BRA `(.L_x_70) ;  /* 0x0000000400440947 */ /* 0x004fea0003800000 */
[----:B------:R-:W0:Y:S01]  /*0a80*/  F2F.F32.F64 R5, R26 ;  /* 0x0000001a00057310 */ /* 0x000e220000301000 */
[----:B------:R-:W2:Y:S01]  /*0a90*/  LDCU UR6, c[0x0][0x380] ;  /* 0x00007000ff0677ac */ /* 0x000ea20008000800 */
[C---:B---3--:R-:W-:Y:S01]  /*0aa0*/  FADD R11, R7.reuse, -1 ;  /* 0xbf800000070b7421 */ /* 0x048fe20000000000 */
[C---:B------:R-:W-:Y:S01]  /*0ab0*/  FADD R10, R8.reuse, 1 ;  /* 0x3f800000080a7421 */ /* 0x040fe20000000000 */
[----:B------:R-:W-:Y:S01]  /*0ac0*/  FADD R9, R7, -2 ;  /* 0xc000000007097421 */ /* 0x000fe20000000000 */
[C---:B------:R-:W-:Y:S01]  /*0ad0*/  FFMA R4, R8.reuse, 41, R7 ;  /* 0x4224000008047823 */ /* 0x040fe20000000007 */
[--C-:B------:R-:W-:Y:S01]  /*0ae0*/  FFMA R12, R8, 41, R11.reuse ;  /* 0x42240000080c7823 */ /* 0x100fe2000000000b */
[----:B------:R-:W-:Y:S01]  /*0af0*/  FFMA R24, R10, 41, R11 ;  /* 0x422400000a187823 */ /* 0x000fe2000000000b */
[----:B------:R-:W3:Y:S01]  /*0b00*/  F2F.F32.F64 R6, R14 ;  /* 0x0000000e00067310 */ /* 0x000ee20000301000 */
[----:B------:R-:W-:Y:S01]  /*0b10*/  MOV R11, 0xc2000000 ;  /* 0xc2000000000b7802 */ /* 0x000fe20000000f00 */
[----:B------:R-:W-:Y:S01]  /*0b20*/  FADD R12, R12, 0.5 ;  /* 0x3f0000000c0c7421 */ /* 0x000fe20000000000 */
[----:B------:R-:W-:Y:S01]  /*0b30*/  FFMA R16, R8, 41, R9 ;  /* 0x4224000008107823 */ /* 0x000fe20000000009 */
[----:B------:R-:W-:Y:S01]  /*0b40*/  FADD R4, R4, 0.5 ;  /* 0x3f00000004047421 */ /* 0x000fe20000000000 */
[----:B------:R-:W-:Y:S01]  /*0b50*/  UMOV UR7, URZ ;  /* 0x000000ff00077c82 */ /* 0x000fe20008000000 */
[----:B------:R-:W-:Y:S01]  /*0b60*/  FADD R24, R24, 0.5 ;  /* 0x3f00000018187421 */ /* 0x000fe20000000000 */
[----:B0-----:R-:W-:-:S02]  /*0b70*/  IMAD.MOV.U32 R13, RZ, RZ, R5 ;  /* 0x000000ffff0d7224 */ /* 0x001fc400078e0005 */
[----:B------:R-:W-:Y:S01]  /*0b80*/  FFMA R7, R10, 41, R7 ;  /* 0x422400000a077823 */ /* 0x000fe20000000007 */
[-C--:B------:R-:W-:Y:S01]  /*0b90*/  MOV R25, R5.reuse ;  /* 0x0000000500197202 */ /* 0x080fe20000000f00 */
[----:B------:R-:W-:Y:S01]  /*0ba0*/  FADD R16, R16, 0.5 ;  /* 0x3f00000010107421 */ /* 0x000fe20000000000 */
[----:B------:R-:W-:Y:S01]  /*0bb0*/  FFMA R20, R10, 41, R9 ;  /* 0x422400000a147823 */ /* 0x000fe20000000009 */
[-C--:B------:R-:W-:Y:S01]  /*0bc0*/  MOV R17, R5.reuse ;  /* 0x0000000500117202 */ /* 0x080fe20000000f00 */
[----:B------:R-:W-:Y:S02]  /*0bd0*/  IMAD.MOV.U32 R9, RZ, RZ, R5 ;  /* 0x000000ffff097224 */ /* 0x000fe400078e0005 */
[----:B------:R-:W-:Y:S01]  /*0be0*/  FADD R8, R7, 0.5 ;  /* 0x3f00000007087421 */ /* 0x000fe20000000000 */
[-C--:B---3--:R-:W-:Y:S01]  /*0bf0*/  MOV R14, R6.reuse ;  /* 0x00000006000e7202 */ /* 0x088fe20000000f00 */
[--C-:B------:R-:W-:Y:S01]  /*0c00*/  IMAD.MOV.U32 R18, RZ, RZ, R6.reuse ;  /* 0x000000ffff127224 */ /* 0x100fe200078e0006 */
[-C--:B------:R-:W-:Y:S01]  /*0c10*/  MOV R26, R6.reuse ;  /* 0x00000006001a7202 */ /* 0x080fe20000000f00 */
[----:B------:R-:W-:Y:S01]  /*0c20*/  IMAD.MOV.U32 R22, RZ, RZ, R6 ;  /* 0x000000ffff167224 */ /* 0x000fe200078e0006 */
[----:B--2---:R-:W5:Y:S01]  /*0c30*/  TEX.LL RZ, R12, R12, R11, UR6, 3D, 0x1 ;  /* 0x48ff060b0c0c7f60 */ /* 0x004f6200089e01ff */
[----:B------:R-:W-:Y:S01]  /*0c40*/  TEX.LL RZ, R4, R4, R11, UR6, 3D, 0x1 ;  /* 0x48ff060b04047f60 */ /* 0x000fe200089e01ff */
[----:B------:R-:W5:Y:S01]  /*0c50*/  TEX.LL RZ, R24, R24, R11, UR6, 3D, 0x1 ;  /* 0x48ff060b18187f60 */ /* 0x000f6200089e01ff */
[----:B------:R-:W5:Y:S01]  /*0c60*/  TEX.LL RZ, R16, R16, R11, UR6, 3D, 0x1 ;  /* 0x48ff060b10107f60 */ /* 0x000f6200089e01ff */
[----:B------:R-:W-:Y:S01]  /*0c70*/  MOV R10, R6 ;  /* 0x00000006000a7202 */ /* 0x000fe20000000f00 */
[----:B------:R-:W-:Y:S01]  /*0c80*/  FADD R20, R20, 0.5 ;  /* 0x3f00000014147421 */ /* 0x000fe20000000000 */
[----:B------:R-:W-:-:S02]  /*0c90*/  MOV R21, R5 ;  /* 0x0000000500157202 */ /* 0x000fc40000000f00 */
[----:B------:R-:W5:Y:S02]  /*0ca0*/  TEX.LL RZ, R15, R8, R11, UR6, 3D, 0x1 ;  /* 0x48ff060b080f7f60 */ /* 0x000f6400089e01ff */
[----:B------:R0:W5:Y:S01]  /*0cb0*/  TEX.LL RZ, R27, R20, R11, UR6, 3D, 0x1 ;  /* 0x48ff060b141b7f60 */ /* 0x00016200089e01ff */
[----:B------:R-:W2:Y:S01]  /*0cc0*/  MUFU.RCP64H R29, 0.32201600074768066406 ;  /* 0x3fd49be9001d7908 */ /* 0x000ea20000001800 */
[----:B------:R-:W-:Y:S01]  /*0cd0*/  MOV R32, 0x0 ;  /* 0x0000000000207802 */ /* 0x000fe20000000f00 */
[----:B------:R-:W-:Y:S01]  /*0ce0*/  IMAD.MOV.U32 R28, RZ, RZ, 0x1 ;  /* 0x00000001ff1c7424 */ /* 0x000fe200078e00ff */
[----:B------:R-:W-:-:S06]  /*0cf0*/  MOV R33, 0x3fd49be9 ;  /* 0x3fd49be900217802 */ /* 0x000fcc0000000f00 */
[----:B--2---:R-:W-:-:S08]  /*0d00*/  DFMA R30, R28, -R32, 1 ;  /* 0x3ff000001c1e742b */ /* 0x004fd00000000820 */
[----:B------:R-:W-:-:S08]  /*0d10*/  DFMA R30, R30, R30, R30 ;  /* 0x0000001e1e1e722b */ /* 0x000fd0000000001e */
[----:B------:R-:W-:Y:S01]  /*0d20*/  DFMA R30, R28, R30, R28 ;  /* 0x0000001e1c1e722b */ /* 0x000fe2000000001c */
[----:B0-----:R-:W-:Y:S01]  /*0d30*/  UMOV UR6, 0xcccccccd ;  /* 0xcccccccd00067882 */ /* 0x001fe20000000000 */
[----:B------:R-:W-:-:S06]  /*0d40*/  UMOV UR7, 0x40224ccc ;  /* 0x40224ccc00077882 */ /* 0x000fcc0000000000 */
[----:B------:R-:W-:-:S08]  /*0d50*/  DFMA R6, R30, -R32, 1 ;  /* 0x3ff000001e06742b */ /* 0x000fd00000000820 */
[----:B------:R-:W-:Y:S02]  /*0d60*/  DFMA R30, R30, R6, R30 ;  /* 0x000000061e1e722b */ /* 0x000fe4000000001e */
[----:B------:R-:W-:-:S08]  /*0d70*/  DADD R6, R2, -UR6 ;  /* 0x8000000602067e29 */ /* 0x000fd00008000000 */
[----:B------:R-:W-:Y:S02]  /*0d80*/  DMUL R8, R6, R30 ;  /* 0x0000001e06087228 */ /* 0x000fe40000000000 */
[----:B------:R-:W-:-:S06]  /*0d90*/  FSETP.GEU.AND P1, PT, |R7|, 6.5827683646048100446e-37, PT ;  /* 0x036000000700780b */ /* 0x000fcc0003f2e200 */
[----:B------:R-:W-:-:S08]  /*0da0*/  DFMA R2, R8, -0.32201600074768066406, R6 ;  /* 0xbfd49be90802782b */ /* 0x000fd00000000006 */
[----:B------:R-:W-:-:S10]  /*0db0*/  DFMA R8, R30, R2, R8 ;  /* 0x000000021e08722b */ /* 0x000fd40000000008 */
[----:B------:R-:W-:-:S05]  /*0dc0*/  FFMA R2, RZ, 1.661008000373840332, R9 ;  /* 0x3fd49be9ff027823 */ /* 0x000fca0000000009 */
[----:B------:R-:W-:Y:S01]  /*0dd0*/  FSETP.GT.AND P0, PT, |R2|, 1.469367938527859385e-39, PT ;  /* 0x001000000200780b */ /* 0x000fe20003f04200 */
[----:B------:R-:W-:-:S04]  /*0de0*/  DEPBAR.LE SB5, 0x3 ;  /* 0x0000d0c00000791a */ /* 0x000fc80000000000 */
[----:B------:R-:W-:Y:S01]  /*0df0*/  FMUL R3, R12, 3 ;  /* 0x404000000c037820 */ /* 0x000fe20000400000 */
[----:B------:R-:W-:-:S03]  /*0e00*/  FMUL R14, R24, 3 ;  /* 0x40400000180e7820 */ /* 0x000fc60000400000 */
[----:B------:R-:W-:Y:S01]  /*0e10*/  FFMA R3, R4, 3, -R3 ;  /* 0x4040000004037823 */ /* 0x000fe20000000803 */
[----:B------:R-:W-:-:S04]  /*0e20*/  DEPBAR.LE SB5, 0x1 ;  /* 0x0000d0400000791a */ /* 0x000fc80000000000 */
[----:B------:R-:W-:Y:S01]  /*0e30*/  FADD R2, R3, R16 ;  /* 0x0000001003027221 */ /* 0x000fe20000000000 */
[----:B------:R-:W-:Y:S01]  /*0e40*/  FFMA R14, R15, 3, -R14 ;  /* 0x404000000f0e7823 */ /* 0x000fe2000000080e */
[----:B------:R-:W-:Y:S06]  /*0e50*/  @P0 BRA P1, `(.L_x_71) ;  /* 0x0000000000180947 */ /* 0x000fec0000800000 */
[----:B------:R-:W-:Y:S01]  /*0e60*/  MOV R16, R6 ;  /* 0x0000000600107202 */ /* 0x000fe20000000f00 */
[----:B------:R-:W-:Y:S01]  /*0e70*/  IMAD.MOV.U32 R19, RZ, RZ, 0x3fd49be9 ;  /* 0x3fd49be9ff137424 */ /* 0x000fe200078e00ff */
[----:B------:R-:W-:Y:S02]  /*0e80*/  MOV R17, R7 ;  /* 0x0000000700117202 */ /* 0x000fe40000000f00 */
[----:B------:R-:W-:Y:S02]  /*0e90*/  MOV R18, RZ ;  /* 0x000000ff00127202 */ /* 0x000fe40000000f00 */
[----:B------:R-:W-:-:S07]  /*0ea0*/  MOV R6, 0xec0 ;  /* 0x00000ec000067802 */ /* 0x000fce0000000f00 */
[----:B-1---5:R-:W-:Y:S05]  /*0eb0*/  CALL.REL.NOINC `($__internal_3_$__cuda_sm20_div_rn_f64_full) ;  /* 0x00000014000c7944 */ /* 0x022fea0003c00000 */
.L_x_71:
[----:B------:R-:W0:Y:S01]  /*0ec0*/  F2F.F32.F64 R9, R8 ;  /* 0x0000000800097310 */ /* 0x000e220000301000 */
[----:B------:R-:W-:Y:S01]  /*0ed0*/  FADD R6, -R0, 1 ;  /* 0x3f80000000067421 */ /* 0x000fe20000000100 */
[----:B-----5:R-:W-:Y:S01]  /*0ee0*/  FADD R14, R14, R27 ;  /* 0x0000001b0e0e7221 */ /* 0x020fe20000000000 */
[----:B0-----:R-:W-:-:S04]  /*0ef0*/  FADD R3, -R9, 1 ;  /* 0x3f80000009037421 */ /* 0x001fc80000000100 */
[-C--:B------:R-:W-:Y:S01]  /*0f00*/  FMUL R5, R3, R6.reuse ;  /* 0x0000000603057220 */ /* 0x080fe20000400000 */
[----:B------:R-:W-:Y:S01]  /*0f10*/  FMUL R6, R9, R6 ;  /* 0x0000000609067220 */ /* 0x000fe20000400000 */
[C---:B------:R-:W-:Y:S01]  /*0f20*/  FMUL R3, R0.reuse, R3 ;  /* 0x0000000300037220 */ /* 0x040fe20000400000 */
[----:B------:R-:W-:Y:S01]  /*0f30*/  FMUL R0, R0, R9 ;  /* 0x0000000900007220 */ /* 0x000fe20000400000 */
[----:B------:R-:W-:-:S04]  /*0f40*/  FMUL R5, R4, R5 ;  /* 0x0000000504057220 */ /* 0x000fc80000400000 */
[----:B------:R-:W-:-:S04]  /*0f50*/  FFMA R2, R2, R6, R5 ;  /* 0x0000000602027223 */ /* 0x000fc80000000005 */
[----:B------:R-:W-:-:S04]  /*0f60*/  FFMA R3, R15, R3, R2 ;  /* 0x000000030f037223 */ /* 0x000fc80000000002 */
[----:B------:R-:W-:Y:S01]  /*0f70*/  FFMA R2, R14, R0, R3 ;  /* 0x000000000e027223 */ /* 0x000fe20000000003 */
[----:B------:R-:W-:Y:S06]  /*0f80*/  BRA `(.L_x_68) ;  /* 0x0000001000907947 */ /* 0x000fec0003800000 */
.L_x_70:
[----:B------:R-:W-:Y:S01]  /*0f90*/  UMOV UR20, 0x33333333 ;  /* 0x3333333300147882 */ /* 0x000fe20000000000 */
[----:B------:R-:W-:Y:S02]  /*0fa0*/  UMOV UR21, 0x4022f333 ;  /* 0x4022f33300157882 */ /* 0x000fe40000000000 */
[----:B------:R-:W-:-:S06]  /*0fb0*/  DSETP.GEU.AND P0, PT, R2, UR20, PT ;  /* 0x0000001402007e2a */ /* 0x000fcc000bf0e000 */
[----:B------:R-:W-:-:S14]  /*0fc0*/  DSETP.LEU.OR P0, PT, R2, UR6, P0 ;  /* 0x0000000602007e2a */ /* 0x000fdc000870b400 */
[----:B------:R-:W-:Y:S05]  /*0fd0*/  @P0 BRA `(.L_x_72) ;  /* 0x0000000400480947 */ /* 0x000fea0003800000 */
[----:B------:R-:W0:Y:S01]  /*0fe0*/  F2F.F32.F64 R5, R26 ;  /* 0x0000001a00057310 */ /* 0x000e220000301000 */
[----:B------:R-:W2:Y:S01]  /*0ff0*/  LDCU UR6, c[0x0][0x380] ;  /* 0x00007000ff0677ac */ /* 0x000ea20008000800 */
[C---:B---3--:R-:W-:Y:S01]  /*1000*/  FADD R13, R7.reuse, 2 ;  /* 0x40000000070d7421 */ /* 0x048fe20000000000 */
[C---:B------:R-:W-:Y:S01]  /*1010*/  FADD R9, R7.reuse, 1 ;  /* 0x3f80000007097421 */ /* 0x040fe20000000000 */
[C---:B------:R-:W-:Y:S01]  /*1020*/  FADD R24, R8.reuse, 1 ;  /* 0x3f80000008187421 */ /* 0x040fe20000000000 */
[----:B------:R-:W-:Y:S01]  /*1030*/  FADD R11, R7, 3 ;  /* 0x40400000070b7421 */ /* 0x000fe20000000000 */
[C---:B------:R-:W-:Y:S01]  /*1040*/  FFMA R12, R8.reuse, 41, R13 ;  /* 0x42240000080c7823 */ /* 0x040fe2000000000d */
[--C-:B------:R-:W-:Y:S01]  /*1050*/  FFMA R4, R8, 41, R9.reuse ;  /* 0x4224000008047823 */ /* 0x100fe20000000009 */
[----:B------:R-:W3:Y:S01]  /*1060*/  F2F.F32.F64 R6, R14 ;  /* 0x0000000e00067310 */ /* 0x000ee20000301000 */
[C---:B------:R-:W-:Y:S01]  /*1070*/  FFMA R7, R24.reuse, 41, R9 ;  /* 0x4224000018077823 */ /* 0x040fe20000000009 */
[C---:B------:R-:W-:Y:S01]  /*1080*/  FFMA R20, R24.reuse, 41, R11 ;  /* 0x4224000018147823 */ /* 0x040fe2000000000b */
[----:B------:R-:W-:Y:S01]  /*1090*/  FFMA R24, R24, 41, R13 ;  /* 0x4224000018187823 */ /* 0x000fe2000000000d */
[----:B------:R-:W-:Y:S01]  /*10a0*/  FADD R12, R12, 0.5 ;  /* 0x3f0000000c0c7421 */ /* 0x000fe20000000000 */
[----:B------:R-:W-:Y:S01]  /*10b0*/  FFMA R16, R8, 41, R11 ;  /* 0x4224000008107823 */ /* 0x000fe2000000000b */
[----:B------:R-:W-:Y:S01]  /*10c0*/  MOV R11, 0xc2000000 ;  /* 0xc2000000000b7802 */ /* 0x000fe20000000f00 */
[----:B0-----:R-:W-:-:S02]  /*10d0*/  IMAD.MOV.U32 R13, RZ, RZ, R5 ;  /* 0x000000ffff0d7224 */ /* 0x001fc400078e0005 */
[----:B------:R-:W-:Y:S01]  /*10e0*/  FADD R4, R4, 0.5 ;  /* 0x3f00000004047421 */ /* 0x000fe20000000000 */
[----:B------:R-:W-:Y:S01]  /*10f0*/  UMOV UR7, URZ ;  /* 0x000000ff00077c82 */ /* 0x000fe20008000000 */
[----:B------:R-:W-:Y:S01]  /*1100*/  FADD R24, R24, 0.5 ;  /* 0x3f00000018187421 */ /* 0x000fe20000000000 */
[----:B------:R-:W-:Y:S02]  /*1110*/  IMAD.MOV.U32 R25, RZ, RZ, R5 ;  /* 0x000000ffff197224 */ /* 0x000fe400078e0005 */
[----:B------:R-:W-:Y:S01]  /*1120*/  FADD R16, R16, 0.5 ;  /* 0x3f00000010107421 */ /* 0x000fe20000000000 */
[----:B------:R-:W-:Y:S01]  /*1130*/  MOV R17, R5 ;  /* 0x0000000500117202 */ /* 0x000fe20000000f00 */
[----:B------:R-:W-:Y:S01]  /*1140*/  FADD R8, R7, 0.5 ;  /* 0x3f00000007087421 */ /* 0x000fe20000000000 */
[-C--:B---3--:R-:W-:Y:S01]  /*1150*/  MOV R14, R6.reuse ;  /* 0x00000006000e7202 */ /* 0x088fe20000000f00 */
[----:B------:R-:W-:Y:S01]  /*1160*/  FADD R20, R20, 0.5 ;  /* 0x3f00000014147421 */ /* 0x000fe20000000000 */
[----:B------:R-:W-:-:S02]  /*1170*/  MOV R26, R6 ;  /* 0x00000006001a7202 */ /* 0x000fc40000000f00 */
[----:B--2---:R-:W5:Y:S01]  /*1180*/  TEX.LL RZ, R12, R12, R11, UR6, 3D, 0x1 ;  /* 0x48ff060b0c0c7f60 */ /* 0x004f6200089e01ff */
[----:B------:R-:W-:Y:S01]  /*1190*/  TEX.LL RZ, R4, R4, R11, UR6, 3D, 0x1 ;  /* 0x48ff060b04047f60 */ /* 0x000fe200089e01ff */
[----:B------:R-:W5:Y:S01]  /*11a0*/  TEX.LL RZ, R24, R24, R11, UR6, 3D, 0x1 ;  /* 0x48ff060b18187f60 */ /* 0x000f6200089e01ff */
[-C--:B------:R-:W-:Y:S02]  /*11b0*/  MOV R18, R6.reuse ;  /* 0x0000000600127202 */ /* 0x080fe40000000f00 */
[-C--:B------:R-:W-:Y:S02]  /*11c0*/  MOV R9, R5.reuse ;  /* 0x0000000500097202 */ /* 0x080fe40000000f00 */
[-C--:B------:R-:W-:Y:S01]  /*11d0*/  MOV R10, R6.reuse ;  /* 0x00000006000a7202 */ /* 0x080fe20000000f00 */
[----:B------:R-:W5:Y:S01]  /*11e0*/  TEX.LL RZ, R16, R16, R11, UR6, 3D, 0x1 ;  /* 0x48ff060b10107f60 */ /* 0x000f6200089e01ff */
[----:B------:R-:W-:Y:S02]  /*11f0*/  MOV R21, R5 ;  /* 0x0000000500157202 */ /* 0x000fe40000000f00 */
[----:B------:R-:W5:Y:S01]  /*1200*/  TEX.LL RZ, R15, R8, R11, UR6, 3D, 0x1 ;  /* 0x48ff060b080f7f60 */ /* 0x000f6200089e01ff */
[----:B------:R-:W-:-:S04]  /*1210*/  MOV R22, R6 ;  /* 0x0000000600167202 */ /* 0x000fc80000000f00 */
[----:B------:R0:W5:Y:S01]  /*1220*/  TEX.LL RZ, R27, R20, R11, UR6, 3D, 0x1 ;  /* 0x48ff060b141b7f60 */ /* 0x00016200089e01ff */
[----:B------:R-:W2:Y:S01]  /*1230*/  MUFU.RCP64H R31, 0.0029839985072612762451 ;  /* 0x3f6871e6001f7908 */ /* 0x000ea20000001800 */
[----:B------:R-:W-:Y:S01]  /*1240*/  IMAD.MOV.U32 R28, RZ, RZ, -0x40000000 ;  /* 0xc0000000ff1c7424 */ /* 0x000fe200078e00ff */
[----:B------:R-:W-:Y:S02]  /*1250*/  MOV R29, 0x3f6871e6 ;  /* 0x3f6871e6001d7802 */ /* 0x000fe40000000f00 */
        /* <DEDUP_REMOVED lines=11> */
[----:B------:R-:W-:-:S08]  /*1310*/  DFMA R28, R8, -R28, R6 ;  /* 0x8000001c081c722b */ /* 0x000fd00000000006 */
[----:B------:R-:W-:-:S10]  /*1320*/  DFMA R8, R32, R28, R8 ;  /* 0x0000001c2008722b */ /* 0x000fd40000000008 */
[----:B------:R-:W-:-:S05]  /*1330*/  FFMA R2, RZ, 0.90798795223236083984, R9 ;  /* 0x3f6871e6ff027823 */ /* 0x000fca0000000009 */
        /* <DEDUP_REMOVED lines=10> */
[----:B------:R-:W-:Y:S01]  /*13e0*/  IMAD.MOV.U32 R17, RZ, RZ, R7 ;  /* 0x000000ffff117224 */ /* 0x000fe200078e0007 */
[----:B------:R-:W-:Y:S02]  /*13f0*/  MOV R18, 0xc0000000 ;  /* 0xc000000000127802 */ /* 0x000fe40000000f00 */
[----:B------:R-:W-:Y:S02]  /*1400*/  MOV R19, 0x3f6871e6 ;  /* 0x3f6871e600137802 */ /* 0x000fe40000000f00 */
[----:B------:R-:W-:-:S07]  /*1410*/  MOV R6, 0x1430 ;  /* 0x0000143000067802 */ /* 0x000fce0000000f00 */
[----:B-1---5:R-:W-:Y:S05]  /*1420*/  CALL.REL.NOINC `($__internal_3_$__cuda_sm20_div_rn_f64_full) ;  /* 0x0000000c00b07944 */ /* 0x022fea0003c00000 */
.L_x_73:
[----:B------:R-:W0:Y:S01]  /*1430*/  F2F.F32.F64 R9, R8 ;  /* 0x0000000800097310 */ /* 0x000e220000301000 */
[----:B------:R-:W-:Y:S01]  /*1440*/  FADD R6, -R0, 1 ;  /* 0x3f80000000067421 */ /* 0x000fe20000000100 */
[----:B-----5:R-:W-:-:S03]  /*1450*/  FADD R14, R14, R27 ;  /* 0x0000001b0e0e7221 */ /* 0x020fc60000000000 */
[----:B0-----:R-:W-:Y:S01]  /*1460*/  FMUL R5, R6, R9 ;  /* 0x0000000906057220 */ /* 0x001fe20000400000 */
[----:B------:R-:W-:-:S03]  /*1470*/  FADD R3, -R9, 1 ;  /* 0x3f80000009037421 */ /* 0x000fc60000000100 */
[----:B------:R-:W-:Y:S01]  /*1480*/  FMUL R7, R4, R5 ;  /* 0x0000000504077220 */ /* 0x000fe20000400000 */
[-C--:B------:R-:W-:Y:S01]  /*1490*/  FMUL R5, R6, R3.reuse ;  /* 0x0000000306057220 */ /* 0x080fe20000400000 */
[C---:B------:R-:W-:Y:S01]  /*14a0*/  FMUL R3, R0.reuse, R3 ;  /* 0x0000000300037220 */ /* 0x040fe20000400000 */
[----:B------:R-:W-:Y:S02]  /*14b0*/  FMUL R0, R0, R9 ;  /* 0x0000000900007220 */ /* 0x000fe40000400000 */
[----:B------:R-:W-:-:S04]  /*14c0*/  FFMA R5, R2, R5, R7 ;  /* 0x0000000502057223 */ /* 0x000fc80000000007 */
[----:B------:R-:W-:-:S04]  /*14d0*/  FFMA R14, R14, R3, R5 ;  /* 0x000000030e0e7223 */ /* 0x000fc80000000005 */
[----:B------:R-:W-:Y:S01]  /*14e0*/  FFMA R2, R15, R0, R14 ;  /* 0x000000000f027223 */ /* 0x000fe2000000000e */
[----:B------:R-:W-:Y:S06]  /*14f0*/  BRA `(.L_x_68) ;  /* 0x0000000c00347947 */ /* 0x000fec0003800000 */
.L_x_72:
[----:B------:R-:W0:Y:S01]  /*1500*/  F2F.F32.F64 R13, R26 ;  /* 0x0000001a000d7310 */ /* 0x000e220000301000 */
[----:B------:R-:W2:Y:S01]  /*1510*/  LDCU UR6, c[0x0][0x380] ;  /* 0x00007000ff0677ac */ /* 0x000ea20008000800 */
[----:B---3--:R-:W-:Y:S01]  /*1520*/  FADD R3, R7, 1 ;  /* 0x3f80000007037421 */ /* 0x008fe20000000000 */
[C---:B------:R-:W-:Y:S01]  /*1530*/  FFMA R12, R8.reuse, 41, R7 ;  /* 0x42240000080c7823 */ /* 0x040fe20000000007 */
[C---:B------:R-:W-:Y:S01]  /*1540*/  FADD R2, R8.reuse, 1 ;  /* 0x3f80000008027421 */ /* 0x040fe20000000000 */
[----:B------:R-:W-:Y:S01]  /*1550*/  MOV R19, 0xc2000000 ;  /* 0xc200000000137802 */ /* 0x000fe20000000f00 */
[----:B------:R-:W-:Y:S01]  /*1560*/  FFMA R8, R8, 41, R3 ;  /* 0x4224000008087823 */ /* 0x000fe20000000003 */
[----:B------:R-:W-:Y:S01]  /*1570*/  UMOV UR7, URZ ;  /* 0x000000ff00077c82 */ /* 0x000fe20008000000 */
[----:B------:R-:W3:Y:S01]  /*1580*/  F2F.F32.F64 R14, R14 ;  /* 0x0000000e000e7310 */ /* 0x000ee20000301000 */
[----:B------:R-:W-:Y:S01]  /*1590*/  FFMA R16, R2, 41, R7 ;  /* 0x4224000002107823 */ /* 0x000fe20000000007 */
[----:B------:R-:W-:Y:S01]  /*15a0*/  FADD R8, R8, 0.5 ;  /* 0x3f00000008087421 */ /* 0x000fe20000000000 */
[----:B------:R-:W-:Y:S01]  /*15b0*/  FADD R12, R12, 0.5 ;  /* 0x3f0000000c0c7421 */ /* 0x000fe20000000000 */
[----:B------:R-:W-:Y:S01]  /*15c0*/  FFMA R20, R2, 41, R3 ;  /* 0x4224000002147823 */ /* 0x000fe20000000003 */
[----:B------:R-:W-:Y:S01]  /*15d0*/  FADD R16, R16, 0.5 ;  /* 0x3f00000010107421 */ /* 0x000fe20000000000 */
[----:B0-----:R-:W-:Y:S01]  /*15e0*/  MOV R9, R13 ;  /* 0x0000000d00097202 */ /* 0x001fe20000000f00 */
[----:B------:R-:W-:-:S02]  /*15f0*/  IMAD.MOV.U32 R17, RZ, RZ, R13 ;  /* 0x000000ffff117224 */ /* 0x000fc400078e000d */
[----:B------:R-:W-:Y:S01]  /*1600*/  FADD R20, R20, 0.5 ;  /* 0x3f00000014147421 */ /* 0x000fe20000000000 */
[----:B------:R-:W-:Y:S01]  /*1610*/  IMAD.MOV.U32 R21, RZ, RZ, R13 ;  /* 0x000000ffff157224 */ /* 0x000fe200078e000d */
[-C--:B---3--:R-:W-:Y:S02]  /*1620*/  MOV R10, R14.reuse ;  /* 0x0000000e000a7202 */ /* 0x088fe40000000f00 */
[-C--:B------:R-:W-:Y:S02]  /*1630*/  MOV R18, R14.reuse ;  /* 0x0000000e00127202 */ /* 0x080fe40000000f00 */
[----:B--2---:R-:W5:Y:S01]  /*1640*/  TEX.LL RZ, R5, R8, R19, UR6, 3D, 0x1 ;  /* 0x48ff061308057f60 */ /* 0x004f6200089e01ff */
[----:B------:R-:W5:Y:S01]  /*1650*/  TEX.LL RZ, R12, R12, R19, UR6, 3D, 0x1 ;  /* 0x48ff06130c0c7f60 */ /* 0x000f6200089e01ff */
[----:B------:R-:W5:Y:S01]  /*1660*/  TEX.LL RZ, R16, R16, R19, UR6, 3D, 0x1 ;  /* 0x48ff061310107f60 */ /* 0x000f6200089e01ff */
[----:B------:R-:W-:-:S04]  /*1670*/  MOV R22, R14 ;  /* 0x0000000e00167202 */ /* 0x000fc80000000f00 */
[----:B------:R-:W5:Y:S01]  /*1680*/  TEX.LL RZ, R20, R20, R19, UR6, 3D, 0x1 ;  /* 0x48ff061314147f60 */ /* 0x000f6200089e01ff */
[----:B------:R-:W-:Y:S01]  /*1690*/  FADD R7, R4, -R7 ;  /* 0x8000000704077221 */ /* 0x000fe20000000000 */
[----:B------:R-:W-:-:S03]  /*16a0*/  FADD R4, -R0, 1 ;  /* 0x3f80000000047421 */ /* 0x000fc60000000100 */
[----:B------:R-:W-:Y:S01]  /*16b0*/  FADD R3, -R7, 1 ;  /* 0x3f80000007037421 */ /* 0x000fe20000000100 */
[-C--:B------:R-:W-:Y:S01]  /*16c0*/  FMUL R2, R4, R7.reuse ;  /* 0x0000000704027220 */ /* 0x080fe20000400000 */
[----:B------:R-:W-:Y:S01]  /*16d0*/  FMUL R7, R0, R7 ;  /* 0x0000000700077220 */ /* 0x000fe20000400000 */
[----:B------:R-:W-:-:S04]  /*16e0*/  DEPBAR.LE SB5, 0x3 ;  /* 0x0000d0c00000791a */ /* 0x000fc80000000000 */
[----:B------:R-:W-:Y:S01]  /*16f0*/  FMUL R11, R2, R5 ;  /* 0x00000005020b7220 */ /* 0x000fe20000400000 */
[-C--:B------:R-:W-:Y:S01]  /*1700*/  FMUL R5, R4, R3.reuse ;  /* 0x0000000304057220 */ /* 0x080fe20000400000 */
[----:B------:R-:W-:-:S03]  /*1710*/  FMUL R2, R0, R3 ;  /* 0x0000000300027220 */ /* 0x000fc60000400000 */
[----:B-----5:R-:W-:-:S04]  /*1720*/  FFMA R5, R12, R5, R11 ;  /* 0x000000050c057223 */ /* 0x020fc8000000000b */
[----:B------:R-:W-:-:S04]  /*1730*/  FFMA R2, R2, R16, R5 ;  /* 0x0000001002027223 */ /* 0x000fc80000000005 */
[----:B------:R-:W-:Y:S01]  /*1740*/  FFMA R2, R7, R20, R2 ;  /* 0x0000001407027223 */ /* 0x000fe20000000002 */
[----:B------:R-:W-:Y:S06]  /*1750*/  BRA `(.L_x_68) ;  /* 0x00000008009c7947 */ /* 0x000fec0003800000 */
.L_x_69:
[----:B------:R-:W-:Y:S05]  /*1760*/  @!P0 BRA `(.L_x_74) ;  /* 0x0000000000508947 */ /* 0x000fea0003800000 */
[----:B------:R-:W0:Y:S01]  /*1770*/  FRND.FLOOR R7, R9 ;  /* 0x0000000900077307 */ /* 0x000e220000205000 */
[----:B------:R-:W2:Y:S01]  /*1780*/  LDCU UR6, c[0x0][0x380] ;  /* 0x00007000ff0677ac */ /* 0x000ea20008000800 */
[----:B------:R-:W-:Y:S01]  /*1790*/  HFMA2 R11, -RZ, RZ, -3, 0 ;  /* 0xc2000000ff0b7431 */ /* 0x000fe200000001ff */
[----:B------:R-:W-:-:S05]  /*17a0*/  UMOV UR7, URZ ;  /* 0x000000ff00077c82 */ /* 0x000fca0008000000 */
[----:B------:R-:W3:Y:S01]  /*17b0*/  F2F.F32.F64 R13, R26 ;  /* 0x0000001a000d7310 */ /* 0x000ee20000301000 */
[----:B0-----:R-:W-:-:S07]  /*17c0*/  FADD R3, R7, 1 ;  /* 0x3f80000007037421 */ /* 0x001fce0000000000 */
[----:B------:R-:W0:Y:S01]  /*17d0*/  F2F.F32.F64 R14, R14 ;  /* 0x0000000e000e7310 */ /* 0x000e220000301000 */
[--C-:B------:R-:W-:Y:S01]  /*17e0*/  FFMA R12, R7, 41, R4.reuse ;  /* 0x42240000070c7823 */ /* 0x100fe20000000004 */
[----:B------:R-:W-:-:S03]  /*17f0*/  FFMA R3, R3, 41, R4 ;  /* 0x4224000003037823 */ /* 0x000fc60000000004 */
[----:B------:R-:W-:Y:S01]  /*1800*/  FADD R12, R12, 0.5 ;  /* 0x3f0000000c0c7421 */ /* 0x000fe20000000000 */
[----:B------:R-:W-:Y:S01]  /*1810*/  FADD R4, R3, 0.5 ;  /* 0x3f00000003047421 */ /* 0x000fe20000000000 */
[----:B---3--:R-:W-:Y:S01]  /*1820*/  MOV R5, R13 ;  /* 0x0000000d00057202 */ /* 0x008fe20000000f00 */
[----:B0-----:R-:W-:-:S04]  /*1830*/  IMAD.MOV.U32 R6, RZ, RZ, R14 ;  /* 0x000000ffff067224 */ /* 0x001fc800078e000e */
[----:B--2---:R-:W5:Y:S01]  /*1840*/  TEX.LL RZ, R4, R4, R11, UR6, 3D, 0x1 ;  /* 0x48ff060b04047f60 */ /* 0x004f6200089e01ff */
[----:B------:R-:W5:Y:S01]  /*1850*/  TEX.LL RZ, R12, R12, R11, UR6, 3D, 0x1 ;  /* 0x48ff060b0c0c7f60 */ /* 0x000f6200089e01ff */
[----:B------:R-:W-:-:S04]  /*1860*/  FADD R9, R9, -R7 ;  /* 0x8000000709097221 */ /* 0x000fc80000000000 */
[C---:B------:R-:W-:Y:S01]  /*1870*/  FADD R3, -R9.reuse, 1 ;  /* 0x3f80000009037421 */ /* 0x040fe20000000100 */
[----:B-----5:R-:W-:-:S04]  /*1880*/  FMUL R9, R9, R4 ;  /* 0x0000000409097220 */ /* 0x020fc80000400000 */
[----:B------:R-:W-:Y:S01]  /*1890*/  FFMA R2, R12, R3, R9 ;  /* 0x000000030c027223 */ /* 0x000fe20000000009 */
[----:B------:R-:W-:Y:S06]  /*18a0*/  BRA `(.L_x_68) ;  /* 0x0000000800487947 */ /* 0x000fec0003800000 */
.L_x_74:
[----:B------:R-:W-:Y:S01]  /*18b0*/  UMOV UR6, 0xcccccccd ;  /* 0xcccccccd00067882 */ /* 0x000fe20000000000 */
[----:B------:R-:W-:Y:S02]  /*18c0*/  UMOV UR7, 0x40224ccc ;  /* 0x40224ccc00077882 */ /* 0x000fe40000000000 */
[----:B------:R-:W-:Y:S01]  /*18d0*/  DSETP.GT.AND P0, PT, R2, UR6, PT ;  /* 0x0000000602007e2a */ /* 0x000fe2000bf04000 */
[----:B------:R-:W-:Y:S01]  /*18e0*/  UMOV UR6, 0x14c660a2 ;  /* 0x14c660a200067882 */ /* 0x000fe20000000000 */
[----:B------:R-:W-:-:S04]  /*18f0*/  UMOV UR7, 0x4022f1ac ;  /* 0x4022f1ac00077882 */ /* 0x000fc80000000000 */
[----:B------:R-:W-:-:S14]  /*1900*/  DSETP.GEU.OR P0, PT, R2, UR6, !P0 ;  /* 0x0000000602007e2a */ /* 0x000fdc000c70e400 */
[----:B------:R-:W-:Y:S05]  /*1910*/  @P0 BRA `(.L_x_75) ;  /* 0x0000000000d80947 */ /* 0x000fea0003800000 */
[----:B------:R-:W0:Y:S01]  /*1920*/  FRND.FLOOR R0, R4 ;  /* 0x0000000400007307 */ /* 0x000e220000205000 */
[----:B------:R-:W2:Y:S01]  /*1930*/  LDCU UR6, c[0x0][0x380] ;  /* 0x00007000ff0677ac */ /* 0x000ea20008000800 */
[----:B------:R-:W-:Y:S01]  /*1940*/  MOV R11, 0xc2000000 ;  /* 0xc2000000000b7802 */ /* 0x000fe20000000f00 */
[----:B------:R-:W-:-:S05]  /*1950*/  UMOV UR7, URZ ;  /* 0x000000ff00077c82 */ /* 0x000fca0008000000 */
[----:B------:R-:W3:Y:S01]  /*1960*/  FRND.FLOOR R10, R9 ;  /* 0x00000009000a7307 */ /* 0x000ee20000205000 */
[----:B0-----:R-:W-:-:S07]  /*1970*/  FADD R8, R0, -1 ;  /* 0xbf80000000087421 */ /* 0x001fce0000000000 */
[----:B------:R-:W0:Y:S01]  /*1980*/  F2F.F32.F64 R5, R26 ;  /* 0x0000001a00057310 */ /* 0x000e220000301000 */
[----:B------:R-:W-:Y:S01]  /*1990*/  FADD R7, R0, -2 ;  /* 0xc000000000077421 */ /* 0x000fe20000000000 */
[----:B------:R-:W-:-:S04]  /*19a0*/  FFMA R0, R9, 41, R0 ;  /* 0x4224000009007823 */ /* 0x000fc80000000000 */
[----:B------:R-:W-:Y:S01]  /*19b0*/  FADD R4, R0, 0.5 ;  /* 0x3f00000000047421 */ /* 0x000fe20000000000 */
[C---:B---3--:R-:W-:Y:S01]  /*19c0*/  FFMA R8, R10.reuse, 41, R8 ;  /* 0x422400000a087823 */ /* 0x048fe20000000008 */
[----:B------:R-:W3:Y:S01]  /*19d0*/  F2F.F32.F64 R6, R14 ;  /* 0x0000000e00067310 */ /* 0x000ee20000301000 */
[----:B------:R-:W-:Y:S02]  /*19e0*/  FFMA R7, R10, 41, R7 ;  /* 0x422400000a077823 */ /* 0x000fe40000000007 */
[----:B------:R-:W-:Y:S02]  /*19f0*/  FADD R16, R8, 0.5 ;  /* 0x3f00000008107421 */ /* 0x000fe40000000000 */
[----:B------:R-:W-:Y:S01]  /*1a00*/  FADD R8, R7, 0.5 ;  /* 0x3f00000007087421 */ /* 0x000fe20000000000 */
[----:B0-----:R-:W-:Y:S01]  /*1a10*/  MOV R17, R5 ;  /* 0x0000000500117202 */ /* 0x001fe20000000f00 */
[----:B------:R-:W-:Y:S01]  /*1a20*/  IMAD.MOV.U32 R9, RZ, RZ, R5 ;  /* 0x000000ffff097224 */ /* 0x000fe200078e0005 */
[----:B---3--:R-:W-:-:S02]  /*1a30*/  MOV R18, R6 ;  /* 0x0000000600127202 */ /* 0x008fc40000000f00 */
[----:B------:R-:W-:Y:S02]  /*1a40*/  MOV R10, R6 ;  /* 0x00000006000a7202 */ /* 0x000fe40000000f00 */
[----:B--2---:R-:W5:Y:S01]  /*1a50*/  TEX.LL RZ, R7, R16, R11, UR6, 3D, 0x1 ;  /* 0x48ff060b10077f60 */ /* 0x004f6200089e01ff */
[----:B------:R-:W5:Y:S01]  /*1a60*/  TEX.LL RZ, R4, R4, R11, UR6, 3D, 0x1 ;  /* 0x48ff060b04047f60 */ /* 0x000f6200089e01ff */
        /* <DEDUP_REMOVED lines=9> */
[----:B------:R-:W-:Y:S02]  /*1b00*/  UMOV UR7, 0x40224ccc ;  /* 0x40224ccc00077882 */ /* 0x000fe40000000000 */
[----:B------:R-:W-:-:S04]  /*1b10*/  DADD R16, R2, -UR6 ;  /* 0x8000000602107e29 */ /* 0x000fc80008000000 */
[----:B------:R-:W-:-:S06]  /*1b20*/  DFMA R14, R20, -R14, 1 ;  /* 0x3ff00000140e742b */ /* 0x000fcc000000080e */
[----:B------:R-:W-:Y:S02]  /*1b30*/  FSETP.GEU.AND P1, PT, |R17|, 6.5827683646048100446e-37, PT ;  /* 0x036000001100780b */ /* 0x000fe40003f2e200 */
[----:B------:R-:W-:-:S08]  /*1b40*/  DFMA R14, R20, R14, R20 ;  /* 0x0000000e140e722b */ /* 0x000fd00000000014 */
[----:B------:R-:W-:-:S08]  /*1b50*/  DMUL R8, R14, R16 ;  /* 0x000000100e087228 */ /* 0x000fd00000000000 */
[----:B------:R-:W-:-:S08]  /*1b60*/  DFMA R2, R8, -0.32201600074768066406, R16 ;  /* 0xbfd49be90802782b */ /* 0x000fd00000000010 */
[----:B------:R-:W-:-:S10]  /*1b70*/  DFMA R8, R14, R2, R8 ;  /* 0x000000020e08722b */ /* 0x000fd40000000008 */
[----:B------:R-:W-:-:S05]  /*1b80*/  FFMA R2, RZ, 1.661008000373840332, R9 ;  /* 0x3fd49be9ff027823 */ /* 0x000fca0000000009 */
[----:B------:R-:W-:Y:S01]  /*1b90*/  FSETP.GT.AND P0, PT, |R2|, 1.469367938527859385e-39, PT ;  /* 0x001000000200780b */ /* 0x000fe20003f04200 */
[----:B------:R-:W-:-:S04]  /*1ba0*/  DEPBAR.LE SB5, 0x1 ;  /* 0x0000d0400000791a */ /* 0x000fc80000000000 */
[----:B------:R-:W-:-:S04]  /*1bb0*/  FMUL R3, R7, 3 ;  /* 0x4040000007037820 */ /* 0x000fc80000400000 */
[----:B------:R-:W-:-:S04]  /*1bc0*/  FFMA R3, R4, 3, -R3 ;  /* 0x4040000004037823 */ /* 0x000fc80000000803 */
[----:B------:R-:W-:Y:S05]  /*1bd0*/  @P0 BRA P1, `(.L_x_76) ;  /* 0x0000000000100947 */ /* 0x000fea0000800000 */
[----:B------:R-:W-:Y:S02]  /*1be0*/  MOV R18, RZ ;  /* 0x000000ff00127202 */ /* 0x000fe40000000f00 */
[----:B------:R-:W-:Y:S02]  /*1bf0*/  MOV R19, 0x3fd49be9 ;  /* 0x3fd49be900137802 */ /* 0x000fe40000000f00 */
[----:B------:R-:W-:-:S07]  /*1c00*/  MOV R6, 0x1c20 ;  /* 0x00001c2000067802 */ /* 0x000fce0000000f00 */
[----:B-1---5:R-:W-:Y:S05]  /*1c10*/  CALL.REL.NOINC `($__internal_3_$__cuda_sm20_div_rn_f64_full) ;  /* 0x0000000400b47944 */ /* 0x022fea0003c00000 */
.L_x_76:
[----:B------:R-:W0:Y:S01]  /*1c20*/  F2F.F32.F64 R8, R8 ;  /* 0x0000000800087310 */ /* 0x000e220000301000 */
[----:B-----5:R-:W-:-:S04]  /*1c30*/  FADD R3, R3, R0 ;  /* 0x0000000003037221 */ /* 0x020fc80000000000 */
[C---:B0-----:R-:W-:Y:S01]  /*1c40*/  FMUL R5, R8.reuse, R3 ;  /* 0x0000000308057220 */ /* 0x041fe20000400000 */
[----:B------:R-:W-:-:S04]  /*1c50*/  FADD R3, -R8, 1 ;  /* 0x3f80000008037421 */ /* 0x000fc80000000100 */
[----:B------:R-:W-:Y:S01]  /*1c60*/  FFMA R2, R4, R3, R5 ;  /* 0x0000000304027223 */ /* 0x000fe20000000005 */
[----:B------:R-:W-:Y:S06]  /*1c70*/  BRA `(.L_x_68) ;  /* 0x0000000400547947 */ /* 0x000fec0003800000 */
.L_x_75:
[----:B------:R-:W-:Y:S01]  /*1c80*/  UMOV UR20, 0x33333333 ;  /* 0x3333333300147882 */ /* 0x000fe20000000000 */
[----:B------:R-:W-:Y:S02]  /*1c90*/  UMOV UR21, 0x4022f333 ;  /* 0x4022f33300157882 */ /* 0x000fe40000000000 */
[----:B------:R-:W-:-:S06]  /*1ca0*/  DSETP.GEU.AND P0, PT, R2, UR20, PT ;  /* 0x0000001402007e2a */ /* 0x000fcc000bf0e000 */
[----:B------:R-:W-:-:S14]  /*1cb0*/  DSETP.LEU.OR P0, PT, R2, UR6, P0 ;  /* 0x0000000602007e2a */ /* 0x000fdc000870b400 */
[----:B------:R-:W-:Y:S05]  /*1cc0*/  @P0 BRA `(.L_x_77) ;  /* 0x0000000000f40947 */ /* 0x000fea0003800000 */
[----:B------:R-:W0:Y:S01]  /*1cd0*/  FRND.FLOOR R6, R4 ;  /* 0x0000000400067307 */ /* 0x000e220000205000 */
[----:B------:R-:W-:Y:S01]  /*1ce0*/  FADD R0, R4, 1 ;  /* 0x3f80000004007421 */ /* 0x000fe20000000000 */
[----:B------:R-:W2:Y:S01]  /*1cf0*/  LDCU UR6, c[0x0][0x380] ;  /* 0x00007000ff0677ac */ /* 0x000ea20008000800 */
[----:B------:R-:W-:Y:S01]  /*1d00*/  MOV R11, 0xc2000000 ;  /* 0xc2000000000b7802 */ /* 0x000fe20000000f00 */
[----:B------:R-:W-:-:S04]  /*1d10*/  UMOV UR7, URZ ;  /* 0x000000ff00077c82 */ /* 0x000fc80008000000 */
[----:B------:R-:W3:Y:S01]  /*1d20*/  FRND.FLOOR R9, R9 ;  /* 0x0000000900097307 */ /* 0x000ee20000205000 */
[----:B0-----:R-:W-:-:S07]  /*1d30*/  FADD R5, R6, 3 ;  /* 0x4040000006057421 */ /* 0x001fce0000000000 */
[----:B------:R-:W0:Y:S01]  /*1d40*/  FRND.FLOOR R0, R0 ;  /* 0x0000000000007307 */ /* 0x000e220000205000 */
[----:B------:R-:W-:-:S04]  /*1d50*/  FADD R6, R6, 2 ;  /* 0x4000000006067421 */ /* 0x000fc80000000000 */
[----:B---3--:R-:W-:-:S03]  /*1d60*/  FFMA R6, R9, 41, R6 ;  /* 0x4224000009067823 */ /* 0x008fc60000000006 */
[----:B------:R-:W3:Y:S01]  /*1d70*/  F2F.F32.F64 R13, R26 ;  /* 0x0000001a000d7310 */ /* 0x000ee20000301000 */
[----:B------:R-:W-:Y:S01]  /*1d80*/  FFMA R5, R9, 41, R5 ;  /* 0x4224000009057823 */ /* 0x000fe20000000005 */
[----:B------:R-:W-:-:S03]  /*1d90*/  FADD R16, R6, 0.5 ;  /* 0x3f00000006107421 */ /* 0x000fc60000000000 */
[----:B------:R-:W-:Y:S01]  /*1da0*/  FADD R8, R5, 0.5 ;  /* 0x3f00000005087421 */ /* 0x000fe20000000000 */
[----:B0-----:R-:W-:Y:S02]  /*1db0*/  FFMA R12, R9, 41, R0 ;  /* 0x42240000090c7823 */ /* 0x001fe40000000000 */
[----:B------:R-:W0:Y:S02]  /*1dc0*/  F2F.F32.F64 R14, R14 ;  /* 0x0000000e000e7310 */ /* 0x000e240000301000 */
[----:B------:R-:W-:Y:S01]  /*1dd0*/  FADD R12, R12, 0.5 ;  /* 0x3f0000000c0c7421 */ /* 0x000fe20000000000 */
[----:B---3--:R-:W-:Y:S01]  /*1de0*/  IMAD.MOV.U32 R17, RZ, RZ, R13 ;  /* 0x000000ffff117224 */ /* 0x008fe200078e000d */
[----:B------:R-:W-:Y:S02]  /*1df0*/  MOV R9, R13 ;  /* 0x0000000d00097202 */ /* 0x000fe40000000f00 */
[-C--:B0-----:R-:W-:Y:S02]  /*1e00*/  MOV R18, R14.reuse ;  /* 0x0000000e00127202 */ /* 0x081fe40000000f00 */
[----:B------:R-:W-:-:S02]  /*1e10*/  MOV R10, R14 ;  /* 0x0000000e000a7202 */ /* 0x000fc40000000f00 */
[----:B--2---:R-:W5:Y:S01]  /*1e20*/  TEX.LL RZ, R4, R16, R11, UR6, 3D, 0x1 ;  /* 0x48ff060b10047f60 */ /* 0x004f6200089e01ff */
[----:B------:R-:W5:Y:S01]  /*1e30*/  TEX.LL RZ, R12, R12, R11, UR6, 3D, 0x1 ;  /* 0x48ff060b0c0c7f60 */ /* 0x000f6200089e01ff */
        /* <DEDUP_REMOVED lines=15> */
[----:B------:R-:W-:-:S08]  /*1f30*/  DFMA R6, R8, -R6, R16 ;  /* 0x800000060806722b */ /* 0x000fd00000000010 */
[----:B------:R-:W-:-:S10]  /*1f40*/  DFMA R8, R22, R6, R8 ;  /* 0x000000061608722b */ /* 0x000fd40000000008 */
[----:B------:R-:W-:-:S05]  /*1f50*/  FFMA R2, RZ, 0.90798795223236083984, R9 ;  /* 0x3f6871e6ff027823 */ /* 0x000fca0000000009 */
[----:B------:R-:W-:Y:S01]  /*1f60*/  FSETP.GT.AND P0, PT, |R2|, 1.469367938527859385e-39, PT ;  /* 0x001000000200780b */ /* 0x000fe20003f04200 */
[----:B------:R-:W-:-:S04]  /*1f70*/  DEPBAR.LE SB5, 0x1 ;  /* 0x0000d0400000791a */ /* 0x000fc80000000000 */
[----:B------:R-:W-:-:S04]  /*1f80*/  FMUL R3, R4, 3 ;  /* 0x4040000004037820 */ /* 0x000fc80000400000 */
[----:B------:R-:W-:-:S04]  /*1f90*/  FFMA R3, R12, 3, -R3 ;  /* 0x404000000c037823 */ /* 0x000fc80000000803 */
[----:B------:R-:W-:Y:S05]  /*1fa0*/  @P0 BRA P1, `(.L_x_78) ;  /* 0x0000000000100947 */ /* 0x000fea0000800000 */
[----:B------:R-:W-:Y:S01]  /*1fb0*/  MOV R18, 0xcd291000 ;  /* 0xcd29100000127802 */ /* 0x000fe20000000f00 */
[----:B------:R-:W-:Y:S01]  /*1fc0*/  IMAD.MOV.U32 R19, RZ, RZ, 0x3f6871e6 ;  /* 0x3f6871e6ff137424 */ /* 0x000fe200078e00ff */
[----:B------:R-:W-:-:S07]  /*1fd0*/  MOV R6, 0x1ff0 ;  /* 0x00001ff000067802 */ /* 0x000fce0000000f00 */
[----:B-1---5:R-:W-:Y:S05]  /*1fe0*/  CALL.REL.NOINC `($__internal_3_$__cuda_sm20_div_rn_f64_full) ;  /* 0x0000000000c07944 */ /* 0x022fea0003c00000 */
.L_x_78:
[----:B------:R-:W0:Y:S01]  /*1ff0*/  LDCU UR6, c[0x0][0x380] ;  /* 0x00007000ff0677ac */ /* 0x000e220008000800 */
[----:B------:R-:W-:Y:S01]  /*2000*/  MOV R5, 0xc2000000 ;  /* 0xc200000000057802 */ /* 0x000fe20000000f00 */
[----:B------:R-:W-:-:S03]  /*2010*/  UMOV UR7, URZ ;  /* 0x000000ff00077c82 */ /* 0x000fc60008000000 */
[----:B0-----:R-:W5:Y:S01]  /*2020*/  TEX.LL RZ, R12, R12, R5, UR6, 3D, 0x1 ;  /* 0x48ff06050c0c7f60 */ /* 0x001f6200089e01ff */
[----:B------:R-:W0:Y:S01]  /*2030*/  F2F.F32.F64 R2, R8 ;  /* 0x0000000800027310 */ /* 0x000e220000301000 */
[----:B------:R-:W-:-:S04]  /*2040*/  DEPBAR.LE SB5, 0x1 ;  /* 0x0000d0400000791a */ /* 0x000fc80000000000 */
[----:B------:R-:W-:Y:S01]  /*2050*/  FADD R0, R3, R0 ;  /* 0x0000000003007221 */ /* 0x000fe20000000000 */
[----:B0-----:R-:W-:-:S04]  /*2060*/  FADD R3, -R2, 1 ;  /* 0x3f80000002037421 */ /* 0x001fc80000000100 */
[----:B------:R-:W-:-:S04]  /*2070*/  FMUL R3, R0, R3 ;  /* 0x0000000300037220 */ /* 0x000fc80000400000 */
[----:B-----5:R-:W-:Y:S01]  /*2080*/  FFMA R2, R2, R12, R3 ;  /* 0x0000000c02027223 */ /* 0x020fe20000000003 */
[----:B------:R-:W-:Y:S06]  /*2090*/  BRA `(.L_x_68) ;  /* 0x00000000004c7947 */ /* 0x000fec0003800000 */
.L_x_77:
[----:B------:R-:W0:Y:S01]  /*20a0*/  FRND.FLOOR R2, R4 ;  /* 0x0000000400027307 */ /* 0x000e220000205000 */
[----:B------:R-:W2:Y:S01]  /*20b0*/  LDCU UR6, c[0x0][0x380] ;  /* 0x00007000ff0677ac */ /* 0x000ea20008000800 */
[----:B------:R-:W-:Y:S01]  /*20c0*/  MOV R7, 0xc2000000 ;  /* 0xc200000000077802 */ /* 0x000fe20000000f00 */
[----:B------:R-:W-:-:S05]  /*20d0*/  UMOV UR7, URZ ;  /* 0x000000ff00077c82 */ /* 0x000fca0008000000 */
[----:B------:R-:W3:Y:S01]  /*20e0*/  F2F.F32.F64 R13, R26 ;  /* 0x0000001a000d7310 */ /* 0x000ee20000301000 */
[----:B0-----:R-:W-:-:S07]  /*20f0*/  FADD R0, R2, 1 ;  /* 0x3f80000002007421 */ /* 0x001fce0000000000 */
[----:B------:R-:W0:Y:S01]  /*2100*/  F2F.F32.F64 R14, R14 ;  /* 0x0000000e000e7310 */ /* 0x000e220000301000 */
[C---:B------:R-:W-:Y:S01]  /*2110*/  FFMA R12, R9.reuse, 41, R2 ;  /* 0x42240000090c7823 */ /* 0x040fe20000000002 */
[----:B------:R-:W-:-:S03]  /*2120*/  FFMA R0, R9, 41, R0 ;  /* 0x4224000009007823 */ /* 0x000fc60000000000 */
[----:B------:R-:W-:Y:S01]  /*2130*/  FADD R12, R12, 0.5 ;  /* 0x3f0000000c0c7421 */ /* 0x000fe20000000000 */
[----:B---3--:R-:W-:Y:S01]  /*2140*/  MOV R9, R13 ;  /* 0x0000000d00097202 */ /* 0x008fe20000000f00 */
[----:B------:R-:W-:Y:S01]  /*2150*/  FADD R8, R0, 0.5 ;  /* 0x3f00000000087421 */ /* 0x000fe20000000000 */
[----:B0-----:R-:W-:-:S04]  /*2160*/  IMAD.MOV.U32 R10, RZ, RZ, R14 ;  /* 0x000000ffff0a7224 */ /* 0x001fc800078e000e */
[----:B--2---:R-:W5:Y:S01]  /*2170*/  TEX.LL RZ, R5, R8, R7, UR6, 3D, 0x1 ;  /* 0x48ff060708057f60 */ /* 0x004f6200089e01ff */
[----:B------:R-:W5:Y:S01]  /*2180*/  TEX.LL RZ, R12, R12, R7, UR6, 3D, 0x1 ;  /* 0x48ff06070c0c7f60 */ /* 0x000f6200089e01ff */
[----:B------:R-:W-:-:S04]  /*2190*/  FADD R4, R4, -R2 ;  /* 0x8000000204047221 */ /* 0x000fc80000000000 */
[C---:B------:R-:W-:Y:S01]  /*21a0*/  FADD R3, -R4.reuse, 1 ;  /* 0x3f80000004037421 */ /* 0x040fe20000000100 */
[----:B-----5:R-:W-:-:S04]  /*21b0*/  FMUL R5, R4, R5 ;  /* 0x0000000504057220 */ /* 0x020fc80000400000 */
[----:B------:R-:W-:-:S07]  /*21c0*/  FFMA R2, R12, R3, R5 ;  /* 0x000000030c027223 */ /* 0x000fce0000000005 */
.L_x_68:
[----:B0----5:R-:W0:Y:S01]  /*21d0*/  F2F.F64.F32 R2, R2 ;  /* 0x0000000200027310 */ /* 0x021e220000201800 */
[----:B-1----:R-:W-:Y:S01]  /*21e0*/  MOV R4, UR18 ;  /* 0x0000001200047c02 */ /* 0x002fe20008000f00 */
[----:B------:R-:W-:Y:S01]  /*21f0*/  UIADD3 UR18, UP0, UPT, UR18, 0x8, URZ ;  /* 0x0000000812127890 */ /* 0x000fe2000ff1e0ff */
[----:B------:R-:W-:Y:S01]  /*2200*/  MOV R5, UR19 ;  /* 0x0000001300057c02 */ /* 0x000fe20008000f00 */
[----:B------:R-:W-:Y:S02]  /*2210*/  UIADD3 UR4, UPT, UPT, UR4, 0x1, URZ ;  /* 0x0000000104047890 */ /* 0x000fe4000fffe0ff */
[----:B------:R-:W-:Y:S02]  /*2220*/  UIADD3.X UR19, UPT, UPT, URZ, UR19, URZ, UP0, !UPT ;  /* 0x00000013ff137290 */ /* 0x000fe400087fe4ff */
[----:B------:R-:W-:Y:S02]  /*2230*/  UISETP.NE.AND UP0, UPT, UR4, 0x10000, UPT ;  /* 0x000100000400788c */ /* 0x000fe4000bf05270 */
[----:B------:R-:W-:-:S02]  /*2240*/  UIADD3 UR16, UP1, UPT, UR16, 0x8, URZ ;  /* 0x0000000810107890 */ /* 0x000fc4000ff3e0ff */
[----:B------:R-:W-:Y:S02]  /*2250*/  UIADD3 UR14, UP2, UPT, UR14, 0x8, URZ ;  /* 0x000000080e0e7890 */ /* 0x000fe4000ff5e0ff */
[----:B------:R-:W-:Y:S01]  /*2260*/  UIADD3 UR12, UP3, UPT, UR12, 0x8, URZ ;  /* 0x000000080c0c7890 */ /* 0x000fe2000ff7e0ff */
[----:B0-----:R0:W-:Y:S01]  /*2270*/  STG.E.64 desc[UR8][R4.64], R2 ;  /* 0x0000000204007986 */ /* 0x0011e2000c101b08 */
[----:B------:R-:W-:Y:S02]  /*2280*/  UIADD3 UR10, UP4, UPT, UR10, 0x8, URZ ;  /* 0x000000080a0a7890 */ /* 0x000fe4000ff9e0ff */
[----:B------:R-:W-:Y:S02]  /*2290*/  UIADD3.X UR17, UPT, UPT, URZ, UR17, URZ, UP1, !UPT ;  /* 0x00000011ff117290 */ /* 0x000fe40008ffe4ff */
[----:B------:R-:W-:Y:S02]  /*22a0*/  UIADD3.X UR15, UPT, UPT, URZ, UR15, URZ, UP2, !UPT ;  /* 0x0000000fff0f7290 */ /* 0x000fe400097fe4ff */
[----:B------:R-:W-:-:S02]  /*22b0*/  UIADD3.X UR13, UPT, UPT, URZ, UR13, URZ, UP3, !UPT ;  /* 0x0000000dff0d7290 */ /* 0x000fc40009ffe4ff */
[----:B------:R-:W-:Y:S01]  /*22c0*/  UIADD3.X UR11, UPT, UPT, URZ, UR11, URZ, UP4, !UPT ;  /* 0x0000000bff0b7290 */ /* 0x000fe2000a7fe4ff */
[----:B------:R-:W-:Y:S11]  /*22d0*/  BRA.U UP0, `(.L_x_79) ;  /* 0xffffffdd00687547 */ /* 0x000ff6000b83ffff */
[----:B------:R-:W-:Y:S05]  /*22e0*/  EXIT ;  /* 0x000000000000794d */ /* 0x000fea0003800000 */
        .weak           $__internal_3_$__cuda_sm20_div_rn_f64_full
        .type           $__internal_3_$__cuda_sm20_div_rn_f64_full,@function
        .size           $__internal_3_$__cuda_sm20_div_rn_f64_full,(.L_x_146 - $__internal_3_$__cuda_sm20_div_rn_f64_full)
$__internal_3_$__cuda_sm20_div_rn_f64_full:
[C---:B------:R-:W-:Y:S01]  /*22f0*/  FSETP.GEU.AND P0, PT, |R19|.reuse, 1.469367938527859385e-39, PT ;  /* 0x001000001300780b */ /* 0x040fe20003f0e200 */
[----:B------:R-:W-:Y:S01]  /*2300*/  IMAD.MOV.U32 R10, RZ, RZ, 0x1 ;  /* 0x00000001ff0a7424 */ /* 0x000fe200078e00ff */
[C---:B------:R-:W-:Y:S02]  /*2310*/  LOP3.LUT R20, R19.reuse, 0x800fffff, RZ, 0xc0, !PT ;  /* 0x800fffff13147812 */ /* 0x040fe400078ec0ff */
[----:B------:R-:W-:Y:S02]  /*2320*/  LOP3.LUT R12, R19, 0x7ff00000, RZ, 0xc0, !PT ;  /* 0x7ff00000130c7812 */ /* 0x000fe400078ec0ff */
[----:B------:R-:W-:Y:S02]  /*2330*/  LOP3.LUT R21, R20, 0x3ff00000, RZ, 0xfc, !PT ;  /* 0x3ff0000014157812 */ /* 0x000fe400078efcff */
[----:B------:R-:W-:Y:S02]  /*2340*/  MOV R20, R18 ;  /* 0x0000001200147202 */ /* 0x000fe40000000f00 */
[----:B------:R-:W-:-:S02]  /*2350*/  LOP3.LUT R7, R17, 0x7ff00000, RZ, 0xc0, !PT ;  /* 0x7ff0000011077812 */ /* 0x000fc400078ec0ff */
[----:B------:R-:W-:Y:S01]  /*2360*/  MOV R5, 0x1ca00000 ;  /* 0x1ca0000000057802 */ /* 0x000fe20000000f00 */
[----:B------:R-:W-:Y:S01]  /*2370*/  @!P0 DMUL R20, R18, 8.98846567431157953865e+307 ;  /* 0x7fe0000012148828 */ /* 0x000fe20000000000 */
[----:B------:R-:W-:-:S05]  /*2380*/  ISETP.GE.U32.AND P3, PT, R7, R12, PT ;  /* 0x0000000c0700720c */ /* 0x000fca0003f66070 */
[----:B------:R-:W0:Y:S02]  /*2390*/  MUFU.RCP64H R11, R21 ;  /* 0x00000015000b7308 */ /* 0x000e240000001800 */
[----:B0-----:R-:W-:-:S08]  /*23a0*/  DFMA R8, R10, -R20, 1 ;  /* 0x3ff000000a08742b */ /* 0x001fd00000000814 */
[----:B------:R-:W-:-:S08]  /*23b0*/  DFMA R8, R8, R8, R8 ;  /* 0x000000080808722b */ /* 0x000fd00000000008 */
[----:B------:R-:W-:Y:S01]  /*23c0*/  DFMA R8, R10, R8, R10 ;  /* 0x000000080a08722b */ /* 0x000fe2000000000a */
[----:B------:R-:W-:Y:S02]  /*23d0*/  SEL R11, R5, 0x63400000, !P3 ;  /* 0x63400000050b7807 */ /* 0x000fe40005800000 */
[----:B------:R-:W-:Y:S02]  /*23e0*/  FSETP.GEU.AND P3, PT, |R17|, 1.469367938527859385e-39, PT ;  /* 0x001000001100780b */ /* 0x000fe40003f6e200 */
[----:B------:R-:W-:-:S03]  /*23f0*/  LOP3.LUT R11, R11, 0x800fffff, R17, 0xf8, !PT ;  /* 0x800fffff0b0b7812 */ /* 0x000fc600078ef811 */
[----:B------:R-:W-:Y:S01]  /*2400*/  DFMA R22, R8, -R20, 1 ;  /* 0x3ff000000816742b */ /* 0x000fe20000000814 */
[----:B------:R-:W-:-:S07]  /*2410*/  MOV R10, R16 ;  /* 0x00000010000a7202 */ /* 0x000fce0000000f00 */
[----:B------:R-:W-:Y:S01]  /*2420*/  DFMA R8, R8, R22, R8 ;  /* 0x000000160808722b */ /* 0x000fe20000000008 */
[----:B------:R-:W-:Y:S10]  /*2430*/  @P3 BRA `(.L_x_80) ;  /* 0x0000000000203947 */ /* 0x000ff40003800000 */
[----:B------:R-:W-:-:S04]  /*2440*/  LOP3.LUT R22, R19, 0x7ff00000, RZ, 0xc0, !PT ;  /* 0x7ff0000013167812 */ /* 0x000fc800078ec0ff */
[----:B------:R-:W-:Y:S02]  /*2450*/  ISETP.GE.U32.AND P3, PT, R7, R22, PT ;  /* 0x000000160700720c */ /* 0x000fe40003f66070 */
[----:B------:R-:W-:Y:S02]  /*2460*/  MOV R22, RZ ;  /* 0x000000ff00167202 */ /* 0x000fe40000000f00 */
[----:B------:R-:W-:-:S04]  /*2470*/  SEL R7, R5, 0x63400000, !P3 ;  /* 0x6340000005077807 */ /* 0x000fc80005800000 */
[----:B------:R-:W-:-:S04]  /*2480*/  LOP3.LUT R7, R7, 0x80000000, R17, 0xf8, !PT ;  /* 0x8000000007077812 */ /* 0x000fc800078ef811 */
[----:B------:R-:W-:-:S06]  /*2490*/  LOP3.LUT R23, R7, 0x100000, RZ, 0xfc, !PT ;  /* 0x0010000007177812 */ /* 0x000fcc00078efcff */
[----:B------:R-:W-:-:S10]  /*24a0*/  DFMA R10, R10, 2, -R22 ;  /* 0x400000000a0a782b */ /* 0x000fd40000000816 */
[----:B------:R-:W-:-:S07]  /*24b0*/  LOP3.LUT R7, R11, 0x7ff00000, RZ, 0xc0, !PT ;  /* 0x7ff000000b077812 */ /* 0x000fce00078ec0ff */
.L_x_80:
[----:B------:R-:W-:Y:S01]  /*24c0*/  VIADD R24, R7, 0xffffffff ;  /* 0xffffffff07187836 */ /* 0x000fe20000000000 */
[----:B------:R-:W-:Y:S01]  /*24d0*/  @!P0 LOP3.LUT R12, R21, 0x7ff00000, RZ, 0xc0, !PT ;  /* 0x7ff00000150c8812 */ /* 0x000fe200078ec0ff */
[----:B------:R-:W-:-:S03]  /*24e0*/  DMUL R22, R8, R10 ;  /* 0x0000000a08167228 */ /* 0x000fc60000000000 */
[----:B------:R-:W-:Y:S02]  /*24f0*/  ISETP.GT.U32.AND P0, PT, R24, 0x7feffffe, PT ;  /* 0x7feffffe1800780c */ /* 0x000fe40003f04070 */
[----:B------:R-:W-:-:S03]  /*2500*/  IADD3 R24, PT, PT, R12, -0x1, RZ ;  /* 0xffffffff0c187810 */ /* 0x000fc60007ffe0ff */
[----:B------:R-:W-:Y:S01]  /*2510*/  DFMA R30, R22, -R20, R10 ;  /* 0x80000014161e722b */ /* 0x000fe2000000000a */
[----:B------:R-:W-:-:S07]  /*2520*/  ISETP.GT.U32.OR P0, PT, R24, 0x7feffffe, P0 ;  /* 0x7feffffe1800780c */ /* 0x000fce0000704470 */
[----:B------:R-:W-:-:S06]  /*2530*/  DFMA R22, R8, R30, R22 ;  /* 0x0000001e0816722b */ /* 0x000fcc0000000016 */
[----:B------:R-:W-:Y:S05]  /*2540*/  @P0 BRA `(.L_x_81) ;  /* 0x0000000000700947 */ /* 0x000fea0003800000 */
[----:B------:R-:W-:Y:S02]  /*2550*/  LOP3.LUT R16, R17, 0x7ff00000, RZ, 0xc0, !PT ;  /* 0x7ff0000011107812 */ /* 0x000fe400078ec0ff */
[----:B------:R-:W-:-:S04]  /*2560*/  LOP3.LUT R7, R19, 0x7ff00000, RZ, 0xc0, !PT ;  /* 0x7ff0000013077812 */ /* 0x000fc800078ec0ff */
[CC--:B------:R-:W-:Y:S02]  /*2570*/  VIADDMNMX R8, R16.reuse, -R7.reuse, 0xb9600000, !PT ;  /* 0xb960000010087446 */ /* 0x0c0fe40007800907 */
[----:B------:R-:W-:Y:S01]  /*2580*/  ISETP.GE.U32.AND P0, PT, R16, R7, PT ;  /* 0x000000071000720c */ /* 0x000fe20003f06070 */
[----:B------:R-:W-:Y:S01]  /*2590*/  IMAD.MOV.U32 R16, RZ, RZ, RZ ;  /* 0x000000ffff107224 */ /* 0x000fe200078e00ff */
[----:B------:R-:W-:Y:S02]  /*25a0*/  VIMNMX R8, PT, PT, R8, 0x46a00000, PT ;  /* 0x46a0000008087848 */ /* 0x000fe40003fe0100 */
[----:B------:R-:W-:-:S04]  /*25b0*/  SEL R5, R5, 0x63400000, !P0 ;  /* 0x6340000005057807 */ /* 0x000fc80004000000 */
[----:B------:R-:W-:-:S04]  /*25c0*/  IADD3 R5, PT, PT, -R5, R8, RZ ;  /* 0x0000000805057210 */ /* 0x000fc80007ffe1ff */
[----:B------:R-:W-:-:S06]  /*25d0*/  IADD3 R17, PT, PT, R5, 0x7fe00000, RZ ;  /* 0x7fe0000005117810 */ /* 0x000fcc0007ffe0ff */
[----:B------:R-:W-:-:S10]  /*25e0*/  DMUL R8, R22, R16 ;  /* 0x0000001016087228 */ /* 0x000fd40000000000 */
[----:B------:R-:W-:-:S13]  /*25f0*/  FSETP.GTU.AND P0, PT, |R9|, 1.469367938527859385e-39, PT ;  /* 0x001000000900780b */ /* 0x000fda0003f0c200 */
[----:B------:R-:W-:Y:S05]  /*2600*/  @P0 BRA `(.L_x_82) ;  /* 0x0000000000940947 */ /* 0x000fea0003800000 */
[----:B------:R-:W-:Y:S01]  /*2610*/  DFMA R10, R22, -R20, R10 ;  /* 0x80000014160a722b */ /* 0x000fe2000000000a */
[----:B------:R-:W-:-:S09]  /*2620*/  MOV R16, RZ ;  /* 0x000000ff00107202 */ /* 0x000fd20000000f00 */
[C---:B------:R-:W-:Y:S02]  /*2630*/  FSETP.NEU.AND P0, PT, R11.reuse, RZ, PT ;  /* 0x000000ff0b00720b */ /* 0x040fe40003f0d000 */
[----:B------:R-:W-:-:S04]  /*2640*/  LOP3.LUT R18, R11, 0x80000000, R19, 0x48, !PT ;  /* 0x800000000b127812 */ /* 0x000fc800078e4813 */
[----:B------:R-:W-:-:S07]  /*2650*/  LOP3.LUT R17, R18, R17, RZ, 0xfc, !PT ;  /* 0x0000001112117212 */ /* 0x000fce00078efcff */
[----:B------:R-:W-:Y:S05]  /*2660*/  @!P0 BRA `(.L_x_82) ;  /* 0x00000000007c8947 */ /* 0x000fea0003800000 */
[C---:B------:R-:W-:Y:S02]  /*2670*/  IADD3 R11, PT, PT, -R5.reuse, RZ, RZ ;  /* 0x000000ff050b7210 */ /* 0x040fe40007ffe1ff */
[----:B------:R-:W-:Y:S02]  /*2680*/  MOV R10, RZ ;  /* 0x000000ff000a7202 */ /* 0x000fe40000000f00 */
[----:B------:R-:W-:-:S04]  /*2690*/  IADD3 R5, PT, PT, -R5, -0x43300000, RZ ;  /* 0xbcd0000005057810 */ /* 0x000fc80007ffe1ff */
[----:B------:R-:W-:Y:S02]  /*26a0*/  DFMA R10, R8, -R10, R22 ;  /* 0x8000000a080a722b */ /* 0x000fe40000000016 */
[----:B------:R-:W-:-:S08]  /*26b0*/  DMUL.RP R22, R22, R16 ;  /* 0x0000001016167228 */ /* 0x000fd00000008000 */
[----:B------:R-:W-:Y:S02]  /*26c0*/  FSETP.NEU.AND P0, PT, |R11|, R5, PT ;  /* 0x000000050b00720b */ /* 0x000fe40003f0d200 */
[----:B------:R-:W-:Y:S02]  /*26d0*/  LOP3.LUT R5, R23, R18, RZ, 0x3c, !PT ;  /* 0x0000001217057212 */ /* 0x000fe400078e3cff */
[----:B------:R-:W-:Y:S02]  /*26e0*/  FSEL R8, R22, R8, !P0 ;  /* 0x0000000816087208 */ /* 0x000fe40004000000 */
[----:B------:R-:W-:Y:S01]  /*26f0*/  FSEL R9, R5, R9, !P0 ;  /* 0x0000000905097208 */ /* 0x000fe20004000000 */
[----:B------:R-:W-:Y:S06]  /*2700*/  BRA `(.L_x_82) ;  /* 0x0000000000547947 */ /* 0x000fec0003800000 */
.L_x_81:
        /* <DEDUP_REMOVED lines=11> */
[----:B------:R-:W-:Y:S02]  /*27c0*/  @P0 LOP3.LUT R5, R9, 0x7ff00000, RZ, 0xfc, !PT ;  /* 0x7ff0000009050812 */ /* 0x000fe400078efcff */
[----:B------:R-:W-:Y:S02]  /*27d0*/  @!P0 MOV R8, RZ ;  /* 0x000000ff00088202 */ /* 0x000fe40000000f00 */
[----:B------:R-:W-:Y:S01]  /*27e0*/  @P0 MOV R8, RZ ;  /* 0x000000ff00080202 */ /* 0x000fe20000000f00 */
[----:B------:R-:W-:Y:S01]  /*27f0*/  @P0 IMAD.MOV.U32 R9, RZ, RZ, R5 ;  /* 0x000000ffff090224 */ /* 0x000fe200078e0005 */
[----:B------:R-:W-:Y:S06]  /*2800*/  BRA `(.L_x_82) ;  /* 0x0000000000147947 */ /* 0x000fec0003800000 */
.L_x_84:
[----:B------:R-:W-:Y:S02]  /*2810*/  LOP3.LUT R9, R19, 0x80000, RZ, 0xfc, !PT ;  /* 0x0008000013097812 */ /* 0x000fe400078efcff */
[----:B------:R-:W-:Y:S01]  /*2820*/  MOV R8, R18 ;  /* 0x0000001200087202 */ /* 0x000fe20000000f00 */
[----:B------:R-:W-:Y:S06]  /*2830*/  BRA `(.L_x_82) ;  /* 0x0000000000087947 */ /* 0x000fec0003800000 */
.L_x_83:
[----:B------:R-:W-:Y:S02]  /*2840*/  LOP3.LUT R9, R17, 0x80000, RZ, 0xfc, !PT ;  /* 0x0008000011097812 */ /* 0x000fe400078efcff */
[----:B------:R-:W-:-:S07]  /*2850*/  MOV R8, R16 ;  /* 0x0000001000087202 */ /* 0x000fce0000000f00 */
.L_x_82:
[----:B------:R-:W-:-:S04]  /*2860*/  MOV R7, 0x0 ;  /* 0x0000000000077802 */ /* 0x000fc80000000f00 */
[----:B------:R-:W-:Y:S05]  /*2870*/  RET.REL.NODEC R6 `(_Z21cooling_function_testyPdS_S_S_S_) ;  /* 0xffffffd406e07950 */ /* 0x000fea0003c3ffff */
.L_x_85:
        /* <DEDUP_REMOVED lines=16> */
.L_x_146:


//--------------------- .text._Z23cooling_function_marcelyfPdS_S_ --------------------------
	.section	.text._Z23cooling_function_marcelyfPdS_S_,"ax",@progbits
	.align	128
        .global         _Z23cooling_function_marcelyfPdS_S_
        .type           _Z23cooling_function_marcelyfPdS_S_,@function
        .size           _Z23cooling_function_marcelyfPdS_S_,(.L_x_148 - _Z23cooling_function_marcelyfPdS_S_)
        .other          _Z23cooling_function_marcelyfPdS_S_,@"STO_CUDA_ENTRY STV_DEFAULT"
_Z23cooling_function_marcelyfPdS_S_:
.text._Z23cooling_function_marcelyfPdS_S_:
[----:B------:R-:W-:Y:S08]  /*0000*/  LDC R1, c[0x0][0x37c] ;  /* 0x0000df00ff017b82 */ /* 0x000ff00000000800 */
[----:B------:R-:W0:Y:S01]  /*0010*/  LDC R11, c[0x0][0x388] ;  /* 0x0000e200ff0b7b82 */ /* 0x000e220000000800 */
[----:B------:R-:W-:Y:S01]  /*0020*/  HFMA2 R3, -RZ, RZ, 1.5048828125, 33.21875 ;  /* 0x3e055027ff037431 */ /* 0x000fe200000001ff */
[----:B------:R-:W1:Y:S01]  /*0030*/  MUFU.RCP64H R5, 9 ;  /* 0x4022000000057908 */ /* 0x000e620000001800 */
[----:B------:R-:W-:Y:S01]  /*0040*/  MOV R8, 0x0 ;  /* 0x0000000000087802 */ /* 0x000fe20000000f00 */
[----:B------:R-:W-:Y:S01]  /*0050*/  IMAD.MOV.U32 R9, RZ, RZ, 0x40220000 ;  /* 0x40220000ff097424 */ /* 0x000fe200078e00ff */
[----:B0-----:R-:W-:-:S13]  /*0060*/  FSETP.GEU.AND P0, PT, R11, 1.175494350822287508e-38, PT ;  /* 0x008000000b00780b */ /* 0x001fda0003f0e000 */
[----:B------:R-:W-:-:S05]  /*0070*/  @!P0 FMUL R11, R11, 8388608 ;  /* 0x4b0000000b0b8820 */ /* 0x000fca0000400000 */
[----:B------:R-:W-:-:S04]  /*0080*/  IADD3 R0, PT, PT, R11, -0x3f2aaaab, RZ ;  /* 0xc0d555550b007810 */ /* 0x000fc80007ffe0ff */
[----:B------:R-:W-:-:S05]  /*0090*/  LOP3.LUT R2, R0, 0xff800000, RZ, 0xc0, !PT ;  /* 0xff80000000027812 */ /* 0x000fca00078ec0ff */
[----:B------:R-:W-:-:S04]  /*00a0*/  IMAD.IADD R0, R11, 0x1, -R2 ;  /* 0x000000010b007824 */ /* 0x000fc800078e0a02 */
[----:B------:R-:W-:Y:S01]  /*00b0*/  FADD R4, R0, -1 ;  /* 0xbf80000000047421 */ /* 0x000fe20000000000 */
[----:B------:R-:W-:Y:S02]  /*00c0*/  FSEL R0, RZ, -23, P0 ;  /* 0xc1b80000ff007808 */ /* 0x000fe40000000000 */
[----:B------:R-:W-:Y:S01]  /*00d0*/  ISETP.GT.U32.AND P0, PT, R11, 0x7f7fffff, PT ;  /* 0x7f7fffff0b00780c */ /* 0x000fe20003f04070 */
[----:B------:R-:W-:-:S04]  /*00e0*/  FFMA R3, R4, -R3, 0.14084610342979431152 ;  /* 0x3e1039f604037423 */ /* 0x000fc80000000803 */
[----:B------:R-:W-:-:S04]  /*00f0*/  FFMA R3, R4, R3, -0.12148627638816833496 ;  /* 0xbdf8cdcc04037423 */ /* 0x000fc80000000003 */
[----:B------:R-:W-:-:S04]  /*0100*/  FFMA R3, R4, R3, 0.13980610668659210205 ;  /* 0x3e0f295504037423 */ /* 0x000fc80000000003 */
[----:B------:R-:W-:-:S04]  /*0110*/  FFMA R3, R4, R3, -0.16684235632419586182 ;  /* 0xbe2ad8b904037423 */ /* 0x000fc80000000003 */
[----:B------:R-:W-:-:S04]  /*0120*/  FFMA R3, R4, R3, 0.20012299716472625732 ;  /* 0x3e4ced0b04037423 */ /* 0x000fc80000000003 */
[----:B------:R-:W-:-:S04]  /*0130*/  FFMA R3, R4, R3, -0.24999669194221496582 ;  /* 0xbe7fff2204037423 */ /* 0x000fc80000000003 */
[----:B------:R-:W-:-:S04]  /*0140*/  FFMA R3, R4, R3, 0.33333182334899902344 ;  /* 0x3eaaaa7804037423 */ /* 0x000fc80000000003 */
[C---:B------:R-:W-:Y:S01]  /*0150*/  FFMA R7, R4.reuse, R3, -0.5 ;  /* 0xbf00000004077423 */ /* 0x040fe20000000003 */
[----:B------:R-:W-:Y:S01]  /*0160*/  I2FP.F32.S32 R3, R2 ;  /* 0x0000000200037245 */ /* 0x000fe20000201400 */
[----:B------:R-:W-:Y:S02]  /*0170*/  IMAD.MOV.U32 R2, RZ, RZ, 0x7f800000 ;  /* 0x7f800000ff027424 */ /* 0x000fe400078e00ff */
[C---:B------:R-:W-:Y:S02]  /*0180*/  FMUL R7, R4.reuse, R7 ;  /* 0x0000000704077220 */ /* 0x040fe40000400000 */
[----:B------:R-:W-:Y:S02]  /*0190*/  FFMA R0, R3, 1.1920928955078125e-07, R0 ;  /* 0x3400000003007823 */ /* 0x000fe40000000000 */
[----:B------:R-:W-:Y:S01]  /*01a0*/  FFMA R7, R4, R7, R4 ;  /* 0x0000000704077223 */ /* 0x000fe20000000004 */
[----:B------:R-:W-:-:S03]  /*01b0*/  HFMA2 R4, -RZ, RZ, 0, 5.9604644775390625e-08 ;  /* 0x00000001ff047431 */ /* 0x000fc600000001ff */
[----:B------:R-:W-:Y:S01]  /*01c0*/  FFMA R0, R0, 0.69314718246459960938, R7 ;  /* 0x3f31721800007823 */ /* 0x000fe20000000007 */
[C---:B------:R-:W-:Y:S01]  /*01d0*/  @P0 FFMA R0, R11.reuse, R2, +INF ;  /* 0x7f8000000b000423 */ /* 0x040fe20000000002 */
[----:B------:R-:W-:Y:S01]  /*01e0*/  FSETP.NEU.AND P0, PT, R11, RZ, PT ;  /* 0x000000ff0b00720b */ /* 0x000fe20003f0d000 */
[----:B-1----:R-:W-:Y:S02]  /*01f0*/  DFMA R2, R4, -R8, 1 ;  /* 0x3ff000000402742b */ /* 0x002fe40000000808 */
[----:B------:R-:W-:-:S05]  /*0200*/  FMUL R0, R0, 0.43429449200630187988 ;  /* 0x3ede5bd900007820 */ /* 0x000fca0000400000 */
[----:B------:R-:W-:Y:S01]  /*0210*/  FSEL R0, R0, -INF , P0 ;  /* 0xff80000000007808 */ /* 0x000fe20000000000 */
[----:B------:R-:W-:-:S03]  /*0220*/  DFMA R6, R2, R2, R2 ;  /* 0x000000020206722b */ /* 0x000fc60000000002 */
[----:B------:R-:W0:Y:S05]  /*0230*/  F2F.F64.F32 R2, R0 ;  /* 0x0000000000027310 */ /* 0x000e2a0000201800 */
[----:B------:R-:W-:-:S08]  /*0240*/  DFMA R6, R4, R6, R4 ;  /* 0x000000060406722b */ /* 0x000fd00000000004 */
[----:B------:R-:W-:Y:S02]  /*0250*/  DFMA R4, R6, -R8, 1 ;  /* 0x3ff000000604742b */ /* 0x000fe40000000808 */
[----:B0-----:R-:W-:-:S06]  /*0260*/  DADD R2, R2, -3 ;  /* 0xc008000002027429 */ /* 0x001fcc0000000000 */
[----:B------:R-:W-:Y:S02]  /*0270*/  DFMA R4, R6, R4, R6 ;  /* 0x000000040604722b */ /* 0x000fe40000000006 */
        /* <DEDUP_REMOVED lines=12> */
[----:B------:R-:W-:Y:S05]  /*0340*/  CALL.REL.NOINC `($__internal_4_$__cuda_sm20_div_rn_f64_full) ;  /* 0x0000003000c07944 */ /* 0x000fea0003c00000 */
.L_x_86:
[----:B------:R-:W0:Y:S01]  /*0350*/  LDCU UR4, c[0x0][0x388] ;  /* 0x00007100ff0477ac */ /* 0x000e220008000800 */
[----:B------:R-:W-:Y:S01]  /*0360*/  DADD R30, R30, 0.5 ;  /* 0x3fe000001e1e7429 */ /* 0x000fe20000000000 */
[----:B------:R-:W-:Y:S01]  /*0370*/  IMAD.MOV.U32 R11, RZ, RZ, RZ ;  /* 0x000000ffff0b7224 */ /* 0x000fe200078e00ff */
[----:B------:R-:W-:Y:S01]  /*0380*/  UMOV UR5, 0x3ae9bbd2 ;  /* 0x3ae9bbd200057882 */ /* 0x000fe20000000000 */
[----:B------:R-:W1:Y:S07]  /*0390*/  LDCU.64 UR8, c[0x0][0x358] ;  /* 0x00006b00ff0877ac */ /* 0x000e6e0008000a00 */
[----:B------:R-:W-:-:S02]  /*03a0*/  FSEL R2, R30, RZ, P1 ;  /* 0x000000ff1e027208 */ /* 0x000fc40000800000 */
[----:B------:R-:W-:-:S04]  /*03b0*/  FSEL R3, R31, 1.75, P1 ;  /* 0x3fe000001f037808 */ /* 0x000fc80000800000 */
[----:B------:R-:W-:Y:S08]  /*03c0*/  F2F.F32.F64 R10, R2 ;  /* 0x00000002000a7310 */ /* 0x000ff00000301000 */
[----:B0-----:R-:W0:Y:S01]  /*03d0*/  F2F.F64.F32 R34, UR4 ;  /* 0x0000000400227d10 */ /* 0x001e220008201800 */
[----:B------:R-:W-:Y:S02]  /*03e0*/  UMOV UR4, 0x5bc98409 ;  /* 0x5bc9840900047882 */ /* 0x000fe40000000000 */
[----:B01----:R-:W-:-:S11]  /*03f0*/  DMUL R34, R34, UR4 ;  /* 0x0000000422227c28 */ /* 0x003fd60008000000 */
.L_x_110:
[----:B0-----:R-:W0:Y:S02]  /*0400*/  LDC.64 R2, c[0x0][0x390] ;  /* 0x0000e400ff027b82 */ /* 0x001e240000000a00 */
[----:B0-----:R-:W-:-:S05]  /*0410*/  IMAD.WIDE.U32 R2, R11, 0x8, R2 ;  /* 0x000000080b027825 */ /* 0x001fca00078e0002 */
[----:B------:R-:W2:Y:S01]  /*0420*/  LDG.E.64 R20, desc[UR8][R2.64] ;  /* 0x0000000802147981 */ /* 0x000ea2000c1e1b00 */
[----:B------:R-:W0:Y:S01]  /*0430*/  MUFU.RCP64H R5, R35 ;  /* 0x0000002300057308 */ /* 0x000e220000001800 */
[----:B------:R-:W-:-:S06]  /*0440*/  MOV R4, 0x1 ;  /* 0x0000000100047802 */ /* 0x000fcc0000000f00 */
[----:B0-----:R-:W-:-:S08]  /*0450*/  DFMA R6, R4, -R34, 1 ;  /* 0x3ff000000406742b */ /* 0x001fd00000000822 */
[----:B------:R-:W-:-:S08]  /*0460*/  DFMA R6, R6, R6, R6 ;  /* 0x000000060606722b */ /* 0x000fd00000000006 */
[----:B------:R-:W-:-:S08]  /*0470*/  DFMA R6, R4, R6, R4 ;  /* 0x000000060406722b */ /* 0x000fd00000000004 */
[----:B------:R-:W-:-:S08]  /*0480*/  DFMA R4, R6, -R34, 1 ;  /* 0x3ff000000604742b */ /* 0x000fd00000000822 */
[----:B------:R-:W-:-:S08]  /*0490*/  DFMA R4, R6, R4, R6 ;  /* 0x000000040604722b */ /* 0x000fd00000000006 */
[----:B--2---:R-:W-:Y:S01]  /*04a0*/  DMUL R30, R20, R4 ;  /* 0x00000004141e7228 */ /* 0x004fe20000000000 */
[----:B------:R-:W-:-:S07]  /*04b0*/  FSETP.GEU.AND P1, PT, |R21|, 6.5827683646048100446e-37, PT ;  /* 0x036000001500780b */ /* 0x000fce0003f2e200 */
[----:B------:R-:W-:-:S08]  /*04c0*/  DFMA R6, R30, -R34, R20 ;  /* 0x800000221e06722b */ /* 0x000fd00000000014 */
[----:B------:R-:W-:-:S10]  /*04d0*/  DFMA R30, R4, R6, R30 ;  /* 0x00000006041e722b */ /* 0x000fd4000000001e */
[----:B------:R-:W-:-:S05]  /*04e0*/  FFMA R0, RZ, R35, R31 ;  /* 0x00000023ff007223 */ /* 0x000fca000000001f */
[----:B------:R-:W-:-:S13]  /*04f0*/  FSETP.GT.AND P0, PT, |R0|, 1.469367938527859385e-39, PT ;  /* 0x001000000000780b */ /* 0x000fda0003f04200 */
[----:B------:R-:W-:Y:S05]  /*0500*/  @P0 BRA P1, `(.L_x_87) ;  /* 0x0000000000100947 */ /* 0x000fea0000800000 */
[----:B------:R-:W-:Y:S01]  /*0510*/  IMAD.MOV.U32 R16, RZ, RZ, R34 ;  /* 0x000000ffff107224 */ /* 0x000fe200078e0022 */
[----:B------:R-:W-:Y:S02]  /*0520*/  MOV R23, R35 ;  /* 0x0000002300177202 */ /* 0x000fe40000000f00 */
[----:B------:R-:W-:-:S07]  /*0530*/  MOV R12, 0x550 ;  /* 0x00000550000c7802 */ /* 0x000fce0000000f00 */
[----:B------:R-:W-:Y:S05]  /*0540*/  CALL.REL.NOINC `($__internal_4_$__cuda_sm20_div_rn_f64_full) ;  /* 0x0000003000407944 */ /* 0x000fea0003c00000 */
.L_x_87:
[C---:B------:R-:W-:Y:S01]  /*0550*/  DMUL R36, R30.reuse, 1.80143985094819840000e+16 ;  /* 0x435000001e247828 */ /* 0x040fe20000000000 */
[----:B------:R-:W-:Y:S01]  /*0560*/  ISETP.GE.AND P0, PT, R31, 0x100000, PT ;  /* 0x001000001f00780c */ /* 0x000fe20003f06270 */
[----:B------:R-:W-:Y:S01]  /*0570*/  IMAD.MOV.U32 R2, RZ, RZ, 0x0 ;  /* 0x00000000ff027424 */ /* 0x000fe200078e00ff */
[----:B------:R-:W-:Y:S01]  /*0580*/  MOV R3, 0x7ff00000 ;  /* 0x7ff0000000037802 */ /* 0x000fe20000000f00 */
[----:B------:R-:W-:Y:S01]  /*0590*/  UMOV UR4, 0xe5413ae7 ;  /* 0xe5413ae700047882 */ /* 0x000fe20000000000 */
[----:B------:R-:W-:Y:S01]  /*05a0*/  UMOV UR5, 0x3c7fd5eb ;  /* 0x3c7fd5eb00057882 */ /* 0x000fe20000000000 */
[----:B------:R-:W0:Y:S01]  /*05b0*/  LDCU.64 UR10, c[0x0][0x398] ;  /* 0x00007300ff0a77ac */ /* 0x000e220008000a00 */
[----:B------:R-:W-:-:S03]  /*05c0*/  DMUL R32, R30, UR4 ;  /* 0x000000041e207c28 */ /* 0x000fc60008000000 */
[----:B------:R-:W-:Y:S01]  /*05d0*/  FSEL R4, R36, R30, !P0 ;  /* 0x0000001e24047208 */ /* 0x000fe20004000000 */
[----:B------:R-:W-:Y:S01]  /*05e0*/  UMOV UR4, URZ ;  /* 0x000000ff00047c82 */ /* 0x000fe20008000000 */
[CC--:B------:R-:W-:Y:S02]  /*05f0*/  FSEL R5, R37.reuse, R31.reuse, !P0 ;  /* 0x0000001f25057208 */ /* 0x0c0fe40004000000 */
[----:B------:R-:W-:Y:S02]  /*0600*/  SEL R7, R37, R31, !P0 ;  /* 0x0000001f25077207 */ /* 0x000fe40004000000 */
[----:B------:R-:W-:Y:S02]  /*0610*/  LOP3.LUT P1, RZ, R5, 0x7fffffff, RZ, 0xc0, !PT ;  /* 0x7fffffff05ff7812 */ /* 0x000fe4000782c0ff */
[----:B------:R-:W-:Y:S01]  /*0620*/  DFMA R2, R4, R2, +INF ;  /* 0x7ff000000402742b */ /* 0x000fe20000000002 */
[----:B------:R-:W-:Y:S02]  /*0630*/  LOP3.LUT R0, R7, 0xfffff, RZ, 0xc0, !PT ;  /* 0x000fffff07007812 */ /* 0x000fe400078ec0ff */
[----:B------:R-:W-:-:S02]  /*0640*/  SHF.R.U32.HI R4, RZ, 0x14, R7 ;  /* 0x00000014ff047819 */ /* 0x000fc40000011607 */
[----:B------:R-:W-:Y:S02]  /*0650*/  LOP3.LUT R0, R0, 0x3ff00000, RZ, 0xfc, !PT ;  /* 0x3ff0000000007812 */ /* 0x000fe400078efcff */
[C---:B------:R-:W-:Y:S01]  /*0660*/  LEA.HI R6, R7.reuse, 0xfffffbcb, RZ, 0xc ;  /* 0xfffffbcb07067811 */ /* 0x040fe200078f60ff */
[----:B------:R-:W-:Y:S01]  /*0670*/  @P0 VIADD R6, R4, 0xfffffc01 ;  /* 0xfffffc0104060836 */ /* 0x000fe20000000000 */
[----:B------:R-:W-:Y:S01]  /*0680*/  IADD3 R5, PT, PT, R7, -0x1, RZ ;  /* 0xffffffff07057810 */ /* 0x000fe20007ffe0ff */
[----:B------:R-:W-:Y:S01]  /*0690*/  IMAD R4, R11, 0x14, RZ ;  /* 0x000000140b047824 */ /* 0x000fe200078e02ff */
[----:B------:R-:W-:Y:S01]  /*06a0*/  SEL R36, R36, R30, !P0 ;  /* 0x0000001e24247207 */ /* 0x000fe20004000000 */
[----:B------:R-:W-:Y:S01]  /*06b0*/  VIADD R7, R0, 0xfff00000 ;  /* 0xfff0000000077836 */ /* 0x000fe20000000000 */
[----:B------:R-:W-:Y:S02]  /*06c0*/  FSEL R2, R2, RZ, P1 ;  /* 0x000000ff02027208 */ /* 0x000fe40000800000 */
[----:B0-----:R-:W-:-:S07]  /*06d0*/  FSEL R3, R3, -QNAN , P1 ;  /* 0xfff0000003037808 */ /* 0x001fce0000800000 */
.L_x_109:
[----:B0-----:R-:W-:Y:S01]  /*06e0*/  MOV R12, UR10 ;  /* 0x0000000a000c7c02 */ /* 0x001fe20008000f00 */
[----:B------:R-:W-:-:S06]  /*06f0*/  IMAD.U32 R13, RZ, RZ, UR11 ;  /* 0x0000000bff0d7e24 */ /* 0x000fcc000f8e00ff */
[----:B------:R-:W2:Y:S01]  /*0700*/  LDG.E.64 R12, desc[UR8][R12.64] ;  /* 0x000000080c0c7981 */ /* 0x000ea2000c1e1b00 */
[----:B------:R-:W-:Y:S01]  /*0710*/  IMAD.MOV.U32 R18, RZ, RZ, 0x0 ;  /* 0x00000000ff127424 */ /* 0x000fe200078e00ff */
[----:B------:R-:W-:Y:S01]  /*0720*/  MOV R19, 0x3fd80000 ;  /* 0x3fd8000000137802 */ /* 0x000fe20000000f00 */
[----:B--2---:R-:W-:-:S06]  /*0730*/  DMUL R8, R32, R12 ;  /* 0x0000000c20087228 */ /* 0x004fcc0000000000 */
[----:B------:R-:W0:Y:S04]  /*0740*/  MUFU.RSQ64H R15, R9 ;  /* 0x00000009000f7308 */ /* 0x000e280000001c00 */
[----:B------:R-:W-:-:S04]  /*0750*/  IADD3 R14, PT, PT, R9, -0x3500000, RZ ;  /* 0xfcb00000090e7810 */ /* 0x000fc80007ffe0ff */
[----:B------:R-:W-:Y:S02]  /*0760*/  ISETP.GE.U32.AND P0, PT, R14, 0x7ca00000, PT ;  /* 0x7ca000000e00780c */ /* 0x000fe40003f06070 */
[----:B0-----:R-:W-:-:S08]  /*0770*/  DMUL R16, R14, R14 ;  /* 0x0000000e0e107228 */ /* 0x001fd00000000000 */
[----:B------:R-:W-:-:S08]  /*0780*/  DFMA R16, R8, -R16, 1 ;  /* 0x3ff000000810742b */ /* 0x000fd00000000810 */
[----:B------:R-:W-:Y:S02]  /*0790*/  DFMA R18, R16, R18, 0.5 ;  /* 0x3fe000001012742b */ /* 0x000fe40000000012 */
[----:B------:R-:W-:-:S08]  /*07a0*/  DMUL R16, R14, R16 ;  /* 0x000000100e107228 */ /* 0x000fd00000000000 */
[----:B------:R-:W-:-:S08]  /*07b0*/  DFMA R24, R18, R16, R14 ;  /* 0x000000101218722b */ /* 0x000fd0000000000e */
[----:B------:R-:W-:Y:S02]  /*07c0*/  DMUL R18, R8, R24 ;  /* 0x0000001808127228 */ /* 0x000fe40000000000 */
[----:B------:R-:W-:Y:S01]  /*07d0*/  VIADD R23, R25, 0xfff00000 ;  /* 0xfff0000019177836 */ /* 0x000fe20000000000 */
[----:B------:R-:W-:-:S05]  /*07e0*/  MOV R22, R24 ;  /* 0x0000001800167202 */ /* 0x000fca0000000f00 */
[----:B------:R-:W-:-:S08]  /*07f0*/  DFMA R20, R18, -R18, R8 ;  /* 0x800000121214722b */ /* 0x000fd00000000008 */
[----:B------:R-:W-:Y:S01]  /*0800*/  DFMA R16, R20, R22, R18 ;  /* 0x000000161410722b */ /* 0x000fe20000000012 */
[----:B------:R-:W-:Y:S10]  /*0810*/  @!P0 BRA `(.L_x_88) ;  /* 0x0000000000108947 */ /* 0x000ff40003800000 */
[----:B------:R-:W-:-:S07]  /*0820*/  MOV R16, 0x840 ;  /* 0x0000084000107802 */ /* 0x000fce0000000f00 */
[----:B------:R-:W-:Y:S05]  /*0830*/  CALL.REL.NOINC `($__internal_5_$__cuda_sm20_dsqrt_rn_f64_mediumpath_v1) ;  /* 0x0000003000f07944 */ /* 0x000fea0003c00000 */
[----:B------:R-:W-:Y:S01]  /*0840*/  IMAD.MOV.U32 R16, RZ, RZ, R14 ;  /* 0x000000ffff107224 */ /* 0x000fe200078e000e */
[----:B------:R-:W-:-:S07]  /*0850*/  MOV R17, R15 ;  /* 0x0000000f00117202 */ /* 0x000fce0000000f00 */
.L_x_88:
[----:B------:R-:W-:Y:S01]  /*0860*/  ISETP.GT.AND P0, PT, R17, 0xfffff, PT ;  /* 0x000fffff1100780c */ /* 0x000fe20003f04270 */
[----:B------:R-:W-:Y:S01]  /*0870*/  IMAD.MOV.U32 R8, RZ, RZ, R16 ;  /* 0x000000ffff087224 */ /* 0x000fe200078e0010 */
[----:B------:R-:W-:Y:S01]  /*0880*/  MOV R9, R17 ;  /* 0x0000001100097202 */ /* 0x000fe20000000f00 */
[----:B------:R-:W-:Y:S01]  /*0890*/  IMAD.MOV.U32 R21, RZ, RZ, R17 ;  /* 0x000000ffff157224 */ /* 0x000fe200078e0011 */
[----:B------:R-:W-:-:S09]  /*08a0*/  MOV R20, 0xfffffc01 ;  /* 0xfffffc0100147802 */ /* 0x000fd20000000f00 */
[----:B------:R-:W-:Y:S01]  /*08b0*/  @!P0 DMUL R8, R8, 1.80143985094819840000e+16 ;  /* 0x4350000008088828 */ /* 0x000fe20000000000 */
[----:B------:R-:W-:-:S09]  /*08c0*/  @!P0 IMAD.MOV.U32 R20, RZ, RZ, -0x435 ;  /* 0xfffffbcbff148424 */ /* 0x000fd200078e00ff */
[----:B------:R-:W-:Y:S02]  /*08d0*/  @!P0 MOV R21, R9 ;  /* 0x0000000900158202 */ /* 0x000fe40000000f00 */
[----:B------:R-:W-:-:S03]  /*08e0*/  @!P0 MOV R16, R8 ;  /* 0x0000000800108202 */ /* 0x000fc60000000f00 */
[----:B------:R-:W-:-:S05]  /*08f0*/  VIADD R14, R21, 0xffffffff ;  /* 0xffffffff150e7836 */ /* 0x000fca0000000000 */
[----:B------:R-:W-:-:S13]  /*0900*/  ISETP.GT.U32.AND P1, PT, R14, 0x7feffffe, PT ;  /* 0x7feffffe0e00780c */ /* 0x000fda0003f24070 */
[----:B------:R-:W-:Y:S05]  /*0910*/  @P1 BRA `(.L_x_89) ;  /* 0x0000000400041947 */ /* 0x000fea0003800000 */
[----:B------:R-:W-:Y:S01]  /*0920*/  LOP3.LUT R8, R21, 0xfffff, RZ, 0xc0, !PT ;  /* 0x000fffff15087812 */ /* 0x000fe200078ec0ff */
[----:B------:R-:W-:Y:S01]  /*0930*/  IMAD.MOV.U32 R24, RZ, RZ, -0x748574fc ;  /* 0x8b7a8b04ff187424 */ /* 0x000fe200078e00ff */
[----:B------:R-:W-:Y:S01]  /*0940*/  MOV R14, RZ ;  /* 0x000000ff000e7202 */ /* 0x000fe20000000f00 */
[----:B------:R-:W-:Y:S01]  /*0950*/  UMOV UR6, 0x3ae80f1e ;  /* 0x3ae80f1e00067882 */ /* 0x000fe20000000000 */
[----:B------:R-:W-:Y:S01]  /*0960*/  LOP3.LUT R9, R8, 0x3ff00000, RZ, 0xfc, !PT ;  /* 0x3ff0000008097812 */ /* 0x000fe200078efcff */
[----:B------:R-:W-:Y:S01]  /*0970*/  IMAD.MOV.U32 R8, RZ, RZ, R16 ;  /* 0x000000ffff087224 */ /* 0x000fe200078e0010 */
[----:B------:R-:W-:Y:S01]  /*0980*/  MOV R25, 0x3ed0ee25 ;  /* 0x3ed0ee2500197802 */ /* 0x000fe20000000f00 */
[----:B------:R-:W-:Y:S01]  /*0990*/  UMOV UR7, 0x3eb1380b ;  /* 0x3eb1380b00077882 */ /* 0x000fe20000000000 */
[----:B------:R-:W-:Y:S01]  /*09a0*/  ISETP.GE.U32.AND P0, PT, R9, 0x3ff6a09f, PT ;  /* 0x3ff6a09f0900780c */ /* 0x000fe20003f06070 */
[----:B------:R-:W-:Y:S01]  /*09b0*/  UMOV UR12, 0x80000000 ;  /* 0x80000000000c7882 */ /* 0x000fe20000000000 */
[----:B------:R-:W-:Y:S01]  /*09c0*/  LEA.HI R26, R21, R20, RZ, 0xc ;  /* 0x00000014151a7211 */ /* 0x000fe200078f60ff */
[----:B------:R-:W-:Y:S01]  /*09d0*/  UMOV UR13, 0x43300000 ;  /* 0x43300000000d7882 */ /* 0x000fe20000000000 */
[----:B------:R-:W-:-:S09]  /*09e0*/  MOV R27, 0x43300000 ;  /* 0x43300000001b7802 */ /* 0x000fd20000000f00 */
[----:B------:R-:W-:Y:S01]  /*09f0*/  @P0 IADD3 R15, PT, PT, R9, -0x100000, RZ ;  /* 0xfff00000090f0810 */ /* 0x000fe20007ffe0ff */
[----:B------:R-:W-:-:S04]  /*0a00*/  @P0 VIADD R26, R26, 0x1 ;  /* 0x000000011a1a0836 */ /* 0x000fc80000000000 */
[----:B------:R-:W-:Y:S01]  /*0a10*/  @P0 IMAD.MOV.U32 R9, RZ, RZ, R15 ;  /* 0x000000ffff090224 */ /* 0x000fe200078e000f */
[----:B------:R-:W-:-:S05]  /*0a20*/  LOP3.LUT R26, R26, 0x80000000, RZ, 0x3c, !PT ;  /* 0x800000001a1a7812 */ /* 0x000fca00078e3cff */
[C---:B------:R-:W-:Y:S02]  /*0a30*/  DADD R22, R8.reuse, 1 ;  /* 0x3ff0000008167429 */ /* 0x040fe40000000000 */
[----:B------:R-:W-:-:S04]  /*0a40*/  DADD R8, R8, -1 ;  /* 0xbff0000008087429 */ /* 0x000fc80000000000 */
[----:B------:R-:W0:Y:S02]  /*0a50*/  MUFU.RCP64H R15, R23 ;  /* 0x00000017000f7308 */ /* 0x000e240000001800 */
[----:B0-----:R-:W-:-:S08]  /*0a60*/  DFMA R16, -R22, R14, 1 ;  /* 0x3ff000001610742b */ /* 0x001fd0000000010e */
[----:B------:R-:W-:-:S08]  /*0a70*/  DFMA R16, R16, R16, R16 ;  /* 0x000000101010722b */ /* 0x000fd00000000010 */
[----:B------:R-:W-:-:S08]  /*0a80*/  DFMA R14, R14, R16, R14 ;  /* 0x000000100e0e722b */ /* 0x000fd0000000000e */
[----:B------:R-:W-:-:S08]  /*0a90*/  DMUL R18, R8, R14 ;  /* 0x0000000e08127228 */ /* 0x000fd00000000000 */
[----:B------:R-:W-:-:S08]  /*0aa0*/  DFMA R18, R8, R14, R18 ;  /* 0x0000000e0812722b */ /* 0x000fd00000000012 */
[----:B------:R-:W-:Y:S02]  /*0ab0*/  DMUL R16, R18, R18 ;  /* 0x0000001212107228 */ /* 0x000fe40000000000 */
[----:B------:R-:W-:-:S06]  /*0ac0*/  DADD R20, R8, -R18 ;  /* 0x0000000008147229 */ /* 0x000fcc0000000812 */
[----:B------:R-:W-:Y:S01]  /*0ad0*/  DFMA R22, R16, UR6, R24 ;  /* 0x0000000610167c2b */ /* 0x000fe20008000018 */
[----:B------:R-:W-:Y:S01]  /*0ae0*/  UMOV UR6, 0x9f02676f ;  /* 0x9f02676f00067882 */ /* 0x000fe20000000000 */
[----:B------:R-:W-:Y:S01]  /*0af0*/  UMOV UR7, 0x3ef3b266 ;  /* 0x3ef3b26600077882 */ /* 0x000fe20000000000 */
[----:B------:R-:W-:Y:S02]  /*0b00*/  DADD R24, R20, R20 ;  /* 0x0000000014187229 */ /* 0x000fe40000000014 */
[----:B------:R-:W-:Y:S01]  /*0b10*/  DADD R20, R26, -UR12 ;  /* 0x8000000c1a147e29 */ /* 0x000fe20008000000 */
[----:B------:R-:W-:Y:S01]  /*0b20*/  UMOV UR12, 0xfefa39ef ;  /* 0xfefa39ef000c7882 */ /* 0x000fe20000000000 */
[----:B------:R-:W-:Y:S01]  /*0b30*/  UMOV UR13, 0x3fe62e42 ;  /* 0x3fe62e42000d7882 */ /* 0x000fe20000000000 */
[----:B------:R-:W-:Y:S01]  /*0b40*/  DFMA R22, R16, R22, UR6 ;  /* 0x0000000610167e2b */ /* 0x000fe20008000016 */
[----:B------:R-:W-:Y:S01]  /*0b50*/  UMOV UR6, 0xa9ab0956 ;  /* 0xa9ab095600067882 */ /* 0x000fe20000000000 */
[----:B------:R-:W-:Y:S01]  /*0b60*/  UMOV UR7, 0x3f1745cb ;  /* 0x3f1745cb00077882 */ /* 0x000fe20000000000 */
[----:B------:R-:W-:-:S02]  /*0b70*/  DFMA R24, R8, -R18, R24 ;  /* 0x800000120818722b */ /* 0x000fc40000000018 */
[----:B------:R-:W-:-:S03]  /*0b80*/  DFMA R8, R20, UR12, R18 ;  /* 0x0000000c14087c2b */ /* 0x000fc60008000012 */
[----:B------:R-:W-:Y:S01]  /*0b90*/  DFMA R22, R16, R22, UR6 ;  /* 0x0000000610167e2b */ /* 0x000fe20008000016 */
[----:B------:R-:W-:Y:S01]  /*0ba0*/  UMOV UR6, 0x2d1b5154 ;  /* 0x2d1b515400067882 */ /* 0x000fe20000000000 */
[----:B------:R-:W-:Y:S01]  /*0bb0*/  UMOV UR7, 0x3f3c71c7 ;  /* 0x3f3c71c700077882 */ /* 0x000fe20000000000 */
[----:B------:R-:W-:-:S05]  /*0bc0*/  DMUL R24, R14, R24 ;  /* 0x000000180e187228 */ /* 0x000fca0000000000 */
[----:B------:R-:W-:Y:S01]  /*0bd0*/  DFMA R22, R16, R22, UR6 ;  /* 0x0000000610167e2b */ /* 0x000fe20008000016 */
[----:B------:R-:W-:Y:S01]  /*0be0*/  UMOV UR6, 0x923be72d ;  /* 0x923be72d00067882 */ /* 0x000fe20000000000 */
[----:B------:R-:W-:-:S06]  /*0bf0*/  UMOV UR7, 0x3f624924 ;  /* 0x3f62492400077882 */ /* 0x000fcc0000000000 */
        /* <DEDUP_REMOVED lines=8> */
[----:B------:R-:W-:Y:S02]  /*0c80*/  UMOV UR7, 0x3fe62e42 ;  /* 0x3fe62e4200077882 */ /* 0x000fe40000000000 */
[----:B------:R-:W-:Y:S01]  /*0c90*/  DFMA R14, R20, -UR6, R8 ;  /* 0x80000006140e7c2b */ /* 0x000fe20008000008 */
[----:B------:R-:W-:Y:S01]  /*0ca0*/  UMOV UR6, 0x3b39803f ;  /* 0x3b39803f00067882 */ /* 0x000fe20000000000 */
[----:B------:R-:W-:Y:S02]  /*0cb0*/  UMOV UR7, 0x3c7abc9e ;  /* 0x3c7abc9e00077882 */ /* 0x000fe40000000000 */
[----:B------:R-:W-:-:S04]  /*0cc0*/  DMUL R22, R16, R22 ;  /* 0x0000001610167228 */ /* 0x000fc80000000000 */
[----:B------:R-:W-:-:S04]  /*0cd0*/  DADD R14, -R18, R14 ;  /* 0x00000000120e7229 */ /* 0x000fc8000000010e */
[----:B------:R-:W-:-:S08]  /*0ce0*/  DFMA R22, R18, R22, R24 ;  /* 0x000000161216722b */ /* 0x000fd00000000018 */
[----:B------:R-:W-:-:S08]  /*0cf0*/  DADD R14, R22, -R14 ;  /* 0x00000000160e7229 */ /* 0x000fd0000000080e */
[----:B------:R-:W-:-:S08]  /*0d00*/  DFMA R14, R20, UR6, R14 ;  /* 0x00000006140e7c2b */ /* 0x000fd0000800000e */
[----:B------:R-:W-:Y:S01]  /*0d10*/  DADD R14, R8, R14 ;  /* 0x00000000080e7229 */ /* 0x000fe2000000000e */
[----:B------:R-:W-:Y:S10]  /*0d20*/  BRA `(.L_x_90) ;  /* 0x0000000000187947 */ /* 0x000ff40003800000 */
.L_x_89:
[----:B------:R-:W-:Y:S01]  /*0d30*/  IMAD.MOV.U32 R14, RZ, RZ, 0x0 ;  /* 0x00000000ff0e7424 */ /* 0x000fe200078e00ff */
[----:B------:R-:W-:Y:S02]  /*0d40*/  MOV R15, 0x7ff00000 ;  /* 0x7ff00000000f7802 */ /* 0x000fe40000000f00 */
[----:B------:R-:W-:-:S04]  /*0d50*/  LOP3.LUT P0, RZ, R9, 0x7fffffff, RZ, 0xc0, !PT ;  /* 0x7fffffff09ff7812 */ /* 0x000fc8000780c0ff */
[----:B------:R-:W-:-:S10]  /*0d60*/  DFMA R14, R8, R14, +INF ;  /* 0x7ff00000080e742b */ /* 0x000fd4000000000e */
[----:B------:R-:W-:Y:S02]  /*0d70*/  FSEL R14, R14, RZ, P0 ;  /* 0x000000ff0e0e7208 */ /* 0x000fe40000000000 */
[----:B------:R-:W-:-:S07]  /*0d80*/  FSEL R15, R15, -QNAN , P0 ;  /* 0xfff000000f0f7808 */ /* 0x000fce0000000000 */
.L_x_90:
[----:B------:R-:W-:Y:S01]  /*0d90*/  ISETP.GT.AND P1, PT, R13, 0xfffff, PT ;  /* 0x000fffff0d00780c */ /* 0x000fe20003f24270 */
[----:B------:R-:W-:Y:S01]  /*0da0*/  IMAD.MOV.U32 R9, RZ, RZ, R13 ;  /* 0x000000ffff097224 */ /* 0x000fe200078e000d */
[----:B------:R-:W-:Y:S01]  /*0db0*/  MOV R8, R12 ;  /* 0x0000000c00087202 */ /* 0x000fe20000000f00 */
[----:B------:R-:W-:Y:S01]  /*0dc0*/  IMAD.MOV.U32 R28, RZ, RZ, -0x3ff ;  /* 0xfffffc01ff1c7424 */ /* 0x000fe200078e00ff */
[----:B------:R-:W-:Y:S01]  /*0dd0*/  ISETP.GT.U32.AND P0, PT, R5, 0x7feffffe, PT ;  /* 0x7feffffe0500780c */ /* 0x000fe20003f04070 */
[----:B------:R-:W-:Y:S01]  /*0de0*/  IMAD.MOV.U32 R21, RZ, RZ, R3 ;  /* 0x000000ffff157224 */ /* 0x000fe200078e0003 */
[----:B------:R-:W-:-:S07]  /*0df0*/  MOV R20, R2 ;  /* 0x0000000200147202 */ /* 0x000fce0000000f00 */
[----:B------:R-:W-:-:S10]  /*0e00*/  @!P1 DMUL R12, R12, 1.80143985094819840000e+16 ;  /* 0x435000000c0c9828 */ /* 0x000fd40000000000 */
[----:B------:R-:W-:-:S05]  /*0e10*/  @!P1 IMAD.MOV.U32 R9, RZ, RZ, R13 ;  /* 0x000000ffff099224 */ /* 0x000fca00078e000d */
[----:B------:R-:W-:-:S04]  /*0e20*/  IADD3 R16, PT, PT, R9, -0x1, RZ ;  /* 0xffffffff09107810 */ /* 0x000fc80007ffe0ff */
[----:B------:R-:W-:Y:S01]  /*0e30*/  ISETP.GT.U32.AND P2, PT, R16, 0x7feffffe, PT ;  /* 0x7feffffe1000780c */ /* 0x000fe20003f44070 */
[----:B------:R-:W-:-:S12]  /*0e40*/  @P0 BRA `(.L_x_91) ;  /* 0x0000000000e80947 */ /* 0x000fd80003800000 */
[----:B------:R-:W-:Y:S01]  /*0e50*/  ISETP.GT.U32.AND P0, PT, R0, 0x3ff6a09e, PT ;  /* 0x3ff6a09e0000780c */ /* 0x000fe20003f04070 */
[----:B------:R-:W-:Y:S01]  /*0e60*/  IMAD.MOV.U32 R26, RZ, RZ, -0x748574fc ;  /* 0x8b7a8b04ff1a7424 */ /* 0x000fe200078e00ff */
[----:B------:R-:W-:Y:S01]  /*0e70*/  MOV R22, RZ ;  /* 0x000000ff00167202 */ /* 0x000fe20000000f00 */
[----:B------:R-:W-:Y:S01]  /*0e80*/  UMOV UR6, 0x3ae80f1e ;  /* 0x3ae80f1e00067882 */ /* 0x000fe20000000000 */
[----:B------:R-:W-:Y:S01]  /*0e90*/  FSEL R37, R7, R0, P0 ;  /* 0x0000000007257208 */ /* 0x000fe20000000000 */
[----:B------:R-:W-:Y:S01]  /*0ea0*/  UMOV UR7, 0x3eb1380b ;  /* 0x3eb1380b00077882 */ /* 0x000fe20000000000 */
[----:B------:R-:W-:Y:S01]  /*0eb0*/  MOV R27, 0x3ed0ee25 ;  /* 0x3ed0ee25001b7802 */ /* 0x000fe20000000f00 */
[----:B------:R-:W-:-:S03]  /*0ec0*/  VIADD R29, R6, 0x1 ;  /* 0x00000001061d7836 */ /* 0x000fc60000000000 */
[C---:B------:R-:W-:Y:S02]  /*0ed0*/  DADD R24, R36.reuse, 1 ;  /* 0x3ff0000024187429 */ /* 0x040fe40000000000 */
[----:B------:R-:W-:Y:S01]  /*0ee0*/  DADD R20, R36, -1 ;  /* 0xbff0000024147429 */ /* 0x000fe20000000000 */
[----:B------:R-:W-:-:S03]  /*0ef0*/  @!P0 IADD3 R29, PT, PT, R6, RZ, RZ ;  /* 0x000000ff061d8210 */ /* 0x000fc60007ffe0ff */
[----:B------:R-:W0:Y:S02]  /*0f00*/  MUFU.RCP64H R23, R25 ;  /* 0x0000001900177308 */ /* 0x000e240000001800 */
[----:B0-----:R-:W-:-:S08]  /*0f10*/  DFMA R16, -R24, R22, 1 ;  /* 0x3ff000001810742b */ /* 0x001fd00000000116 */
[----:B------:R-:W-:-:S08]  /*0f20*/  DFMA R16, R16, R16, R16 ;  /* 0x000000101010722b */ /* 0x000fd00000000010 */
[----:B------:R-:W-:-:S08]  /*0f30*/  DFMA R22, R22, R16, R22 ;  /* 0x000000101616722b */ /* 0x000fd00000000016 */
[----:B------:R-:W-:-:S08]  /*0f40*/  DMUL R16, R20, R22 ;  /* 0x0000001614107228 */ /* 0x000fd00000000000 */
[----:B------:R-:W-:-:S08]  /*0f50*/  DFMA R16, R20, R22, R16 ;  /* 0x000000161410722b */ /* 0x000fd00000000010 */
[----:B------:R-:W-:-:S08]  /*0f60*/  DMUL R18, R16, R16 ;  /* 0x0000001010127228 */ /* 0x000fd00000000000 */
[----:B------:R-:W-:Y:S01]  /*0f70*/  DFMA R24, R18, UR6, R26 ;  /* 0x0000000612187c2b */ /* 0x000fe2000800001a */
[----:B------:R-:W-:Y:S01]  /*0f80*/  UMOV UR6, 0x9f02676f ;  /* 0x9f02676f00067882 */ /* 0x000fe20000000000 */
[----:B------:R-:W-:Y:S01]  /*0f90*/  UMOV UR7, 0x3ef3b266 ;  /* 0x3ef3b26600077882 */ /* 0x000fe20000000000 */
[----:B------:R-:W-:-:S05]  /*0fa0*/  DADD R26, R20, -R16 ;  /* 0x00000000141a7229 */ /* 0x000fca0000000810 */
[----:B------:R-:W-:Y:S01]  /*0fb0*/  DFMA R24, R18, R24, UR6 ;  /* 0x0000000612187e2b */ /* 0x000fe20008000018 */
[----:B------:R-:W-:Y:S01]  /*0fc0*/  UMOV UR6, 0xa9ab0956 ;  /* 0xa9ab095600067882 */ /* 0x000fe20000000000 */
[----:B------:R-:W-:Y:S01]  /*0fd0*/  UMOV UR7, 0x3f1745cb ;  /* 0x3f1745cb00077882 */ /* 0x000fe20000000000 */
[----:B------:R-:W-:-:S05]  /*0fe0*/  DADD R26, R26, R26 ;  /* 0x000000001a1a7229 */ /* 0x000fca000000001a */
[----:B------:R-:W-:Y:S01]  /*0ff0*/  DFMA R24, R18, R24, UR6 ;  /* 0x0000000612187e2b */ /* 0x000fe20008000018 */
[----:B------:R-:W-:Y:S01]  /*1000*/  UMOV UR6, 0x2d1b5154 ;  /* 0x2d1b515400067882 */ /* 0x000fe20000000000 */
[----:B------:R-:W-:Y:S01]  /*1010*/  UMOV UR7, 0x3f3c71c7 ;  /* 0x3f3c71c700077882 */ /* 0x000fe20000000000 */
[----:B------:R-:W-:-:S05]  /*1020*/  DFMA R26, R20, -R16, R26 ;  /* 0x80000010141a722b */ /* 0x000fca000000001a */
[----:B------:R-:W-:Y:S01]  /*1030*/  DFMA R24, R18, R24, UR6 ;  /* 0x0000000612187e2b */ /* 0x000fe20008000018 */
[----:B------:R-:W-:Y:S01]  /*1040*/  UMOV UR6, 0x923be72d ;  /* 0x923be72d00067882 */ /* 0x000fe20000000000 */
[----:B------:R-:W-:-:S06]  /*1050*/  UMOV UR7, 0x3f624924 ;  /* 0x3f62492400077882 */ /* 0x000fcc0000000000 */
[----:B------:R-:W-:Y:S01]  /*1060*/  DFMA R20, R18, R24, UR6 ;  /* 0x0000000612147e2b */ /* 0x000fe20008000018 */
[----:B------:R-:W-:Y:S01]  /*1070*/  UMOV UR6, 0x9999a3c4 ;  /* 0x9999a3c400067882 */ /* 0x000fe20000000000 */
[----:B------:R-:W-:Y:S01]  /*1080*/  DMUL R24, R22, R26 ;  /* 0x0000001a16187228 */ /* 0x000fe20000000000 */
[----:B------:R-:W-:Y:S01]  /*1090*/  UMOV UR7, 0x3f899999 ;  /* 0x3f89999900077882 */ /* 0x000fe20000000000 */
[----:B------:R-:W-:Y:S01]  /*10a0*/  LOP3.LUT R22, R29, 0x80000000, RZ, 0x3c, !PT ;  /* 0x800000001d167812 */ /* 0x000fe200078e3cff */
[----:B------:R-:W-:-:S03]  /*10b0*/  IMAD.MOV.U32 R23, RZ, RZ, 0x43300000 ;  /* 0x43300000ff177424 */ /* 0x000fc600078e00ff */
[----:B------:R-:W-:Y:S01]  /*10c0*/  DFMA R20, R18, R20, UR6 ;  /* 0x0000000612147e2b */ /* 0x000fe20008000014 */
[----:B------:R-:W-:Y:S01]  /*10d0*/  UMOV UR6, 0x80000000 ;  /* 0x8000000000067882 */ /* 0x000fe20000000000 */
[----:B------:R-:W-:Y:S02]  /*10e0*/  UMOV UR7, 0x43300000 ;  /* 0x4330000000077882 */ /* 0x000fe40000000000 */
[----:B------:R-:W-:Y:S01]  /*10f0*/  DADD R22, R22, -UR6 ;  /* 0x8000000616167e29 */ /* 0x000fe20008000000 */
[----:B------:R-:W-:Y:S01]  /*1100*/  UMOV UR6, 0x55555554 ;  /* 0x5555555400067882 */ /* 0x000fe20000000000 */
[----:B------:R-:W-:Y:S02]  /*1110*/  UMOV UR7, 0x3fb55555 ;  /* 0x3fb5555500077882 */ /* 0x000fe40000000000 */
[----:B------:R-:W-:Y:S01]  /*1120*/  DFMA R26, R18, R20, UR6 ;  /* 0x00000006121a7e2b */ /* 0x000fe20008000014 */
[----:B------:R-:W-:Y:S01]  /*1130*/  UMOV UR6, 0xfefa39ef ;  /* 0xfefa39ef00067882 */ /* 0x000fe20000000000 */
[----:B------:R-:W-:-:S02]  /*1140*/  UMOV UR7, 0x3fe62e42 ;  /* 0x3fe62e4200077882 */ /* 0x000fc40000000000 */
[----:B------:R-:W-:-:S04]  /*1150*/  DFMA R20, R22, UR6, R16 ;  /* 0x0000000616147c2b */ /* 0x000fc80008000010 */
[----:B------:R-:W-:-:S04]  /*1160*/  DMUL R18, R18, R26 ;  /* 0x0000001a12127228 */ /* 0x000fc80000000000 */
[----:B------:R-:W-:Y:S01]  /*1170*/  DFMA R26, R22, -UR6, R20 ;  /* 0x80000006161a7c2b */ /* 0x000fe20008000014 */
[----:B------:R-:W-:Y:S01]  /*1180*/  UMOV UR6, 0x3b39803f ;  /* 0x3b39803f00067882 */ /* 0x000fe20000000000 */
[----:B------:R-:W-:Y:S02]  /*1190*/  UMOV UR7, 0x3c7abc9e ;  /* 0x3c7abc9e00077882 */ /* 0x000fe40000000000 */
[----:B------:R-:W-:-:S04]  /*11a0*/  DFMA R18, R16, R18, R24 ;  /* 0x000000121012722b */ /* 0x000fc80000000018 */
[----:B------:R-:W-:-:S08]  /*11b0*/  DADD R26, -R16, R26 ;  /* 0x00000000101a7229 */ /* 0x000fd0000000011a */
[----:B------:R-:W-:-:S08]  /*11c0*/  DADD R18, R18, -R26 ;  /* 0x0000000012127229 */ /* 0x000fd0000000081a */
[----:B------:R-:W-:-:S08]  /*11d0*/  DFMA R18, R22, UR6, R18 ;  /* 0x0000000616127c2b */ /* 0x000fd00008000012 */
[----:B------:R-:W-:-:S11]  /*11e0*/  DADD R20, R20, R18 ;  /* 0x0000000014147229 */ /* 0x000fd60000000012 */
.L_x_91:
[----:B------:R-:W-:Y:S01]  /*11f0*/  @!P1 MOV R28, 0xfffffbcb ;  /* 0xfffffbcb001c9802 */ /* 0x000fe20000000f00 */
[----:B------:R-:W-:Y:S01]  /*1200*/  @!P1 IMAD.MOV.U32 R8, RZ, RZ, R12 ;  /* 0x000000ffff089224 */ /* 0x000fe200078e000c */
[----:B------:R-:W-:Y:S06]  /*1210*/  @P2 BRA `(.L_x_92) ;  /* 0x0000000000fc2947 */ /* 0x000fec0003800000 */
[----:B------:R-:W-:Y:S01]  /*1220*/  LOP3.LUT R12, R9, 0xfffff, RZ, 0xc0, !PT ;  /* 0x000fffff090c7812 */ /* 0x000fe200078ec0ff */
[----:B------:R-:W-:Y:S01]  /*1230*/  IMAD.MOV.U32 R27, RZ, RZ, 0x3ed0ee25 ;  /* 0x3ed0ee25ff1b7424 */ /* 0x000fe200078e00ff */
[----:B------:R-:W-:Y:S01]  /*1240*/  MOV R22, R8 ;  /* 0x0000000800167202 */ /* 0x000fe20000000f00 */
[----:B------:R-:W-:Y:S01]  /*1250*/  UMOV UR6, 0x3ae80f1e ;  /* 0x3ae80f1e00067882 */ /* 0x000fe20000000000 */
[----:B------:R-:W-:Y:S01]  /*1260*/  LOP3.LUT R23, R12, 0x3ff00000, RZ, 0xfc, !PT ;  /* 0x3ff000000c177812 */ /* 0x000fe200078efcff */
[----:B------:R-:W-:Y:S01]  /*1270*/  IMAD.MOV.U32 R12, RZ, RZ, RZ ;  /* 0x000000ffff0c7224 */ /* 0x000fe200078e00ff */
[----:B------:R-:W-:Y:S01]  /*1280*/  MOV R26, 0x8b7a8b04 ;  /* 0x8b7a8b04001a7802 */ /* 0x000fe20000000f00 */
[----:B------:R-:W-:Y:S01]  /*1290*/  UMOV UR7, 0x3eb1380b ;  /* 0x3eb1380b00077882 */ /* 0x000fe20000000000 */
[----:B------:R-:W-:Y:S02]  /*12a0*/  ISETP.GE.U32.AND P0, PT, R23, 0x3ff6a09f, PT ;  /* 0x3ff6a09f1700780c */ /* 0x000fe40003f06070 */
[----:B------:R-:W-:-:S11]  /*12b0*/  LEA.HI R9, R9, R28, RZ, 0xc ;  /* 0x0000001c09097211 */ /* 0x000fd600078f60ff */
[----:B------:R-:W-:Y:S01]  /*12c0*/  @P0 VIADD R13, R23, 0xfff00000 ;  /* 0xfff00000170d0836 */ /* 0x000fe20000000000 */
[----:B------:R-:W-:-:S04]  /*12d0*/  @P0 IADD3 R9, PT, PT, R9, 0x1, RZ ;  /* 0x0000000109090810 */ /* 0x000fc80007ffe0ff */
[----:B------:R-:W-:Y:S02]  /*12e0*/  @P0 MOV R23, R13 ;  /* 0x0000000d00170202 */ /* 0x000fe40000000f00 */
[----:B------:R-:W-:Y:S01]  /*12f0*/  LOP3.LUT R8, R9, 0x80000000, RZ, 0x3c, !PT ;  /* 0x8000000009087812 */ /* 0x000fe200078e3cff */
[----:B------:R-:W-:-:S03]  /*1300*/  IMAD.MOV.U32 R9, RZ, RZ, 0x43300000 ;  /* 0x43300000ff097424 */ /* 0x000fc600078e00ff */
        /* <DEDUP_REMOVED lines=24> */
[----:B------:R-:W-:Y:S01]  /*1490*/  UMOV UR7, 0x3f899999 ;  /* 0x3f89999900077882 */ /* 0x000fe20000000000 */
[----:B------:R-:W-:-:S05]  /*14a0*/  DADD R24, R26, R26 ;  /* 0x000000001a187229 */ /* 0x000fca000000001a */
[----:B------:R-:W-:Y:S01]  /*14b0*/  DFMA R26, R18, R28, UR6 ;  /* 0x00000006121a7e2b */ /* 0x000fe2000800001c */
[----:B------:R-:W-:Y:S01]  /*14c0*/  UMOV UR6, 0x80000000 ;  /* 0x8000000000067882 */ /* 0x000fe20000000000 */
[----:B------:R-:W-:Y:S01]  /*14d0*/  UMOV UR7, 0x43300000 ;  /* 0x4330000000077882 */ /* 0x000fe20000000000 */
[----:B------:R-:W-:Y:S02]  /*14e0*/  DFMA R24, R22, -R16, R24 ;  /* 0x800000101618722b */ /* 0x000fe40000000018 */
[----:B------:R-:W-:Y:S01]  /*14f0*/  DADD R8, R8, -UR6 ;  /* 0x8000000608087e29 */ /* 0x000fe20008000000 */
[----:B------:R-:W-:Y:S01]  /*1500*/  UMOV UR6, 0x55555554 ;  /* 0x5555555400067882 */ /* 0x000fe20000000000 */
[----:B------:R-:W-:Y:S02]  /*1510*/  UMOV UR7, 0x3fb55555 ;  /* 0x3fb5555500077882 */ /* 0x000fe40000000000 */
[----:B------:R-:W-:Y:S01]  /*1520*/  DFMA R26, R18, R26, UR6 ;  /* 0x00000006121a7e2b */ /* 0x000fe2000800001a */
[----:B------:R-:W-:Y:S01]  /*1530*/  UMOV UR6, 0xfefa39ef ;  /* 0xfefa39ef00067882 */ /* 0x000fe20000000000 */
[----:B------:R-:W-:Y:S01]  /*1540*/  UMOV UR7, 0x3fe62e42 ;  /* 0x3fe62e4200077882 */ /* 0x000fe20000000000 */
[----:B------:R-:W-:-:S02]  /*1550*/  DMUL R12, R12, R24 ;  /* 0x000000180c0c7228 */ /* 0x000fc40000000000 */
[----:B------:R-:W-:-:S03]  /*1560*/  DFMA R22, R8, UR6, R16 ;  /* 0x0000000608167c2b */ /* 0x000fc60008000010 */
[----:B------:R-:W-:-:S05]  /*1570*/  DMUL R26, R18, R26 ;  /* 0x0000001a121a7228 */ /* 0x000fca0000000000 */
[----:B------:R-:W-:Y:S01]  /*1580*/  DFMA R18, R8, -UR6, R22 ;  /* 0x8000000608127c2b */ /* 0x000fe20008000016 */
[----:B------:R-:W-:Y:S01]  /*1590*/  UMOV UR6, 0x3b39803f ;  /* 0x3b39803f00067882 */ /* 0x000fe20000000000 */
[----:B------:R-:W-:Y:S01]  /*15a0*/  UMOV UR7, 0x3c7abc9e ;  /* 0x3c7abc9e00077882 */ /* 0x000fe20000000000 */
[----:B------:R-:W-:-:S05]  /*15b0*/  DFMA R12, R16, R26, R12 ;  /* 0x0000001a100c722b */ /* 0x000fca000000000c */
[----:B------:R-:W-:-:S08]  /*15c0*/  DADD R18, -R16, R18 ;  /* 0x0000000010127229 */ /* 0x000fd00000000112 */
[----:B------:R-:W-:-:S08]  /*15d0*/  DADD R12, R12, -R18 ;  /* 0x000000000c0c7229 */ /* 0x000fd00000000812 */
[----:B------:R-:W-:-:S08]  /*15e0*/  DFMA R12, R8, UR6, R12 ;  /* 0x00000006080c7c2b */ /* 0x000fd0000800000c */
[----:B------:R-:W-:Y:S01]  /*15f0*/  DADD R22, R22, R12 ;  /* 0x0000000016167229 */ /* 0x000fe2000000000c */
[----:B------:R-:W-:Y:S10]  /*1600*/  BRA `(.L_x_93) ;  /* 0x0000000000187947 */ /* 0x000ff40003800000 */
.L_x_92:
[----:B------:R-:W-:Y:S01]  /*1610*/  MOV R8, 0x0 ;  /* 0x0000000000087802 */ /* 0x000fe20000000f00 */
[----:B------:R-:W-:Y:S01]  /*1620*/  IMAD.MOV.U32 R9, RZ, RZ, 0x7ff00000 ;  /* 0x7ff00000ff097424 */ /* 0x000fe200078e00ff */
[----:B------:R-:W-:-:S05]  /*1630*/  LOP3.LUT P0, RZ, R13, 0x7fffffff, RZ, 0xc0, !PT ;  /* 0x7fffffff0dff7812 */ /* 0x000fca000780c0ff */
[----:B------:R-:W-:-:S10]  /*1640*/  DFMA R8, R12, R8, +INF ;  /* 0x7ff000000c08742b */ /* 0x000fd40000000008 */
[----:B------:R-:W-:Y:S02]  /*1650*/  FSEL R22, R8, RZ, P0 ;  /* 0x000000ff08167208 */ /* 0x000fe40000000000 */
[----:B------:R-:W-:-:S07]  /*1660*/  FSEL R23, R9, -QNAN , P0 ;  /* 0xfff0000009177808 */ /* 0x000fce0000000000 */
.L_x_93:
[----:B------:R-:W0:Y:S01]  /*1670*/  MUFU.RCP64H R17, 10 ;  /* 0x4024000000117908 */ /* 0x000e220000001800 */
[----:B------:R-:W-:Y:S01]  /*1680*/  MOV R8, 0x0 ;  /* 0x0000000000087802 */ /* 0x000fe20000000f00 */
[----:B------:R-:W-:Y:S01]  /*1690*/  IMAD.MOV.U32 R9, RZ, RZ, 0x40240000 ;  /* 0x40240000ff097424 */ /* 0x000fe200078e00ff */
[----:B------:R-:W-:Y:S01]  /*16a0*/  UMOV UR6, 0xbaaafad3 ;  /* 0xbaaafad300067882 */ /* 0x000fe20000000000 */
[----:B------:R-:W-:Y:S01]  /*16b0*/  UMOV UR7, 0x3c695355 ;  /* 0x3c69535500077882 */ /* 0x000fe20000000000 */
[----:B------:R-:W-:Y:S01]  /*16c0*/  MOV R16, 0x1 ;  /* 0x0000000100107802 */ /* 0x000fe20000000f00 */
[----:B------:R-:W-:Y:S01]  /*16d0*/  DMUL R12, R14, UR6 ;  /* 0x000000060e0c7c28 */ /* 0x000fe20008000000 */
[----:B------:R-:W-:Y:S01]  /*16e0*/  UMOV UR12, 0x1526e50e ;  /* 0x1526e50e000c7882 */ /* 0x000fe20000000000 */
[----:B------:R-:W-:Y:S01]  /*16f0*/  UMOV UR13, 0x3fdbcb7b ;  /* 0x3fdbcb7b000d7882 */ /* 0x000fe20000000000 */
[----:B------:R-:W-:Y:S02]  /*1700*/  DMUL R40, R20, UR6 ;  /* 0x0000000614287c28 */ /* 0x000fe40008000000 */
[----:B------:R-:W-:-:S03]  /*1710*/  DMUL R28, R22, UR6 ;  /* 0x00000006161c7c28 */ /* 0x000fc60008000000 */
[----:B------:R-:W-:Y:S02]  /*1720*/  DFMA R14, R14, UR12, R12 ;  /* 0x0000000c0e0e7c2b */ /* 0x000fe4000800000c */
[----:B0-----:R-:W-:Y:S02]  /*1730*/  DFMA R18, R16, -R8, 1 ;  /* 0x3ff000001012742b */ /* 0x001fe40000000808 */
[----:B------:R-:W-:Y:S02]  /*1740*/  DFMA R40, R20, UR12, R40 ;  /* 0x0000000c14287c2b */ /* 0x000fe40008000028 */
[----:B------:R-:W-:Y:S02]  /*1750*/  DFMA R28, R22, UR12, R28 ;  /* 0x0000000c161c7c2b */ /* 0x000fe4000800001c */
[----:B------:R-:W-:Y:S02]  /*1760*/  DSETP.MAX.AND P0, P1, RZ, R14, PT ;  /* 0x0000000eff00722a */ /* 0x000fe4000390f000 */
[----:B------:R-:W-:Y:S01]  /*1770*/  DFMA R12, R18, R18, R18 ;  /* 0x00000012120c722b */ /* 0x000fe20000000012 */
[----:B------:R-:W-:-:S07]  /*1780*/  MOV R19, R15 ;  /* 0x0000000f00137202 */ /* 0x000fce0000000f00 */
[----:B------:R-:W-:Y:S01]  /*1790*/  DFMA R12, R16, R12, R16 ;  /* 0x0000000c100c722b */ /* 0x000fe20000000010 */
[----:B------:R-:W-:-:S05]  /*17a0*/  IMAD.MOV.U32 R16, RZ, RZ, RZ ;  /* 0x000000ffff107224 */ /* 0x000fca00078e00ff */
[----:B------:R-:W-:Y:S02]  /*17b0*/  FSEL R25, R16, R19, P0 ;  /* 0x0000001310197208 */ /* 0x000fe40000000000 */
[----:B------:R-:W-:Y:S01]  /*17c0*/  DFMA R16, R12, -R8, 1 ;  /* 0x3ff000000c10742b */ /* 0x000fe20000000808 */
[----:B------:R-:W-:Y:S01]  /*17d0*/  @P1 LOP3.LUT R25, R19, 0x80000, RZ, 0xfc, !PT ;  /* 0x0008000013191812 */ /* 0x000fe200078efcff */
[----:B------:R-:W-:-:S03]  /*17e0*/  IMAD.MOV.U32 R8, RZ, RZ, RZ ;  /* 0x000000ffff087224 */ /* 0x000fc600078e00ff */
[----:B------:R-:W-:Y:S02]  /*17f0*/  MOV R9, R25 ;  /* 0x0000001900097202 */ /* 0x000fe40000000f00 */
[----:B------:R-:W-:Y:S01]  /*1800*/  SEL R8, R8, R14, P0 ;  /* 0x0000000e08087207 */ /* 0x000fe20000000000 */
[----:B------:R-:W-:-:S05]  /*1810*/  DFMA R16, R12, R16, R12 ;  /* 0x000000100c10722b */ /* 0x000fca000000000c */
        /* <DEDUP_REMOVED lines=8> */
[----:B------:R-:W-:Y:S01]  /*18a0*/  IMAD.MOV.U32 R20, RZ, RZ, R8 ;  /* 0x000000ffff147224 */ /* 0x000fe200078e0008 */
[----:B------:R-:W-:Y:S01]  /*18b0*/  MOV R21, R9 ;  /* 0x0000000900157202 */ /* 0x000fe20000000f00 */
[----:B------:R-:W-:Y:S01]  /*18c0*/  IMAD.MOV.U32 R16, RZ, RZ, RZ ;  /* 0x000000ffff107224 */ /* 0x000fe200078e00ff */
[----:B------:R-:W-:Y:S02]  /*18d0*/  MOV R23, 0x40240000 ;  /* 0x4024000000177802 */ /* 0x000fe40000000f00 */
[----:B------:R-:W-:-:S07]  /*18e0*/  MOV R12, 0x1900 ;  /* 0x00001900000c7802 */ /* 0x000fce0000000f00 */
[----:B------:R-:W-:Y:S05]  /*18f0*/  CALL.REL.NOINC `($__internal_4_$__cuda_sm20_div_rn_f64_full) ;  /* 0x0000001c00547944 */ /* 0x000fea0003c00000 */
.L_x_94:
[----:B------:R-:W0:Y:S01]  /*1900*/  MUFU.RCP64H R13, 13 ;  /* 0x402a0000000d7908 */ /* 0x000e220000001800 */
[----:B------:R-:W-:Y:S01]  /*1910*/  IMAD.MOV.U32 R8, RZ, RZ, 0x0 ;  /* 0x00000000ff087424 */ /* 0x000fe200078e00ff */
[----:B------:R-:W-:Y:S01]  /*1920*/  MOV R9, 0x402a0000 ;  /* 0x402a000000097802 */ /* 0x000fe20000000f00 */
[----:B------:R-:W-:Y:S01]  /*1930*/  IMAD.MOV.U32 R12, RZ, RZ, 0x1 ;  /* 0x00000001ff0c7424 */ /* 0x000fe200078e00ff */
[----:B------:R-:W-:Y:S02]  /*1940*/  DSETP.GT.AND P2, PT, R40, 25, PT ;  /* 0x403900002800742a */ /* 0x000fe40003f44000 */
[----:B------:R-:W-:-:S04]  /*1950*/  DSETP.GT.AND P0, PT, R28, 15, PT ;  /* 0x402e00001c00742a */ /* 0x000fc80003f04000 */
[----:B------:R-:W-:Y:S02]  /*1960*/  FSEL R39, R28, RZ, P2 ;  /* 0x000000ff1c277208 */ /* 0x000fe40001000000 */
[----:B------:R-:W-:Y:S02]  /*1970*/  FSEL R17, R29, 2.71875, P2 ;  /* 0x402e00001d117808 */ /* 0x000fe40001000000 */
[----:B------:R-:W-:Y:S02]  /*1980*/  FSEL R38, R39, R28, P0 ;  /* 0x0000001c27267208 */ /* 0x000fe40000000000 */
[----:B------:R-:W-:Y:S01]  /*1990*/  FSEL R39, R17, R29, P0 ;  /* 0x0000001d11277208 */ /* 0x000fe20000000000 */
[----:B0-----:R-:W-:Y:S02]  /*19a0*/  DFMA R14, R12, -R8, 1 ;  /* 0x3ff000000c0e742b */ /* 0x001fe40000000808 */
[----:B------:R-:W-:-:S06]  /*19b0*/  DADD R28, R30, 0.5 ;  /* 0x3fe000001e1c7429 */ /* 0x000fcc0000000000 */
        /* <DEDUP_REMOVED lines=10> */
[----:B------:R-:W-:-:S10]  /*1a60*/  DFMA R8, R8, R16, R14 ;  /* 0x000000100808722b */ /* 0x000fd4000000000e */
[----:B------:R-:W-:-:S05]  /*1a70*/  FFMA R14, RZ, 2.65625, R9 ;  /* 0x402a0000ff0e7823 */ /* 0x000fca0000000009 */
[----:B------:R-:W-:-:S13]  /*1a80*/  FSETP.GT.AND P0, PT, |R14|, 1.469367938527859385e-39, PT ;  /* 0x001000000e00780b */ /* 0x000fda0003f04200 */
[----:B------:R-:W-:Y:S05]  /*1a90*/  @P0 BRA P3, `(.L_x_95) ;  /* 0x0000000000180947 */ /* 0x000fea0001800000 */
[----:B------:R-:W-:Y:S01]  /*1aa0*/  MOV R16, RZ ;  /* 0x000000ff00107202 */ /* 0x000fe20000000f00 */
[----:B------:R-:W-:Y:S01]  /*1ab0*/  IMAD.MOV.U32 R23, RZ, RZ, 0x402a0000 ;  /* 0x402a0000ff177424 */ /* 0x000fe200078e00ff */
[----:B------:R-:W-:-:S07]  /*1ac0*/  MOV R12, 0x1ae0 ;  /* 0x00001ae0000c7802 */ /* 0x000fce0000000f00 */
[----:B------:R-:W-:Y:S05]  /*1ad0*/  CALL.REL.NOINC `($__internal_4_$__cuda_sm20_div_rn_f64_full) ;  /* 0x0000001800dc7944 */ /* 0x000fea0003c00000 */
[----:B------:R-:W-:Y:S01]  /*1ae0*/  MOV R8, R30 ;  /* 0x0000001e00087202 */ /* 0x000fe20000000f00 */
[----:B------:R-:W-:-:S07]  /*1af0*/  IMAD.MOV.U32 R9, RZ, RZ, R31 ;  /* 0x000000ffff097224 */ /* 0x000fce00078e001f */
.L_x_95:
[----:B------:R-:W0:Y:S01]  /*1b00*/  MUFU.RCP64H R15, 23 ;  /* 0x40370000000f7908 */ /* 0x000e220000001800 */
[----:B------:R-:W-:Y:S01]  /*1b10*/  MOV R12, 0x0 ;  /* 0x00000000000c7802 */ /* 0x000fe20000000f00 */
[----:B------:R-:W-:Y:S01]  /*1b20*/  IMAD.MOV.U32 R13, RZ, RZ, 0x40370000 ;  /* 0x40370000ff0d7424 */ /* 0x000fe200078e00ff */
[----:B------:R-:W-:Y:S01]  /*1b30*/  MOV R14, 0x1 ;  /* 0x00000001000e7802 */ /* 0x000fe20000000f00 */
[----:B------:R-:W-:Y:S01]  /*1b40*/  DADD R40, R40, -2 ;  /* 0xc000000028287429 */ /* 0x000fe20000000000 */
[----:B------:R-:W-:Y:S02]  /*1b50*/  FSEL R8, R8, RZ, P1 ;  /* 0x000000ff08087208 */ /* 0x000fe40000800000 */
[----:B------:R-:W-:-:S04]  /*1b60*/  FSEL R9, R9, RZ, P1 ;  /* 0x000000ff09097208 */ /* 0x000fc80000800000 */
[----:B------:R1:W2:Y:S01]  /*1b70*/  F2F.F32.F64 R19, R8 ;  /* 0x0000000800137310 */ /* 0x0002a20000301000 */
[----:B0-----:R-:W-:-:S08]  /*1b80*/  DFMA R16, R14, -R12, 1 ;  /* 0x3ff000000e10742b */ /* 0x001fd0000000080c */
[----:B------:R-:W-:-:S08]  /*1b90*/  DFMA R16, R16, R16, R16 ;  /* 0x000000101010722b */ /* 0x000fd00000000010 */
[----:B------:R-:W-:Y:S01]  /*1ba0*/  DFMA R16, R14, R16, R14 ;  /* 0x000000100e10722b */ /* 0x000fe2000000000e */
[----:B------:R-:W-:Y:S02]  /*1bb0*/  FSEL R14, R40, RZ, !P2 ;  /* 0x000000ff280e7208 */ /* 0x000fe40005000000 */
[----:B------:R-:W-:-:S05]  /*1bc0*/  FSEL R15, R41, 2.859375, !P2 ;  /* 0x40370000290f7808 */ /* 0x000fca0005000000 */
        /* <DEDUP_REMOVED lines=8> */
[----:B------:R-:W-:-:S05]  /*1c50*/  FFMA R12, RZ, 2.859375, R31 ;  /* 0x40370000ff0c7823 */ /* 0x000fca000000001f */
[----:B------:R-:W-:-:S13]  /*1c60*/  FSETP.GT.AND P0, PT, |R12|, 1.469367938527859385e-39, PT ;  /* 0x001000000c00780b */ /* 0x000fda0003f04200 */
[----:B-12---:R-:W-:Y:S05]  /*1c70*/  @P0 BRA P2, `(.L_x_96) ;  /* 0x0000000000100947 */ /* 0x006fea0001000000 */
[----:B------:R-:W-:Y:S01]  /*1c80*/  IMAD.MOV.U32 R16, RZ, RZ, RZ ;  /* 0x000000ffff107224 */ /* 0x000fe200078e00ff */
[----:B------:R-:W-:Y:S02]  /*1c90*/  MOV R23, 0x40370000 ;  /* 0x4037000000177802 */ /* 0x000fe40000000f00 */
[----:B------:R-:W-:-:S07]  /*1ca0*/  MOV R12, 0x1cc0 ;  /* 0x00001cc0000c7802 */ /* 0x000fce0000000f00 */
[----:B------:R-:W-:Y:S05]  /*1cb0*/  CALL.REL.NOINC `($__internal_4_$__cuda_sm20_div_rn_f64_full) ;  /* 0x0000001800647944 */ /* 0x000fea0003c00000 */
.L_x_96:
[----:B------:R-:W-:Y:S01]  /*1cc0*/  FSEL R16, R30, RZ, P1 ;  /* 0x000000ff1e107208 */ /* 0x000fe20000800000 */
[----:B------:R-:W0:Y:S01]  /*1cd0*/  F2I.TRUNC.NTZ R8, R19 ;  /* 0x0000001300087305 */ /* 0x000e22000020f100 */
[----:B------:R-:W-:-:S07]  /*1ce0*/  FSEL R17, R31, RZ, P1 ;  /* 0x000000ff1f117208 */ /* 0x000fce0000800000 */
[----:B------:R-:W1:Y:S01]  /*1cf0*/  F2F.F32.F64 R16, R16 ;  /* 0x0000001000107310 */ /* 0x000e620000301000 */
[----:B0-----:R-:W-:-:S07]  /*1d00*/  I2FP.F32.S32 R8, R8 ;  /* 0x0000000800087245 */ /* 0x001fce0000201400 */
[----:B-1----:R-:W0:Y:S02]  /*1d10*/  F2I.TRUNC.NTZ R9, R16 ;  /* 0x0000001000097305 */ /* 0x002e24000020f100 */
[----:B0-----:R-:W-:-:S04]  /*1d20*/  I2FP.F32.S32 R9, R9 ;  /* 0x0000000900097245 */ /* 0x001fc80000201400 */
[----:B------:R-:W-:-:S04]  /*1d30*/  FSETP.NEU.AND P0, PT, R16, R9, PT ;  /* 0x000000091000720b */ /* 0x000fc80003f0d000 */
[----:B------:R-:W-:-:S13]  /*1d40*/  FSETP.NEU.OR P1, PT, R19, R8, P0 ;  /* 0x000000081300720b */ /* 0x000fda000072d400 */
[----:B------:R-:W-:Y:S05]  /*1d50*/  @P1 BRA `(.L_x_97) ;  /* 0x0000000000201947 */ /* 0x000fea0003800000 */
[----:B------:R-:W0:Y:S01]  /*1d60*/  LDCU UR6, c[0x0][0x380] ;  /* 0x00007000ff0677ac */ /* 0x000e220008000800 */
[----:B------:R-:W0:Y:S01]  /*1d70*/  F2F.F32.F64 R9, R28 ;  /* 0x0000001c00097310 */ /* 0x000e220000301000 */
[----:B------:R-:W-:Y:S01]  /*1d80*/  FFMA R8, R16, 41, R19 ;  /* 0x4224000010087823 */ /* 0x000fe20000000013 */
[----:B------:R-:W-:Y:S01]  /*1d90*/  IMAD.MOV.U32 R15, RZ, RZ, -0x3e000000 ;  /* 0xc2000000ff0f7424 */ /* 0x000fe200078e00ff */
[----:B------:R-:W-:Y:S02]  /*1da0*/  UMOV UR7, URZ ;  /* 0x000000ff00077c82 */ /* 0x000fe40008000000 */
[----:B------:R-:W-:-:S04]  /*1db0*/  FADD R8, R8, 0.5 ;  /* 0x3f00000008087421 */ /* 0x000fc80000000000 */
[----:B0-----:R0:W5:Y:S01]  /*1dc0*/  TEX.LL RZ, R15, R8, R15, UR6, 3D, 0x1 ;  /* 0x48ff060f080f7f60 */ /* 0x00116200089e01ff */
[----:B------:R-:W-:Y:S05]  /*1dd0*/  BRA `(.L_x_98) ;  /* 0x0000001400e47947 */ /* 0x000fea0003800000 */
.L_x_97:
        /* <DEDUP_REMOVED lines=9> */
[----:B------:R1:W2:Y:S01]  /*1e70*/  FRND.FLOOR R24, R19 ;  /* 0x0000001300187307 */ /* 0x0002a20000205000 */
[----:B0-----:R-:W-:-:S12]  /*1e80*/  FADD R15, R16, -R13 ;  /* 0x8000000d100f7221 */ /* 0x001fd80000000000 */
[----:B-1----:R-:W-:Y:S05]  /*1e90*/  @P0 BRA `(.L_x_100) ;  /* 0x0000000400380947 */ /* 0x002fea0003800000 */
[C---:B------:R-:W-:Y:S01]  /*1ea0*/  FADD R9, R13.reuse, 1 ;  /* 0x3f8000000d097421 */ /* 0x040fe20000000000 */
[C---:B--2---:R-:W-:Y:S01]  /*1eb0*/  FADD R12, R24.reuse, -2 ;  /* 0xc0000000180c7421 */ /* 0x044fe20000000000 */
[----:B------:R-:W-:Y:S01]  /*1ec0*/  FADD R14, R24, -1 ;  /* 0xbf800000180e7421 */ /* 0x000fe20000000000 */
[--C-:B------:R-:W-:Y:S01]  /*1ed0*/  FFMA R8, R13, 41, R24.reuse ;  /* 0x422400000d087823 */ /* 0x100fe20000000018 */
[C---:B------:R-:W-:Y:S01]  /*1ee0*/  FFMA R24, R9.reuse, 41, R24 ;  /* 0x4224000009187823 */ /* 0x040fe20000000018 */
[C---:B------:R-:W-:Y:S01]  /*1ef0*/  FFMA R17, R9.reuse, 41, R12 ;  /* 0x4224000009117823 */ /* 0x040fe2000000000c */
[----:B------:R-:W-:Y:S01]  /*1f00*/  FFMA R20, R9, 41, R14 ;  /* 0x4224000009147823 */ /* 0x000fe2000000000e */
[----:B------:R-:W0:Y:S01]  /*1f10*/  LDCU UR6, c[0x0][0x380] ;  /* 0x00007000ff0677ac */ /* 0x000e220008000800 */
[----:B------:R1:W2:Y:S01]  /*1f20*/  F2F.F32.F64 R9, R28 ;  /* 0x0000001c00097310 */ /* 0x0002a20000301000 */
[C---:B------:R-:W-:Y:S01]  /*1f30*/  FFMA R16, R13.reuse, 41, R12 ;  /* 0x422400000d107823 */ /* 0x040fe2000000000c */
[----:B------:R-:W-:Y:S01]  /*1f40*/  FFMA R13, R13, 41, R14 ;  /* 0x422400000d0d7823 */ /* 0x000fe2000000000e */
[----:B------:R-:W-:Y:S01]  /*1f50*/  MOV R23, 0xc2000000 ;  /* 0xc200000000177802 */ /* 0x000fe20000000f00 */
[----:B------:R-:W-:-:S02]  /*1f60*/  IMAD.MOV.U32 R14, RZ, RZ, R10 ;  /* 0x000000ffff0e7224 */ /* 0x000fc400078e000a */
[----:B------:R-:W-:Y:S01]  /*1f70*/  FADD R8, R8, 0.5 ;  /* 0x3f00000008087421 */ /* 0x000fe20000000000 */
[----:B------:R-:W-:Y:S01]  /*1f80*/  FADD R12, R13, 0.5 ;  /* 0x3f0000000d0c7421 */ /* 0x000fe20000000000 */
[--C-:B------:R-:W-:Y:S01]  /*1f90*/  IMAD.MOV.U32 R22, RZ, RZ, R10.reuse ;  /* 0x000000ffff167224 */ /* 0x100fe200078e000a */
[----:B------:R-:W-:Y:S01]  /*1fa0*/  UMOV UR7, URZ ;  /* 0x000000ff00077c82 */ /* 0x000fe20008000000 */
[----:B------:R-:W-:Y:S01]  /*1fb0*/  FADD R20, R20, 0.5 ;  /* 0x3f00000014147421 */ /* 0x000fe20000000000 */
[-C--:B------:R-:W-:Y:S01]  /*1fc0*/  MOV R18, R10.reuse ;  /* 0x0000000a00127202 */ /* 0x080fe20000000f00 */
[----:B-1----:R-:W-:Y:S01]  /*1fd0*/  FADD R28, R17, 0.5 ;  /* 0x3f000000111c7421 */ /* 0x002fe20000000000 */
[----:B------:R-:W-:Y:S01]  /*1fe0*/  FADD R16, R16, 0.5 ;  /* 0x3f00000010107421 */ /* 0x000fe20000000000 */
[----:B------:R-:W-:Y:S01]  /*1ff0*/  MOV R26, R10 ;  /* 0x0000000a001a7202 */ /* 0x000fe20000000f00 */
[----:B------:R-:W-:Y:S01]  /*2000*/  FADD R24, R24, 0.5 ;  /* 0x3f00000018187421 */ /* 0x000fe20000000000 */
[-C--:B--2---:R-:W-:Y:S01]  /*2010*/  MOV R13, R9.reuse ;  /* 0x00000009000d7202 */ /* 0x084fe20000000f00 */
[--C-:B------:R-:W-:Y:S01]  /*2020*/  IMAD.MOV.U32 R17, RZ, RZ, R9.reuse ;  /* 0x000000ffff117224 */ /* 0x100fe200078e0009 */
[-C--:B------:R-:W-:Y:S01]  /*2030*/  MOV R21, R9.reuse ;  /* 0x0000000900157202 */ /* 0x080fe20000000f00 */
[----:B------:R-:W-:Y:S01]  /*2040*/  IMAD.MOV.U32 R25, RZ, RZ, R9 ;  /* 0x000000ffff197224 */ /* 0x000fe200078e0009 */
[----:B0-----:R-:W5:Y:S01]  /*2050*/  TEX.LL RZ, R12, R12, R23, UR6, 3D, 0x1 ;  /* 0x48ff06170c0c7f60 */ /* 0x001f6200089e01ff */
[----:B------:R-:W-:Y:S01]  /*2060*/  TEX.LL RZ, R8, R8, R23, UR6, 3D, 0x1 ;  /* 0x48ff061708087f60 */ /* 0x000fe200089e01ff */
[----:B------:R-:W5:Y:S01]  /*2070*/  TEX.LL RZ, R22, R20, R23, UR6, 3D, 0x1 ;  /* 0x48ff061714167f60 */ /* 0x000f6200089e01ff */
[----:B------:R-:W-:Y:S01]  /*2080*/  TEX.LL RZ, R18, R16, R23, UR6, 3D, 0x1 ;  /* 0x48ff061710127f60 */ /* 0x000fe200089e01ff */
[----:B------:R-:W5:Y:S01]  /*2090*/  TEX.LL RZ, R19, R24, R23, UR6, 3D, 0x1 ;  /* 0x48ff061718137f60 */ /* 0x000f6200089e01ff */
[----:B------:R-:W-:Y:S01]  /*20a0*/  IMAD.MOV.U32 R30, RZ, RZ, R10 ;  /* 0x000000ffff1e7224 */ /* 0x000fe200078e000a */
[----:B------:R-:W-:-:S04]  /*20b0*/  MOV R29, R9 ;  /* 0x00000009001d7202 */ /* 0x000fc80000000f00 */
[----:B------:R0:W5:Y:S01]  /*20c0*/  TEX.LL RZ, R28, R28, R23, UR6, 3D, 0x1 ;  /* 0x48ff06171c1c7f60 */ /* 0x00016200089e01ff */
[----:B------:R-:W1:Y:S01]  /*20d0*/  MUFU.RCP64H R45, 0.32201600074768066406 ;  /* 0x3fd49be9002d7908 */ /* 0x000e620000001800 */
[----:B------:R-:W-:Y:S01]  /*20e0*/  IMAD.MOV.U32 R40, RZ, RZ, 0x0 ;  /* 0x00000000ff287424 */ /* 0x000fe200078e00ff */
[----:B------:R-:W-:Y:S01]  /*20f0*/  MOV R41, 0x3fd49be9 ;  /* 0x3fd49be900297802 */ /* 0x000fe20000000f00 */
[----:B------:R-:W-:-:S06]  /*2100*/  IMAD.MOV.U32 R44, RZ, RZ, 0x1 ;  /* 0x00000001ff2c7424 */ /* 0x000fcc00078e00ff */
[----:B-1----:R-:W-:-:S08]  /*2110*/  DFMA R42, R44, -R40, 1 ;  /* 0x3ff000002c2a742b */ /* 0x002fd00000000828 */
        /* <DEDUP_REMOVED lines=18> */
[----:B------:R-:W-:Y:S01]  /*2240*/  FFMA R29, R19, 3, -R22 ;  /* 0x40400000131d7823 */ /* 0x000fe20000000816 */
[----:B------:R-:W-:Y:S01]  /*2250*/  FADD R13, R9, R18 ;  /* 0x00000012090d7221 */ /* 0x000fe20000000000 */
[----:B------:R-:W-:Y:S06]  /*2260*/  @P0 BRA P1, `(.L_x_101) ;  /* 0x0000000000100947 */ /* 0x000fec0000800000 */
[----:B------:R-:W-:Y:S01]  /*2270*/  MOV R16, RZ ;  /* 0x000000ff00107202 */ /* 0x000fe20000000f00 */
[----:B------:R-:W-:Y:S01]  /*2280*/  IMAD.MOV.U32 R23, RZ, RZ, 0x3fd49be9 ;  /* 0x3fd49be9ff177424 */ /* 0x000fe200078e00ff */
[----:B------:R-:W-:-:S07]  /*2290*/  MOV R12, 0x22b0 ;  /* 0x000022b0000c7802 */ /* 0x000fce0000000f00 */
[----:B-----5:R-:W-:Y:S05]  /*22a0*/  CALL.REL.NOINC `($__internal_4_$__cuda_sm20_div_rn_f64_full) ;  /* 0x0000001000e87944 */ /* 0x020fea0003c00000 */
.L_x_101:
[----:B------:R-:W0:Y:S01]  /*22b0*/  F2F.F32.F64 R30, R30 ;  /* 0x0000001e001e7310 */ /* 0x000e220000301000 */
[----:B------:R-:W-:Y:S01]  /*22c0*/  FADD R9, -R15, 1 ;  /* 0x3f8000000f097421 */ /* 0x000fe20000000100 */
[----:B-----5:R-:W-:Y:S01]  /*22d0*/  FADD R28, R29, R28 ;  /* 0x0000001c1d1c7221 */ /* 0x020fe20000000000 */
[----:B0-----:R-:W-:-:S04]  /*22e0*/  FADD R12, -R30, 1 ;  /* 0x3f8000001e0c7421 */ /* 0x001fc80000000100 */
[-C--:B------:R-:W-:Y:S01]  /*22f0*/  FMUL R17, R12, R9.reuse ;  /* 0x000000090c117220 */ /* 0x080fe20000400000 */
[----:B------:R-:W-:Y:S01]  /*2300*/  FMUL R9, R30, R9 ;  /* 0x000000091e097220 */ /* 0x000fe20000400000 */
[----:B------:R-:W-:Y:S02]  /*2310*/  FMUL R12, R15, R12 ;  /* 0x0000000c0f0c7220 */ /* 0x000fe40000400000 */
[----:B------:R-:W-:-:S04]  /*2320*/  FMUL R8, R8, R17 ;  /* 0x0000001108087220 */ /* 0x000fc80000400000 */
[----:B------:R-:W-:Y:S01]  /*2330*/  FFMA R8, R13, R9, R8 ;  /* 0x000000090d087223 */ /* 0x000fe20000000008 */
[----:B------:R-:W-:-:S03]  /*2340*/  FMUL R9, R15, R30 ;  /* 0x0000001e0f097220 */ /* 0x000fc60000400000 */
[----:B------:R-:W-:-:S04]  /*2350*/  FFMA R15, R19, R12, R8 ;  /* 0x0000000c130f7223 */ /* 0x000fc80000000008 */
[----:B------:R-:W-:Y:S01]  /*2360*/  FFMA R15, R28, R9, R15 ;  /* 0x000000091c0f7223 */ /* 0x000fe2000000000f */
[----:B------:R-:W-:Y:S06]  /*2370*/  BRA `(.L_x_98) ;  /* 0x00000010007c7947 */ /* 0x000fec0003800000 */
.L_x_100:
[----:B------:R-:W-:Y:S01]  /*2380*/  UMOV UR12, 0x33333333 ;  /* 0x33333333000c7882 */ /* 0x000fe20000000000 */
[----:B------:R-:W-:Y:S02]  /*2390*/  UMOV UR13, 0x4022f333 ;  /* 0x4022f333000d7882 */ /* 0x000fe40000000000 */
[----:B------:R-:W-:-:S06]  /*23a0*/  DSETP.GEU.AND P0, PT, R38, UR12, PT ;  /* 0x0000000c26007e2a */ /* 0x000fcc000bf0e000 */
[----:B------:R-:W-:-:S14]  /*23b0*/  DSETP.LEU.OR P0, PT, R38, UR6, P0 ;  /* 0x0000000626007e2a */ /* 0x000fdc000870b400 */
[----:B------:R-:W-:Y:S05]  /*23c0*/  @P0 BRA `(.L_x_102) ;  /* 0x00000004003c0947 */ /* 0x000fea0003800000 */
[C---:B--2---:R-:W-:Y:S01]  /*23d0*/  FADD R8, R24.reuse, 1 ;  /* 0x3f80000018087421 */ /* 0x044fe20000000000 */
[C---:B------:R-:W-:Y:S01]  /*23e0*/  FADD R14, R24.reuse, 3 ;  /* 0x40400000180e7421 */ /* 0x040fe20000000000 */
[C---:B------:R-:W-:Y:S01]  /*23f0*/  FADD R9, R13.reuse, 1 ;  /* 0x3f8000000d097421 */ /* 0x040fe20000000000 */
[----:B------:R-:W-:Y:S01]  /*2400*/  FADD R24, R24, 2 ;  /* 0x4000000018187421 */ /* 0x000fe20000000000 */
[C---:B------:R-:W-:Y:S01]  /*2410*/  FFMA R12, R13.reuse, 41, R8 ;  /* 0x422400000d0c7823 */ /* 0x040fe20000000008 */
[----:B------:R-:W-:Y:S01]  /*2420*/  FFMA R20, R13, 41, R14 ;  /* 0x422400000d147823 */ /* 0x000fe2000000000e */
[----:B------:R-:W-:Y:S01]  /*2430*/  FFMA R16, R9, 41, R8 ;  /* 0x4224000009107823 */ /* 0x000fe20000000008 */
[----:B------:R-:W-:Y:S01]  /*2440*/  FFMA R13, R13, 41, R24 ;  /* 0x422400000d0d7823 */ /* 0x000fe20000000018 */
[C---:B------:R-:W-:Y:S01]  /*2450*/  FFMA R17, R9.reuse, 41, R14 ;  /* 0x4224000009117823 */ /* 0x040fe2000000000e */
[----:B------:R-:W-:Y:S01]  /*2460*/  FFMA R24, R9, 41, R24 ;  /* 0x4224000009187823 */ /* 0x000fe20000000018 */
[----:B------:R-:W0:Y:S01]  /*2470*/  LDCU UR6, c[0x0][0x380] ;  /* 0x00007000ff0677ac */ /* 0x000e220008000800 */
[----:B------:R1:W2:Y:S01]  /*2480*/  F2F.F32.F64 R9, R28 ;  /* 0x0000001c00097310 */ /* 0x0002a20000301000 */
[----:B------:R-:W-:Y:S01]  /*2490*/  FADD R8, R12, 0.5 ;  /* 0x3f0000000c087421 */ /* 0x000fe20000000000 */
[----:B------:R-:W-:Y:S01]  /*24a0*/  FADD R12, R16, 0.5 ;  /* 0x3f000000100c7421 */ /* 0x000fe20000000000 */
[----:B------:R-:W-:Y:S01]  /*24b0*/  FADD R16, R13, 0.5 ;  /* 0x3f0000000d107421 */ /* 0x000fe20000000000 */
[----:B------:R-:W-:Y:S01]  /*24c0*/  MOV R23, 0xc2000000 ;  /* 0xc200000000177802 */ /* 0x000fe20000000f00 */
[----:B------:R-:W-:Y:S01]  /*24d0*/  UMOV UR7, URZ ;  /* 0x000000ff00077c82 */ /* 0x000fe20008000000 */
[-C--:B------:R-:W-:Y:S01]  /*24e0*/  MOV R18, R10.reuse ;  /* 0x0000000a00127202 */ /* 0x080fe20000000f00 */
[----:B------:R-:W-:Y:S01]  /*24f0*/  FADD R24, R24, 0.5 ;  /* 0x3f00000018187421 */ /* 0x000fe20000000000 */
[----:B------:R-:W-:Y:S01]  /*2500*/  MOV R26, R10 ;  /* 0x0000000a001a7202 */ /* 0x000fe20000000f00 */
[----:B------:R-:W-:-:S02]  /*2510*/  IMAD.MOV.U32 R22, RZ, RZ, R10 ;  /* 0x000000ffff167224 */ /* 0x000fc400078e000a */
[----:B-1----:R-:W-:Y:S01]  /*2520*/  FADD R28, R17, 0.5 ;  /* 0x3f000000111c7421 */ /* 0x002fe20000000000 */
[----:B------:R-:W-:Y:S01]  /*2530*/  FADD R20, R20, 0.5 ;  /* 0x3f00000014147421 */ /* 0x000fe20000000000 */
[--C-:B------:R-:W-:Y:S02]  /*2540*/  IMAD.MOV.U32 R14, RZ, RZ, R10.reuse ;  /* 0x000000ffff0e7224 */ /* 0x100fe400078e000a */
[----:B------:R-:W-:Y:S01]  /*2550*/  IMAD.MOV.U32 R30, RZ, RZ, R10 ;  /* 0x000000ffff1e7224 */ /* 0x000fe200078e000a */
[-C--:B--2---:R-:W-:Y:S01]  /*2560*/  MOV R13, R9.reuse ;  /* 0x00000009000d7202 */ /* 0x084fe20000000f00 */
[--C-:B------:R-:W-:Y:S01]  /*2570*/  IMAD.MOV.U32 R17, RZ, RZ, R9.reuse ;  /* 0x000000ffff117224 */ /* 0x100fe200078e0009 */
[-C--:B------:R-:W-:Y:S01]  /*2580*/  MOV R21, R9.reuse ;  /* 0x0000000900157202 */ /* 0x080fe20000000f00 */
[----:B------:R-:W-:Y:S01]  /*2590*/  IMAD.MOV.U32 R25, RZ, RZ, R9 ;  /* 0x000000ffff197224 */ /* 0x000fe200078e0009 */
[----:B------:R-:W-:Y:S01]  /*25a0*/  MOV R29, R9 ;  /* 0x00000009001d7202 */ /* 0x000fe20000000f00 */
[----:B0-----:R-:W5:Y:S01]  /*25b0*/  TEX.LL RZ, R16, R16, R23, UR6, 3D, 0x1 ;  /* 0x48ff061710107f60 */ /* 0x001f6200089e01ff */
[----:B------:R-:W-:Y:S01]  /*25c0*/  TEX.LL RZ, R8, R8, R23, UR6, 3D, 0x1 ;  /* 0x48ff061708087f60 */ /* 0x000fe200089e01ff */
[----:B------:R-:W5:Y:S01]  /*25d0*/  TEX.LL RZ, R24, R24, R23, UR6, 3D, 0x1 ;  /* 0x48ff061718187f60 */ /* 0x000f6200089e01ff */
[----:B------:R-:W-:Y:S01]  /*25e0*/  TEX.LL RZ, R22, R20, R23, UR6, 3D, 0x1 ;  /* 0x48ff061714167f60 */ /* 0x000fe200089e01ff */
[----:B------:R-:W5:Y:S01]  /*25f0*/  TEX.LL RZ, R13, R12, R23, UR6, 3D, 0x1 ;  /* 0x48ff06170c0d7f60 */ /* 0x000f6200089e01ff */
[----:B------:R0:W5:Y:S01]  /*2600*/  TEX.LL RZ, R28, R28, R23, UR6, 3D, 0x1 ;  /* 0x48ff06171c1c7f60 */ /* 0x00016200089e01ff */
[----:B------:R-:W1:Y:S01]  /*2610*/  MUFU.RCP64H R45, 0.0029839985072612762451 ;  /* 0x3f6871e6002d7908 */ /* 0x000e620000001800 */
[----:B------:R-:W-:Y:S01]  /*2620*/  IMAD.MOV.U32 R40, RZ, RZ, -0x40000000 ;  /* 0xc0000000ff287424 */ /* 0x000fe200078e00ff */
        /* <DEDUP_REMOVED lines=24> */
[----:B------:R-:W-:Y:S01]  /*27b0*/  MOV R16, 0xc0000000 ;  /* 0xc000000000107802 */ /* 0x000fe20000000f00 */
[----:B------:R-:W-:Y:S01]  /*27c0*/  IMAD.MOV.U32 R23, RZ, RZ, 0x3f6871e6 ;  /* 0x3f6871e6ff177424 */ /* 0x000fe200078e00ff */
[----:B------:R-:W-:-:S07]  /*27d0*/  MOV R12, 0x27f0 ;  /* 0x000027f0000c7802 */ /* 0x000fce0000000f00 */
[----:B-----5:R-:W-:Y:S05]  /*27e0*/  CALL.REL.NOINC `($__internal_4_$__cuda_sm20_div_rn_f64_full) ;  /* 0x0000000c00987944 */ /* 0x020fea0003c00000 */
.L_x_103:
        /* <DEDUP_REMOVED lines=13> */
.L_x_102:
[----:B------:R-:W0:Y:S01]  /*28c0*/  F2F.F32.F64 R9, R28 ;  /* 0x0000001c00097310 */ /* 0x000e220000301000 */
[----:B------:R-:W1:Y:S01]  /*28d0*/  LDCU UR6, c[0x0][0x380] ;  /* 0x00007000ff0677ac */ /* 0x000e620008000800 */
[----:B--2---:R-:W-:Y:S01]  /*28e0*/  FADD R12, R24, 1 ;  /* 0x3f800000180c7421 */ /* 0x004fe20000000000 */
[C---:B------:R-:W-:Y:S01]  /*28f0*/  FADD R17, R13.reuse, 1 ;  /* 0x3f8000000d117421 */ /* 0x040fe20000000000 */
[C---:B------:R-:W-:Y:S01]  /*2900*/  FFMA R8, R13.reuse, 41, R24 ;  /* 0x422400000d087823 */ /* 0x040fe20000000018 */
[----:B------:R-:W-:Y:S01]  /*2910*/  MOV R25, 0xc2000000 ;  /* 0xc200000000197802 */ /* 0x000fe20000000f00 */
[--C-:B------:R-:W-:Y:S01]  /*2920*/  FFMA R16, R13, 41, R12.reuse ;  /* 0x422400000d107823 */ /* 0x100fe2000000000c */
[C---:B------:R-:W-:Y:S01]  /*2930*/  FFMA R23, R17.reuse, 41, R12 ;  /* 0x4224000011177823 */ /* 0x040fe2000000000c */
[----:B------:R-:W-:Y:S01]  /*2940*/  MOV R14, R10 ;  /* 0x0000000a000e7202 */ /* 0x000fe20000000f00 */
[----:B------:R-:W-:Y:S01]  /*2950*/  UMOV UR7, URZ ;  /* 0x000000ff00077c82 */ /* 0x000fe20008000000 */
[----:B------:R-:W-:Y:S01]  /*2960*/  FADD R12, R16, 0.5 ;  /* 0x3f000000100c7421 */ /* 0x000fe20000000000 */
[----:B------:R-:W-:Y:S01]  /*2970*/  FFMA R20, R17, 41, R24 ;  /* 0x4224000011147823 */ /* 0x000fe20000000018 */
[----:B------:R-:W-:Y:S01]  /*2980*/  FADD R8, R8, 0.5 ;  /* 0x3f00000008087421 */ /* 0x000fe20000000000 */
[----:B------:R-:W-:-:S02]  /*2990*/  IMAD.MOV.U32 R18, RZ, RZ, R10 ;  /* 0x000000ffff127224 */ /* 0x000fc400078e000a */
[----:B0-----:R-:W-:Y:S02]  /*29a0*/  IMAD.MOV.U32 R13, RZ, RZ, R9 ;  /* 0x000000ffff0d7224 */ /* 0x001fe400078e0009 */
[----:B------:R-:W-:Y:S01]  /*29b0*/  FADD R16, R20, 0.5 ;  /* 0x3f00000014107421 */ /* 0x000fe20000000000 */
[-C--:B------:R-:W-:Y:S01]  /*29c0*/  MOV R17, R9.reuse ;  /* 0x0000000900117202 */ /* 0x080fe20000000f00 */
[----:B------:R-:W-:Y:S01]  /*29d0*/  FADD R20, R23, 0.5 ;  /* 0x3f00000017147421 */ /* 0x000fe20000000000 */
[----:B-1----:R-:W5:Y:S01]  /*29e0*/  TEX.LL RZ, R12, R12, R25, UR6, 3D, 0x1 ;  /* 0x48ff06190c0c7f60 */ /* 0x002f6200089e01ff */
[----:B------:R-:W5:Y:S01]  /*29f0*/  TEX.LL RZ, R8, R8, R25, UR6, 3D, 0x1 ;  /* 0x48ff061908087f60 */ /* 0x000f6200089e01ff */
[----:B------:R-:W-:Y:S01]  /*2a00*/  IMAD.MOV.U32 R22, RZ, RZ, R10 ;  /* 0x000000ffff167224 */ /* 0x000fe200078e000a */
[----:B------:R-:W-:Y:S01]  /*2a10*/  MOV R21, R9 ;  /* 0x0000000900157202 */ /* 0x000fe20000000f00 */
[----:B------:R-:W5:Y:S03]  /*2a20*/  TEX.LL RZ, R16, R16, R25, UR6, 3D, 0x1 ;  /* 0x48ff061910107f60 */ /* 0x000f6600089e01ff */
[----:B------:R-:W5:Y:S01]  /*2a30*/  TEX.LL RZ, R20, R20, R25, UR6, 3D, 0x1 ;  /* 0x48ff061914147f60 */ /* 0x000f6200089e01ff */
[----:B------:R-:W-:Y:S01]  /*2a40*/  FADD R24, R19, -R24 ;  /* 0x8000001813187221 */ /* 0x000fe20000000000 */
[----:B------:R-:W-:-:S03]  /*2a50*/  FADD R27, -R15, 1 ;  /* 0x3f8000000f1b7421 */ /* 0x000fc60000000100 */
[----:B------:R-:W-:Y:S01]  /*2a60*/  FADD R26, -R24, 1 ;  /* 0x3f800000181a7421 */ /* 0x000fe20000000100 */
[----:B------:R-:W-:Y:S01]  /*2a70*/  FMUL R19, R27, R24 ;  /* 0x000000181b137220 */ /* 0x000fe20000400000 */
[----:B------:R-:W-:-:S04]  /*2a80*/  DEPBAR.LE SB5, 0x3 ;  /* 0x0000d0c00000791a */ /* 0x000fc80000000000 */
[----:B------:R-:W-:Y:S01]  /*2a90*/  FMUL R23, R19, R12 ;  /* 0x0000000c13177220 */ /* 0x000fe20000400000 */
[-C--:B------:R-:W-:Y:S01]  /*2aa0*/  FMUL R19, R27, R26.reuse ;  /* 0x0000001a1b137220 */ /* 0x080fe20000400000 */
[C---:B------:R-:W-:Y:S01]  /*2ab0*/  FMUL R26, R15.reuse, R26 ;  /* 0x0000001a0f1a7220 */ /* 0x040fe20000400000 */
[----:B------:R-:W-:Y:S02]  /*2ac0*/  FMUL R15, R15, R24 ;  /* 0x000000180f0f7220 */ /* 0x000fe40000400000 */
[----:B-----5:R-:W-:-:S04]  /*2ad0*/  FFMA R19, R8, R19, R23 ;  /* 0x0000001308137223 */ /* 0x020fc80000000017 */
[----:B------:R-:W-:-:S04]  /*2ae0*/  FFMA R16, R26, R16, R19 ;  /* 0x000000101a107223 */ /* 0x000fc80000000013 */
[----:B------:R-:W-:Y:S01]  /*2af0*/  FFMA R15, R15, R20, R16 ;  /* 0x000000140f0f7223 */ /* 0x000fe20000000010 */
[----:B------:R-:W-:Y:S06]  /*2b00*/  BRA `(.L_x_98) ;  /* 0x0000000800987947 */ /* 0x000fec0003800000 */
.L_x_99:
[----:B------:R-:W-:Y:S05]  /*2b10*/  @!P0 BRA `(.L_x_104) ;  /* 0x00000000004c8947 */ /* 0x000fea0003800000 */
[----:B------:R-:W0:Y:S01]  /*2b20*/  FRND.FLOOR R18, R16 ;  /* 0x0000001000127307 */ /* 0x000e220000205000 */
[----:B------:R-:W1:Y:S01]  /*2b30*/  LDCU UR6, c[0x0][0x380] ;  /* 0x00007000ff0677ac */ /* 0x000e620008000800 */
[----:B------:R-:W-:Y:S01]  /*2b40*/  HFMA2 R21, -RZ, RZ, -3, 0 ;  /* 0xc2000000ff157431 */ /* 0x000fe200000001ff */
[----:B------:R-:W-:Y:S01]  /*2b50*/  MOV R14, R10 ;  /* 0x0000000a000e7202 */ /* 0x000fe20000000f00 */
[----:B------:R-:W-:-:S04]  /*2b60*/  UMOV UR7, URZ ;  /* 0x000000ff00077c82 */ /* 0x000fc80008000000 */
[----:B------:R-:W2:Y:S01]  /*2b70*/  F2F.F32.F64 R13, R28 ;  /* 0x0000001c000d7310 */ /* 0x000ea20000301000 */
[C---:B0-----:R-:W-:Y:S01]  /*2b80*/  FADD R8, R18.reuse, 1 ;  /* 0x3f80000012087421 */ /* 0x041fe20000000000 */
[----:B------:R-:W-:-:S03]  /*2b90*/  FFMA R12, R18, 41, R19 ;  /* 0x42240000120c7823 */ /* 0x000fc60000000013 */
[----:B------:R-:W-:Y:S01]  /*2ba0*/  FFMA R8, R8, 41, R19 ;  /* 0x4224000008087823 */ /* 0x000fe20000000013 */
[----:B------:R-:W-:Y:S01]  /*2bb0*/  FADD R12, R12, 0.5 ;  /* 0x3f0000000c0c7421 */ /* 0x000fe20000000000 */
[----:B--2---:R-:W-:Y:S02]  /*2bc0*/  IMAD.MOV.U32 R9, RZ, RZ, R13 ;  /* 0x000000ffff097224 */ /* 0x004fe400078e000d */
[----:B------:R-:W-:-:S04]  /*2bd0*/  FADD R8, R8, 0.5 ;  /* 0x3f00000008087421 */ /* 0x000fc80000000000 */
[----:B-1----:R-:W5:Y:S01]  /*2be0*/  TEX.LL RZ, R9, R8, R21, UR6, 3D, 0x1 ;  /* 0x48ff061508097f60 */ /* 0x002f6200089e01ff */
[----:B------:R-:W5:Y:S01]  /*2bf0*/  TEX.LL RZ, R12, R12, R21, UR6, 3D, 0x1 ;  /* 0x48ff06150c0c7f60 */ /* 0x000f6200089e01ff */
[----:B------:R-:W-:-:S04]  /*2c00*/  FADD R16, R16, -R18 ;  /* 0x8000001210107221 */ /* 0x000fc80000000000 */
[C---:B------:R-:W-:Y:S01]  /*2c10*/  FADD R15, -R16.reuse, 1 ;  /* 0x3f800000100f7421 */ /* 0x040fe20000000100 */
[----:B-----5:R-:W-:-:S04]  /*2c20*/  FMUL R17, R16, R9 ;  /* 0x0000000910117220 */ /* 0x020fc80000400000 */
[----:B------:R-:W-:Y:S01]  /*2c30*/  FFMA R15, R12, R15, R17 ;  /* 0x0000000f0c0f7223 */ /* 0x000fe20000000011 */
[----:B------:R-:W-:Y:S06]  /*2c40*/  BRA `(.L_x_98) ;  /* 0x0000000800487947 */ /* 0x000fec0003800000 */
.L_x_104:
        /* <DEDUP_REMOVED lines=8> */
[----:B------:R-:W1:Y:S01]  /*2cd0*/  LDCU UR6, c[0x0][0x380] ;  /* 0x00007000ff0677ac */ /* 0x000e620008000800 */
[----:B------:R-:W-:Y:S01]  /*2ce0*/  MOV R27, 0xc2000000 ;  /* 0xc2000000001b7802 */ /* 0x000fe20000000f00 */
[----:B------:R-:W-:Y:S01]  /*2cf0*/  IMAD.MOV.U32 R14, RZ, RZ, R10 ;  /* 0x000000ffff0e7224 */ /* 0x000fe200078e000a */
[----:B------:R-:W-:Y:S01]  /*2d00*/  MOV R18, R10 ;  /* 0x0000000a00127202 */ /* 0x000fe20000000f00 */
[----:B------:R-:W-:-:S03]  /*2d10*/  UMOV UR7, URZ ;  /* 0x000000ff00077c82 */ /* 0x000fc60008000000 */
[----:B------:R-:W2:Y:S01]  /*2d20*/  FRND.FLOOR R17, R16 ;  /* 0x0000001000117307 */ /* 0x000ea20000205000 */
[----:B0-----:R-:W-:-:S07]  /*2d30*/  FADD R8, R19, -2 ;  /* 0xc000000013087421 */ /* 0x001fce0000000000 */
[----:B------:R-:W0:Y:S01]  /*2d40*/  F2F.F32.F64 R13, R28 ;  /* 0x0000001c000d7310 */ /* 0x000e220000301000 */
[----:B------:R-:W-:Y:S01]  /*2d50*/  FADD R9, R19, -1 ;  /* 0xbf80000013097421 */ /* 0x000fe20000000000 */
[----:B------:R-:W-:-:S04]  /*2d60*/  FFMA R12, R16, 41, R19 ;  /* 0x42240000100c7823 */ /* 0x000fc80000000013 */
[----:B------:R-:W-:Y:S01]  /*2d70*/  FADD R12, R12, 0.5 ;  /* 0x3f0000000c0c7421 */ /* 0x000fe20000000000 */
[C---:B--2---:R-:W-:Y:S01]  /*2d80*/  FFMA R15, R17.reuse, 41, R8 ;  /* 0x42240000110f7823 */ /* 0x044fe20000000008 */
[----:B------:R-:W-:-:S03]  /*2d90*/  FFMA R8, R17, 41, R9 ;  /* 0x4224000011087823 */ /* 0x000fc60000000009 */
[----:B------:R-:W-:Y:S01]  /*2da0*/  FADD R16, R15, 0.5 ;  /* 0x3f0000000f107421 */ /* 0x000fe20000000000 */
[----:B------:R-:W-:Y:S01]  /*2db0*/  FADD R8, R8, 0.5 ;  /* 0x3f00000008087421 */ /* 0x000fe20000000000 */
[----:B0-----:R-:W-:Y:S01]  /*2dc0*/  MOV R9, R13 ;  /* 0x0000000d00097202 */ /* 0x001fe20000000f00 */
[----:B------:R-:W-:-:S04]  /*2dd0*/  IMAD.MOV.U32 R17, RZ, RZ, R13 ;  /* 0x000000ffff117224 */ /* 0x000fc800078e000d */
[----:B-1----:R-:W5:Y:S01]  /*2de0*/  TEX.LL RZ, R8, R8, R27, UR6, 3D, 0x1 ;  /* 0x48ff061b08087f60 */ /* 0x002f6200089e01ff */
[----:B------:R-:W5:Y:S01]  /*2df0*/  TEX.LL RZ, R13, R12, R27, UR6, 3D, 0x1 ;  /* 0x48ff061b0c0d7f60 */ /* 0x000f6200089e01ff */
[----:B------:R0:W5:Y:S01]  /*2e00*/  TEX.LL RZ, R15, R16, R27, UR6, 3D, 0x1 ;  /* 0x48ff061b100f7f60 */ /* 0x00016200089e01ff */
[----:B------:R-:W1:Y:S01]  /*2e10*/  MUFU.RCP64H R21, 0.32201600074768066406 ;  /* 0x3fd49be900157908 */ /* 0x000e620000001800 */
[----:B------:R-:W-:Y:S01]  /*2e20*/  MOV R22, 0x0 ;  /* 0x0000000000167802 */ /* 0x000fe20000000f00 */
[----:B------:R-:W-:Y:S01]  /*2e30*/  IMAD.MOV.U32 R20, RZ, RZ, 0x1 ;  /* 0x00000001ff147424 */ /* 0x000fe200078e00ff */
[----:B------:R-:W-:-:S06]  /*2e40*/  MOV R23, 0x3fd49be9 ;  /* 0x3fd49be900177802 */ /* 0x000fcc0000000f00 */
        /* <DEDUP_REMOVED lines=21> */
[----:B-----5:R-:W-:Y:S05]  /*2fa0*/  CALL.REL.NOINC `($__internal_4_$__cuda_sm20_div_rn_f64_full) ;  /* 0x0000000400a87944 */ /* 0x020fea0003c00000 */
.L_x_106:
[----:B------:R-:W0:Y:S01]  /*2fb0*/  F2F.F32.F64 R30, R30 ;  /* 0x0000001e001e7310 */ /* 0x000e220000301000 */
[----:B-----5:R-:W-:-:S04]  /*2fc0*/  FADD R15, R8, R15 ;  /* 0x0000000f080f7221 */ /* 0x020fc80000000000 */
[C---:B0-----:R-:W-:Y:S01]  /*2fd0*/  FMUL R12, R30.reuse, R15 ;  /* 0x0000000f1e0c7220 */ /* 0x041fe20000400000 */
[----:B------:R-:W-:-:S04]  /*2fe0*/  FADD R8, -R30, 1 ;  /* 0x3f8000001e087421 */ /* 0x000fc80000000100 */
[----:B------:R-:W-:Y:S01]  /*2ff0*/  FFMA R15, R13, R8, R12 ;  /* 0x000000080d0f7223 */ /* 0x000fe2000000000c */
[----:B------:R-:W-:Y:S06]  /*3000*/  BRA `(.L_x_98) ;  /* 0x0000000400587947 */ /* 0x000fec0003800000 */
.L_x_105:
[----:B------:R-:W-:Y:S01]  /*3010*/  UMOV UR12, 0x33333333 ;  /* 0x33333333000c7882 */ /* 0x000fe20000000000 */
[----:B------:R-:W-:Y:S02]  /*3020*/  UMOV UR13, 0x4022f333 ;  /* 0x4022f333000d7882 */ /* 0x000fe40000000000 */
[----:B------:R-:W-:-:S06]  /*3030*/  DSETP.GEU.AND P0, PT, R38, UR12, PT ;  /* 0x0000000c26007e2a */ /* 0x000fcc000bf0e000 */
[----:B------:R-:W-:-:S14]  /*3040*/  DSETP.LEU.OR P0, PT, R38, UR6, P0 ;  /* 0x0000000626007e2a */ /* 0x000fdc000870b400 */
[----:B------:R-:W-:Y:S05]  /*3050*/  @P0 BRA `(.L_x_107) ;  /* 0x0000000000fc0947 */ /* 0x000fea0003800000 */
[----:B------:R-:W-:Y:S01]  /*3060*/  FADD R8, R19, 1 ;  /* 0x3f80000013087421 */ /* 0x000fe20000000000 */
[----:B------:R-:W0:Y:S01]  /*3070*/  FRND.FLOOR R14, R19 ;  /* 0x00000013000e7307 */ /* 0x000e220000205000 */
[----:B------:R-:W1:Y:S01]  /*3080*/  LDCU UR6, c[0x0][0x380] ;  /* 0x00007000ff0677ac */ /* 0x000e620008000800 */
[----:B------:R-:W-:Y:S01]  /*3090*/  IMAD.MOV.U32 R27, RZ, RZ, -0x3e000000 ;  /* 0xc2000000ff1b7424 */ /* 0x000fe200078e00ff */
[----:B------:R-:W-:Y:S01]  /*30a0*/  MOV R18, R10 ;  /* 0x0000000a00127202 */ /* 0x000fe20000000f00 */
[----:B------:R-:W-:-:S04]  /*30b0*/  UMOV UR7, URZ ;  /* 0x000000ff00077c82 */ /* 0x000fc80008000000 */
[----:B------:R-:W2:Y:S01]  /*30c0*/  FRND.FLOOR R17, R16 ;  /* 0x0000001000117307 */ /* 0x000ea20000205000 */
[----:B0-----:R-:W-:-:S07]  /*30d0*/  FADD R9, R14, 3 ;  /* 0x404000000e097421 */ /* 0x001fce0000000000 */
[----:B------:R-:W0:Y:S01]  /*30e0*/  FRND.FLOOR R8, R8 ;  /* 0x0000000800087307 */ /* 0x000e220000205000 */
[----:B------:R-:W-:Y:S01]  /*30f0*/  FADD R14, R14, 2 ;  /* 0x400000000e0e7421 */ /* 0x000fe20000000000 */
[----:B--2---:R-:W-:-:S06]  /*3100*/  FFMA R15, R17, 41, R9 ;  /* 0x42240000110f7823 */ /* 0x004fcc0000000009 */
[----:B------:R-:W2:Y:S01]  /*3110*/  F2F.F32.F64 R13, R28 ;  /* 0x0000001c000d7310 */ /* 0x000ea20000301000 */
[----:B------:R-:W-:Y:S01]  /*3120*/  FADD R16, R15, 0.5 ;  /* 0x3f0000000f107421 */ /* 0x000fe20000000000 */
[C---:B0-----:R-:W-:Y:S01]  /*3130*/  FFMA R12, R17.reuse, 41, R8 ;  /* 0x42240000110c7823 */ /* 0x041fe20000000008 */
[----:B------:R-:W-:Y:S01]  /*3140*/  FFMA R17, R17, 41, R14 ;  /* 0x4224000011117823 */ /* 0x000fe2000000000e */
[----:B------:R-:W-:Y:S02]  /*3150*/  MOV R14, R10 ;  /* 0x0000000a000e7202 */ /* 0x000fe40000000f00 */
[----:B------:R-:W-:Y:S01]  /*3160*/  FADD R12, R12, 0.5 ;  /* 0x3f0000000c0c7421 */ /* 0x000fe20000000000 */
[----:B------:R-:W-:Y:S01]  /*3170*/  FADD R8, R17, 0.5 ;  /* 0x3f00000011087421 */ /* 0x000fe20000000000 */
[----:B--2---:R-:W-:Y:S01]  /*3180*/  IMAD.MOV.U32 R9, RZ, RZ, R13 ;  /* 0x000000ffff097224 */ /* 0x004fe200078e000d */
[----:B------:R-:W-:-:S04]  /*3190*/  MOV R17, R13 ;  /* 0x0000000d00117202 */ /* 0x000fc80000000f00 */
[----:B-1----:R-:W5:Y:S01]  /*31a0*/  TEX.LL RZ, R8, R8, R27, UR6, 3D, 0x1 ;  /* 0x48ff061b08087f60 */ /* 0x002f6200089e01ff */
[----:B------:R-:W5:Y:S01]  /*31b0*/  TEX.LL RZ, R12, R12, R27, UR6, 3D, 0x1 ;  /* 0x48ff061b0c0c7f60 */ /* 0x000f6200089e01ff */
[----:B------:R0:W5:Y:S01]  /*31c0*/  TEX.LL RZ, R15, R16, R27, UR6, 3D, 0x1 ;  /* 0x48ff061b100f7f60 */ /* 0x00016200089e01ff */
[----:B------:R-:W1:Y:S01]  /*31d0*/  MUFU.RCP64H R25, 0.0029839985072612762451 ;  /* 0x3f6871e600197908 */ /* 0x000e620000001800 */
        /* <DEDUP_REMOVED lines=21> */
[----:B------:R-:W-:Y:S01]  /*3330*/  MOV R20, R38 ;  /* 0x0000002600147202 */ /* 0x000fe20000000f00 */
[----:B------:R-:W-:Y:S01]  /*3340*/  IMAD.MOV.U32 R21, RZ, RZ, R39 ;  /* 0x000000ffff157224 */ /* 0x000fe200078e0027 */
[----:B------:R-:W-:Y:S02]  /*3350*/  MOV R16, 0xcd291000 ;  /* 0xcd29100000107802 */ /* 0x000fe40000000f00 */
[----:B------:R-:W-:Y:S02]  /*3360*/  MOV R23, 0x3f6871e6 ;  /* 0x3f6871e600177802 */ /* 0x000fe40000000f00 */
[----:B------:R-:W-:-:S07]  /*3370*/  MOV R12, 0x3390 ;  /* 0x00003390000c7802 */ /* 0x000fce0000000f00 */
[----:B-----5:R-:W-:Y:S05]  /*3380*/  CALL.REL.NOINC `($__internal_4_$__cuda_sm20_div_rn_f64_full) ;  /* 0x0000000000b07944 */ /* 0x020fea0003c00000 */
.L_x_108:
[----:B------:R-:W0:Y:S01]  /*3390*/  LDCU UR6, c[0x0][0x380] ;  /* 0x00007000ff0677ac */ /* 0x000e220008000800 */
[----:B------:R-:W-:Y:S01]  /*33a0*/  IMAD.MOV.U32 R17, RZ, RZ, -0x3e000000 ;  /* 0xc2000000ff117424 */ /* 0x000fe200078e00ff */
[----:B------:R-:W-:Y:S01]  /*33b0*/  MOV R14, R10 ;  /* 0x0000000a000e7202 */ /* 0x000fe20000000f00 */
        /* <DEDUP_REMOVED lines=9> */
.L_x_107:
[----:B------:R-:W0:Y:S01]  /*3450*/  FRND.FLOOR R15, R19 ;  /* 0x00000013000f7307 */ /* 0x000e220000205000 */
[----:B------:R-:W1:Y:S01]  /*3460*/  LDCU UR6, c[0x0][0x380] ;  /* 0x00007000ff0677ac */ /* 0x000e620008000800 */
[----:B------:R-:W-:Y:S02]  /*3470*/  MOV R17, 0xc2000000 ;  /* 0xc200000000117802 */ /* 0x000fe40000000f00 */
[----:B------:R-:W-:Y:S01]  /*3480*/  MOV R14, R10 ;  /* 0x0000000a000e7202 */ /* 0x000fe20000000f00 */
[----:B------:R-:W-:-:S03]  /*3490*/  UMOV UR7, URZ ;  /* 0x000000ff00077c82 */ /* 0x000fc60008000000 */
[----:B------:R-:W2:Y:S01]  /*34a0*/  F2F.F32.F64 R13, R28 ;  /* 0x0000001c000d7310 */ /* 0x000ea20000301000 */
[----:B0-----:R-:W-:Y:S01]  /*34b0*/  FADD R9, R15, 1 ;  /* 0x3f8000000f097421 */ /* 0x001fe20000000000 */
[----:B------:R-:W-:-:S03]  /*34c0*/  FFMA R12, R16, 41, R15 ;  /* 0x42240000100c7823 */ /* 0x000fc6000000000f */
[----:B------:R-:W-:Y:S01]  /*34d0*/  FFMA R8, R16, 41, R9 ;  /* 0x4224000010087823 */ /* 0x000fe20000000009 */
[----:B------:R-:W-:-:S03]  /*34e0*/  FADD R12, R12, 0.5 ;  /* 0x3f0000000c0c7421 */ /* 0x000fc60000000000 */
[----:B------:R-:W-:Y:S01]  /*34f0*/  FADD R8, R8, 0.5 ;  /* 0x3f00000008087421 */ /* 0x000fe20000000000 */
[----:B--2---:R-:W-:-:S05]  /*3500*/  IMAD.MOV.U32 R9, RZ, RZ, R13 ;  /* 0x000000ffff097224 */ /* 0x004fca00078e000d */
[----:B-1----:R-:W5:Y:S01]  /*3510*/  TEX.LL RZ, R8, R8, R17, UR6, 3D, 0x1 ;  /* 0x48ff061108087f60 */ /* 0x002f6200089e01ff */
[----:B------:R-:W5:Y:S01]  /*3520*/  TEX.LL RZ, R12, R12, R17, UR6, 3D, 0x1 ;  /* 0x48ff06110c0c7f60 */ /* 0x000f6200089e01ff */
[----:B------:R-:W-:-:S04]  /*3530*/  FADD R19, R19, -R15 ;  /* 0x8000000f13137221 */ /* 0x000fc80000000000 */
[C---:B------:R-:W-:Y:S01]  /*3540*/  FADD R15, -R19.reuse, 1 ;  /* 0x3f800000130f7421 */ /* 0x040fe20000000100 */
[----:B-----5:R-:W-:-:S04]  /*3550*/  FMUL R19, R19, R8 ;  /* 0x0000000813137220 */ /* 0x020fc80000400000 */
[----:B------:R-:W-:-:S07]  /*3560*/  FFMA R15, R12, R15, R19 ;  /* 0x0000000f0c0f7223 */ /* 0x000fce0000000013 */
.L_x_98:
[----:B------:R-:W1:Y:S01]  /*3570*/  LDC.64 R12, c[0x0][0x3a0] ;  /* 0x0000e800ff0c7b82 */ /* 0x000e620000000a00 */
[----:B0----5:R-:W0:Y:S01]  /*3580*/  F2F.F64.F32 R8, R15 ;  /* 0x0000000f00087310 */ /* 0x021e220000201800 */
[----:B------:R-:W-:Y:S02]  /*3590*/  UIADD3 UR10, UP0, UPT, UR10, 0x8, URZ ;  /* 0x000000080a0a7890 */ /* 0x000fe4000ff1e0ff */
[----:B------:R-:W-:Y:S02]  /*35a0*/  UIADD3 UR4, UPT, UPT, UR4, 0x1, URZ ;  /* 0x0000000104047890 */ /* 0x000fe4000fffe0ff */
[----:B------:R-:W-:Y:S02]  /*35b0*/  UIADD3.X UR11, UPT, UPT, URZ, UR11, URZ, UP0, !UPT ;  /* 0x0000000bff0b7290 */ /* 0x000fe400087fe4ff */
[----:B------:R-:W-:Y:S01]  /*35c0*/  UISETP.NE.AND UP0, UPT, UR4, 0x14, UPT ;  /* 0x000000140400788c */ /* 0x000fe2000bf05270 */
[C---:B-1----:R-:W-:Y:S01]  /*35d0*/  IMAD.WIDE.U32 R12, R4.reuse, 0x8, R12 ;  /* 0x00000008040c7825 */ /* 0x042fe200078e000c */
[----:B------:R-:W-:-:S04]  /*35e0*/  IADD3 R4, PT, PT, R4, 0x1, RZ ;  /* 0x0000000104047810 */ /* 0x000fc80007ffe0ff */
[----:B0-----:R0:W-:Y:S03]  /*35f0*/  STG.E.64 desc[UR8][R12.64], R8 ;  /* 0x000000080c007986 */ /* 0x0011e6000c101b08 */
[----:B------:R-:W-:Y:S05]  /*3600*/  BRA.U UP0, `(.L_x_109) ;  /* 0xffffffd100347547 */ /* 0x000fea000b83ffff */
[----:B------:R-:W-:-:S05]  /*3610*/  VIADD R11, R11, 0x1 ;  /* 0x000000010b0b7836 */ /* 0x000fca0000000000 */
[----:B------:R-:W-:-:S13]  /*3620*/  ISETP.NE.AND P0, PT, R11, 0x14, PT ;  /* 0x000000140b00780c */ /* 0x000fda0003f05270 */
[----:B------:R-:W-:Y:S05]  /*3630*/  @P0 BRA `(.L_x_110) ;  /* 0xffffffcc00700947 */ /* 0x000fea000383ffff */
[----:B------:R-:W-:Y:S05]  /*3640*/  EXIT ;  /* 0x000000000000794d */ /* 0x000fea0003800000 */
        .weak           $__internal_4_$__cuda_sm20_div_rn_f64_full
        .type           $__internal_4_$__cuda_sm20_div_rn_f64_full,@function
        .size           $__internal_4_$__cuda_sm20_div_rn_f64_full,($__internal_5_$__cuda_sm20_dsqrt_rn_f64_mediumpath_v1 - $__internal_4_$__cuda_sm20_div_rn_f64_full)
$__internal_4_$__cuda_sm20_div_rn_f64_full:
[C---:B------:R-:W-:Y:S01]  /*3650*/  FSETP.GEU.AND P0, PT, |R23|.reuse, 1.469367938527859385e-39, PT ;  /* 0x001000001700780b */ /* 0x040fe20003f0e200 */
[----:B------:R-:W-:Y:S01]  /*3660*/  IMAD.MOV.U32 R24, RZ, RZ, R20 ;  /* 0x000000ffff187224 */ /* 0x000fe200078e0014 */
[----:B------:R-:W-:Y:S02]  /*3670*/  LOP3.LUT R14, R23, 0x7ff00000, RZ, 0xc0, !PT ;  /* 0x7ff00000170e7812 */ /* 0x000fe400078ec0ff */
[----:B------:R-:W-:Y:S02]  /*3680*/  MOV R22, R16 ;  /* 0x0000001000167202 */ /* 0x000fe40000000f00 */
[----:B------:R-:W-:Y:S02]  /*3690*/  LOP3.LUT R9, R21, 0x7ff00000, RZ, 0xc0, !PT ;  /* 0x7ff0000015097812 */ /* 0x000fe400078ec0ff */
[----:B------:R-:W-:Y:S02]  /*36a0*/  LOP3.LUT R17, R23, 0x800fffff, RZ, 0xc0, !PT ;  /* 0x800fffff17117812 */ /* 0x000fe400078ec0ff */
[----:B------:R-:W-:-:S02]  /*36b0*/  MOV R18, 0x1ca00000 ;  /* 0x1ca0000000127802 */ /* 0x000fc40000000f00 */
[----:B------:R-:W-:Y:S02]  /*36c0*/  ISETP.GE.U32.AND P3, PT, R9, R14, PT ;  /* 0x0000000e0900720c */ /* 0x000fe40003f66070 */
[----:B------:R-:W-:Y:S01]  /*36d0*/  LOP3.LUT R17, R17, 0x3ff00000, RZ, 0xfc, !PT ;  /* 0x3ff0000011117812 */ /* 0x000fe200078efcff */
[----:B------:R-:W-:Y:S01]  /*36e0*/  @!P0 DMUL R16, R22, 8.98846567431157953865e+307 ;  /* 0x7fe0000016108828 */ /* 0x000fe20000000000 */
[----:B------:R-:W-:Y:S02]  /*36f0*/  SEL R25, R18, 0x63400000, !P3 ;  /* 0x6340000012197807 */ /* 0x000fe40005800000 */
[----:B------:R-:W-:Y:S02]  /*3700*/  FSETP.GEU.AND P3, PT, |R21|, 1.469367938527859385e-39, PT ;  /* 0x001000001500780b */ /* 0x000fe40003f6e200 */
[----:B------:R-:W-:Y:S01]  /*3710*/  LOP3.LUT R25, R25, 0x800fffff, R21, 0xf8, !PT ;  /* 0x800fffff19197812 */ /* 0x000fe200078ef815 */
[----:B------:R0:W1:Y:S10]  /*3720*/  MUFU.RCP64H R31, R17 ;  /* 0x00000011001f7308 */ /* 0x0000740000001800 */
[----:B0-----:R-:W-:Y:S05]  /*3730*/  @P3 BRA `(.L_x_111) ;  /* 0x0000000000203947 */ /* 0x001fea0003800000 */
        /* <DEDUP_REMOVED lines=8> */
.L_x_111:
[----:B------:R-:W-:Y:S01]  /*37c0*/  MOV R30, 0x1 ;  /* 0x00000001001e7802 */ /* 0x000fe20000000f00 */
[----:B------:R-:W-:Y:S01]  /*37d0*/  VIADD R18, R9, 0xffffffff ;  /* 0xffffffff09127836 */ /* 0x000fe20000000000 */
[----:B------:R-:W-:-:S04]  /*37e0*/  @!P0 LOP3.LUT R14, R17, 0x7ff00000, RZ, 0xc0, !PT ;  /* 0x7ff00000110e8812 */ /* 0x000fc800078ec0ff */
[----:B-1----:R-:W-:Y:S01]  /*37f0*/  DFMA R26, R30, -R16, 1 ;  /* 0x3ff000001e1a742b */ /* 0x002fe20000000810 */
[----:B------:R-:W-:Y:S02]  /*3800*/  ISETP.GT.U32.AND P0, PT, R18, 0x7feffffe, PT ;  /* 0x7feffffe1200780c */ /* 0x000fe40003f04070 */
[----:B------:R-:W-:-:S04]  /*3810*/  IADD3 R18, PT, PT, R14, -0x1, RZ ;  /* 0xffffffff0e127810 */ /* 0x000fc80007ffe0ff */
[----:B------:R-:W-:Y:S01]  /*3820*/  ISETP.GT.U32.OR P0, PT, R18, 0x7feffffe, P0 ;  /* 0x7feffffe1200780c */ /* 0x000fe20000704470 */
[----:B------:R-:W-:-:S08]  /*3830*/  DFMA R26, R26, R26, R26 ;  /* 0x0000001a1a1a722b */ /* 0x000fd0000000001a */
[----:B------:R-:W-:-:S08]  /*3840*/  DFMA R30, R30, R26, R30 ;  /* 0x0000001a1e1e722b */ /* 0x000fd0000000001e */
[----:B------:R-:W-:-:S08]  /*3850*/  DFMA R42, R30, -R16, 1 ;  /* 0x3ff000001e2a742b */ /* 0x000fd00000000810 */
[----:B------:R-:W-:-:S08]  /*3860*/  DFMA R42, R30, R42, R30 ;  /* 0x0000002a1e2a722b */ /* 0x000fd0000000001e */
[----:B------:R-:W-:-:S08]  /*3870*/  DMUL R30, R42, R24 ;  /* 0x000000182a1e7228 */ /* 0x000fd00000000000 */
[----:B------:R-:W-:-:S08]  /*3880*/  DFMA R26, R30, -R16, R24 ;  /* 0x800000101e1a722b */ /* 0x000fd00000000018 */
[----:B------:R-:W-:Y:S01]  /*3890*/  DFMA R26, R42, R26, R30 ;  /* 0x0000001a2a1a722b */ /* 0x000fe2000000001e */
[----:B------:R-:W-:Y:S10]  /*38a0*/  @P0 BRA `(.L_x_112) ;  /* 0x0000000000740947 */ /* 0x000ff40003800000 */
[----:B------:R-:W-:Y:S02]  /*38b0*/  LOP3.LUT R20, R21, 0x7ff00000, RZ, 0xc0, !PT ;  /* 0x7ff0000015147812 */ /* 0x000fe400078ec0ff */
[----:B------:R-:W-:-:S04]  /*38c0*/  LOP3.LUT R9, R23, 0x7ff00000, RZ, 0xc0, !PT ;  /* 0x7ff0000017097812 */ /* 0x000fc800078ec0ff */
[CC--:B------:R-:W-:Y:S02]  /*38d0*/  ISETP.GE.U32.AND P0, PT, R20.reuse, R9.reuse, PT ;  /* 0x000000091400720c */ /* 0x0c0fe40003f06070 */
[----:B------:R-:W-:Y:S02]  /*38e0*/  VIADDMNMX R14, R20, -R9, 0xb9600000, !PT ;  /* 0xb9600000140e7446 */ /* 0x000fe40007800909 */
[----:B------:R-:W-:Y:S02]  /*38f0*/  MOV R9, 0x1ca00000 ;  /* 0x1ca0000000097802 */ /* 0x000fe40000000f00 */
[----:B------:R-:W-:Y:S02]  /*3900*/  VIMNMX R14, PT, PT, R14, 0x46a00000, PT ;  /* 0x46a000000e0e7848 */ /* 0x000fe40003fe0100 */
[----:B------:R-:W-:Y:S02]  /*3910*/  SEL R9, R9, 0x63400000, !P0 ;  /* 0x6340000009097807 */ /* 0x000fe40004000000 */
[----:B------:R-:W-:-:S03]  /*3920*/  MOV R20, RZ ;  /* 0x000000ff00147202 */ /* 0x000fc60000000f00 */
[----:B------:R-:W-:-:S05]  /*3930*/  IMAD.IADD R9, R14, 0x1, -R9 ;  /* 0x000000010e097824 */ /* 0x000fca00078e0a09 */
        /* <DEDUP_REMOVED lines=20> */
.L_x_112:
        /* <DEDUP_REMOVED lines=12> */
[----:B------:R-:W-:Y:S01]  /*3b40*/  @!P0 MOV R30, RZ ;  /* 0x000000ff001e8202 */ /* 0x000fe20000000f00 */
[----:B------:R-:W-:Y:S01]  /*3b50*/  @P0 IMAD.MOV.U32 R30, RZ, RZ, RZ ;  /* 0x000000ffff1e0224 */ /* 0x000fe200078e00ff */
[----:B------:R-:W-:Y:S01]  /*3b60*/  @P0 MOV R31, R9 ;  /* 0x00000009001f0202 */ /* 0x000fe20000000f00 */
[----:B------:R-:W-:Y:S06]  /*3b70*/  BRA `(.L_x_113) ;  /* 0x0000000000147947 */ /* 0x000fec0003800000 */
.L_x_115:
[----:B------:R-:W-:Y:S02]  /*3b80*/  LOP3.LUT R31, R23, 0x80000, RZ, 0xfc, !PT ;  /* 0x00080000171f7812 */ /* 0x000fe400078efcff */
[----:B------:R-:W-:Y:S01]  /*3b90*/  MOV R30, R22 ;  /* 0x00000016001e7202 */ /* 0x000fe20000000f00 */
[----:B------:R-:W-:Y:S06]  /*3ba0*/  BRA `(.L_x_113) ;  /* 0x0000000000087947 */ /* 0x000fec0003800000 */
.L_x_114:
[----:B------:R-:W-:Y:S01]  /*3bb0*/  LOP3.LUT R31, R21, 0x80000, RZ, 0xfc, !PT ;  /* 0x00080000151f7812 */ /* 0x000fe200078efcff */
[----:B------:R-:W-:-:S07]  /*3bc0*/  IMAD.MOV.U32 R30, RZ, RZ, R20 ;  /* 0x000000ffff1e7224 */ /* 0x000fce00078e0014 */
.L_x_113:
[----:B------:R-:W-:Y:S02]  /*3bd0*/  MOV R16, R12 ;  /* 0x0000000c00107202 */ /* 0x000fe40000000f00 */
[----:B------:R-:W-:-:S04]  /*3be0*/  MOV R17, 0x0 ;  /* 0x0000000000117802 */ /* 0x000fc80000000f00 */
[----:B------:R-:W-:Y:S05]  /*3bf0*/  RET.REL.NODEC R16 `(_Z23cooling_function_marcelyfPdS_S_) ;  /* 0xffffffc410007950 */ /* 0x000fea0003c3ffff */
        .weak           $__internal_5_$__cuda_sm20_dsqrt_rn_f64_mediumpath_v1
        .type           $__internal_5_$__cuda_sm20_dsqrt_rn_f64_mediumpath_v1,@function
        .size           $__internal_5_$__cuda_sm20_dsqrt_rn_f64_mediumpath_v1,(.L_x_148 - $__internal_5_$__cuda_sm20_dsqrt_rn_f64_mediumpath_v1)
$__internal_5_$__cuda_sm20_dsqrt_rn_f64_mediumpath_v1:
[----:B------:R-:W-:Y:S01]  /*3c00*/  ISETP.GE.U32.AND P0, PT, R14, -0x3400000, PT ;  /* 0xfcc000000e00780c */ /* 0x000fe20003f06070 */
[----:B------:R-:W-:Y:S01]  /*3c10*/  IMAD.MOV.U32 R22, RZ, RZ, R24 ;  /* 0x000000ffff167224 */ /* 0x000fe200078e0018 */
[----:B------:R-:W-:Y:S02]  /*3c20*/  MOV R14, R20 ;  /* 0x00000014000e7202 */ /* 0x000fe40000000f00 */
[----:B------:R-:W-:-:S09]  /*3c30*/  MOV R15, R21 ;  /* 0x00000015000f7202 */ /* 0x000fd20000000f00 */
[----:B------:R-:W-:Y:S05]  /*3c40*/  @!P0 BRA `(.L_x_116) ;  /* 0x0000000000208947 */ /* 0x000fea0003800000 */
[----:B------:R-:W-:-:S10]  /*3c50*/  DFMA.RM R14, R14, R22, R18 ;  /* 0x000000160e0e722b */ /* 0x000fd40000004012 */
[----:B------:R-:W-:-:S05]  /*3c60*/  IADD3 R18, P0, PT, R14, 0x1, RZ ;  /* 0x000000010e127810 */ /* 0x000fca0007f1e0ff */
[----:B------:R-:W-:-:S06]  /*3c70*/  IMAD.X R19, RZ, RZ, R15, P0 ;  /* 0x000000ffff137224 */ /* 0x000fcc00000e060f */
[----:B------:R-:W-:-:S08]  /*3c80*/  DFMA.RP R8, -R14, R18, R8 ;  /* 0x000000120e08722b */ /* 0x000fd00000008108 */
[----:B------:R-:W-:-:S06]  /*3c90*/  DSETP.GT.AND P0, PT, R8, RZ, PT ;  /* 0x000000ff0800722a */ /* 0x000fcc0003f04000 */
[----:B------:R-:W-:Y:S02]  /*3ca0*/  FSEL R14, R18, R14, P0 ;  /* 0x0000000e120e7208 */ /* 0x000fe40000000000 */
[----:B------:R-:W-:Y:S01]  /*3cb0*/  FSEL R15, R19, R15, P0 ;  /* 0x0000000f130f7208 */ /* 0x000fe20000000000 */
[----:B------:R-:W-:Y:S06]  /*3cc0*/  BRA `(.L_x_117) ;  /* 0x0000000000647947 */ /* 0x000fec0003800000 */
.L_x_116:
[----:B------:R-:W-:-:S14]  /*3cd0*/  DSETP.NE.AND P0, PT, R8, RZ, PT ;  /* 0x000000ff0800722a */ /* 0x000fdc0003f05000 */
[----:B------:R-:W-:Y:S05]  /*3ce0*/  @!P0 BRA `(.L_x_118) ;  /* 0x0000000000588947 */ /* 0x000fea0003800000 */
[----:B------:R-:W-:-:S13]  /*3cf0*/  ISETP.GE.AND P0, PT, R9, RZ, PT ;  /* 0x000000ff0900720c */ /* 0x000fda0003f06270 */
[----:B------:R-:W-:Y:S02]  /*3d00*/  @!P0 MOV R14, 0x0 ;  /* 0x00000000000e8802 */ /* 0x000fe40000000f00 */
[----:B------:R-:W-:Y:S01]  /*3d10*/  @!P0 MOV R15, 0xfff80000 ;  /* 0xfff80000000f8802 */ /* 0x000fe20000000f00 */
[----:B------:R-:W-:Y:S06]  /*3d20*/  @!P0 BRA `(.L_x_117) ;  /* 0x00000000004c8947 */ /* 0x000fec0003800000 */
[----:B------:R-:W-:-:S13]  /*3d30*/  ISETP.GT.AND P0, PT, R9, 0x7fefffff, PT ;  /* 0x7fefffff0900780c */ /* 0x000fda0003f04270 */
[----:B------:R-:W-:Y:S05]  /*3d40*/  @P0 BRA `(.L_x_118) ;  /* 0x0000000000400947 */ /* 0x000fea0003800000 */
[----:B------:R-:W-:Y:S01]  /*3d50*/  DMUL R8, R8, 8.11296384146066816958e+31 ;  /* 0x4690000008087828 */ /* 0x000fe20000000000 */
[----:B------:R-:W-:Y:S02]  /*3d60*/  IMAD.MOV.U32 R14, RZ, RZ, RZ ;  /* 0x000000ffff0e7224 */ /* 0x000fe400078e00ff */
[----:B------:R-:W-:Y:S01]  /*3d70*/  HFMA2 R21, -RZ, RZ, 1.9609375, 0 ;  /* 0x3fd80000ff157431 */ /* 0x000fe200000001ff */
[----:B------:R-:W-:Y:S02]  /*3d80*/  MOV R20, 0x0 ;  /* 0x0000000000147802 */ /* 0x000fe40000000f00 */
[----:B------:R-:W0:Y:S02]  /*3d90*/  MUFU.RSQ64H R15, R9 ;  /* 0x00000009000f7308 */ /* 0x000e240000001c00 */
[----:B0-----:R-:W-:-:S08]  /*3da0*/  DMUL R18, R14, R14 ;  /* 0x0000000e0e127228 */ /* 0x001fd00000000000 */
[----:B------:R-:W-:-:S08]  /*3db0*/  DFMA R18, R8, -R18, 1 ;  /* 0x3ff000000812742b */ /* 0x000fd00000000812 */
[----:B------:R-:W-:Y:S02]  /*3dc0*/  DFMA R20, R18, R20, 0.5 ;  /* 0x3fe000001214742b */ /* 0x000fe40000000014 */
[----:B------:R-:W-:-:S08]  /*3dd0*/  DMUL R18, R14, R18 ;  /* 0x000000120e127228 */ /* 0x000fd00000000000 */
[----:B------:R-:W-:-:S08]  /*3de0*/  DFMA R18, R20, R18, R14 ;  /* 0x000000121412722b */ /* 0x000fd0000000000e */
[----:B------:R-:W-:Y:S02]  /*3df0*/  DMUL R14, R8, R18 ;  /* 0x00000012080e7228 */ /* 0x000fe40000000000 */
[----:B------:R-:W-:-:S06]  /*3e00*/  VIADD R19, R19, 0xfff00000 ;  /* 0xfff0000013137836 */ /* 0x000fcc0000000000 */
[----:B------:R-:W-:-:S08]  /*3e10*/  DFMA R20, R14, -R14, R8 ;  /* 0x8000000e0e14722b */ /* 0x000fd00000000008 */
[----:B------:R-:W-:-:S10]  /*3e20*/  DFMA R14, R18, R20, R14 ;  /* 0x00000014120e722b */ /* 0x000fd4000000000e */
[----:B------:R-:W-:Y:S01]  /*3e30*/  IADD3 R15, PT, PT, R15, -0x3500000, RZ ;  /* 0xfcb000000f0f7810 */ /* 0x000fe20007ffe0ff */
[----:B------:R-:W-:Y:S06]  /*3e40*/  BRA `(.L_x_117) ;  /* 0x0000000000047947 */ /* 0x000fec0003800000 */
.L_x_118:
[----:B------:R-:W-:-:S11]  /*3e50*/  DADD R14, R8, R8 ;  /* 0x00000000080e7229 */ /* 0x000fd60000000008 */
.L_x_117:
[----:B------:R-:W-:-:S04]  /*3e60*/  MOV R17, 0x0 ;  /* 0x0000000000117802 */ /* 0x000fc80000000f00 */
[----:B------:R-:W-:Y:S05]  /*3e70*/  RET.REL.NODEC R16 `(_Z23cooling_function_marcelyfPdS_S_) ;  /* 0xffffffc010607950 */ /* 0x000fea0003c3ffff */
.L_x_119:
        /* <DEDUP_REMOVED lines=16> */
.L_x_148:


//--------------------- .text._Z16cooling_functionyffff --------------------------
	.section	.text._Z16cooling_functionyffff,"ax",@progbits
	.align	128
        .global         _Z16cooling_functionyffff
        .type           _Z16cooling_functionyffff,@function
        .size           _Z16cooling_functionyffff,(.L_x_149 - _Z16cooling_functionyffff)
        .other          _Z16cooling_functionyffff,@"STO_CUDA_ENTRY STV_DEFAULT"
_Z16cooling_functionyffff:
.text._Z16cooling_functionyffff:
[----:B------:R-:W0:Y:S01]  /*0000*/  LDC R1, c[0x0][0x37c] ;  /* 0x0000df00ff017b82 */ /* 0x000e220000000800 */
[----:B------:R-:W1:Y:S01]  /*0010*/  MUFU.RCP64H R5, 9 ;  /* 0x4022000000057908 */ /* 0x000e620000001800 */
[----:B------:R-:W2:Y:S01]  /*0020*/  LDCU.64 UR6, c[0x0][0x388] ;  /* 0x00007100ff0677ac */ /* 0x000ea20008000a00 */
[----:B------:R-:W-:Y:S02]  /*0030*/  HFMA2 R8, -RZ, RZ, 0, 0 ;  /* 0x00000000ff087431 */ /* 0x000fe400000001ff */
[----:B------:R-:W-:Y:S01]  /*0040*/  IMAD.MOV.U32 R9, RZ, RZ, 0x40220000 ;  /* 0x40220000ff097424 */ /* 0x000fe200078e00ff */
[----:B------:R-:W-:Y:S01]  /*0050*/  MOV R4, 0x1 ;  /* 0x0000000100047802 */ /* 0x000fe20000000f00 */
[----:B------:R-:W3:Y:S01]  /*0060*/  LDCU UR4, c[0x0][0x2f8] ;  /* 0x00005f00ff0477ac */ /* 0x000ee20008000800 */
[----:B0-----:R-:W-:Y:S01]  /*0070*/  IADD3 R1, PT, PT, R1, -0x8, RZ ;  /* 0xfffffff801017810 */ /* 0x001fe20007ffe0ff */
[----:B------:R-:W0:Y:S03]  /*0080*/  LDCU UR5, c[0x0][0x2fc] ;  /* 0x00005f80ff0577ac */ /* 0x000e260008000800 */
[----:B-1----:R-:W-:Y:S01]  /*0090*/  DFMA R6, R4, -R8, 1 ;  /* 0x3ff000000406742b */ /* 0x002fe20000000808 */
[----:B--2---:R-:W1:Y:S07]  /*00a0*/  F2F.F64.F32 R2, UR6 ;  /* 0x0000000600027d10 */ /* 0x004e6e0008201800 */
[----:B------:R-:W-:-:S08]  /*00b0*/  DFMA R6, R6, R6, R6 ;  /* 0x000000060606722b */ /* 0x000fd00000000006 */
[----:B------:R-:W-:Y:S02]  /*00c0*/  DFMA R6, R4, R6, R4 ;  /* 0x000000060406722b */ /* 0x000fe40000000004 */
[----:B-1----:R-:W-:-:S06]  /*00d0*/  DADD R2, R2, -3 ;  /* 0xc008000002027429 */ /* 0x002fcc0000000000 */
[----:B------:R-:W-:Y:S02]  /*00e0*/  DFMA R4, R6, -R8, 1 ;  /* 0x3ff000000604742b */ /* 0x000fe40000000808 */
[C---:B------:R-:W-:Y:S02]  /*00f0*/  DMUL R16, R2.reuse, 40 ;  /* 0x4044000002107828 */ /* 0x040fe40000000000 */
[----:B------:R-:W-:-:S04]  /*0100*/  DSETP.GT.AND P1, PT, R2, RZ, PT ;  /* 0x000000ff0200722a */ /* 0x000fc80003f24000 */
[----:B------:R-:W-:-:S04]  /*0110*/  DFMA R4, R6, R4, R6 ;  /* 0x000000040604722b */ /* 0x000fc80000000006 */
[----:B------:R-:W-:-:S04]  /*0120*/  FSETP.GEU.AND P3, PT, |R17|, 6.5827683646048100446e-37, PT ;  /* 0x036000001100780b */ /* 0x000fc80003f6e200 */
[----:B------:R-:W-:-:S08]  /*0130*/  DMUL R6, R16, R4 ;  /* 0x0000000410067228 */ /* 0x000fd00000000000 */
[----:B------:R-:W-:-:S08]  /*0140*/  DFMA R8, R6, -9, R16 ;  /* 0xc02200000608782b */ /* 0x000fd00000000010 */
[----:B------:R-:W-:Y:S01]  /*0150*/  DFMA R4, R4, R8, R6 ;  /* 0x000000080404722b */ /* 0x000fe20000000006 */
[----:B---3--:R-:W-:Y:S01]  /*0160*/  IADD3 R6, P2, PT, R1, UR4, RZ ;  /* 0x0000000401067c10 */ /* 0x008fe2000ff5e0ff */
[----:B------:R-:W1:Y:S03]  /*0170*/  F2F.F64.F32 R8, UR7 ;  /* 0x0000000700087d10 */ /* 0x000e660008201800 */
[----:B0-----:R-:W-:-:S05]  /*0180*/  IADD3.X R7, PT, PT, RZ, UR5, RZ, P2, !PT ;  /* 0x00000005ff077c10 */ /* 0x001fca00097fe4ff */
[----:B------:R-:W-:-:S05]  /*0190*/  FFMA R0, RZ, 2.53125, R5 ;  /* 0x40220000ff007823 */ /* 0x000fca0000000005 */
[----:B------:R-:W-:-:S13]  /*01a0*/  FSETP.GT.AND P0, PT, |R0|, 1.469367938527859385e-39, PT ;  /* 0x001000000000780b */ /* 0x000fda0003f04200 */
[----:B-1----:R-:W-:Y:S05]  /*01b0*/  @P0 BRA P3, `(.L_x_120) ;  /* 0x0000000000100947 */ /* 0x002fea0001800000 */
[----:B------:R-:W-:Y:S01]  /*01c0*/  IMAD.MOV.U32 R4, RZ, RZ, RZ ;  /* 0x000000ffff047224 */ /* 0x000fe200078e00ff */
[----:B------:R-:W-:Y:S02]  /*01d0*/  MOV R5, 0x40220000 ;  /* 0x4022000000057802 */ /* 0x000fe40000000f00 */
[----:B------:R-:W-:-:S07]  /*01e0*/  MOV R0, 0x200 ;  /* 0x0000020000007802 */ /* 0x000fce0000000f00 */
[----:B------:R-:W-:Y:S05]  /*01f0*/  CALL.REL.NOINC `($__internal_6_$__cuda_sm20_div_rn_f64_full) ;  /* 0x00000020000c7944 */ /* 0x000fea0003c00000 */
.L_x_120:
[----:B------:R-:W0:Y:S01]  /*0200*/  MUFU.RCP64H R3, 10 ;  /* 0x4024000000037908 */ /* 0x000e220000001800 */
[----:B------:R-:W-:Y:S01]  /*0210*/  MOV R12, 0x0 ;  /* 0x00000000000c7802 */ /* 0x000fe20000000f00 */
[----:B------:R-:W-:Y:S01]  /*0220*/  IMAD.MOV.U32 R13, RZ, RZ, 0x40240000 ;  /* 0x40240000ff0d7424 */ /* 0x000fe200078e00ff */
[----:B------:R-:W-:Y:S01]  /*0230*/  MOV R2, 0x1 ;  /* 0x0000000100027802 */ /* 0x000fe20000000f00 */
[----:B------:R-:W-:Y:S01]  /*0240*/  DSETP.MAX.AND P0, P2, RZ, R8, PT ;  /* 0x00000008ff00722a */ /* 0x000fe20003a0f000 */
[----:B------:R-:W-:Y:S01]  /*0250*/  IMAD.MOV.U32 R15, RZ, RZ, R9 ;  /* 0x000000ffff0f7224 */ /* 0x000fe200078e0009 */
[----:B------:R-:W-:Y:S01]  /*0260*/  MOV R0, RZ ;  /* 0x000000ff00007202 */ /* 0x000fe20000000f00 */
[----:B------:R-:W1:Y:S01]  /*0270*/  LDCU UR4, c[0x0][0x394] ;  /* 0x00007280ff0477ac */ /* 0x000e620008000800 */
[----:B------:R-:W-:Y:S02]  /*0280*/  DADD R4, R4, 0.5 ;  /* 0x3fe0000004047429 */ /* 0x000fe40000000000 */
[----:B------:R-:W-:Y:S01]  /*0290*/  FSEL R17, R0, R15, P0 ;  /* 0x0000000f00117208 */ /* 0x000fe20000000000 */
[----:B0-----:R-:W-:-:S07]  /*02a0*/  DFMA R10, R2, -R12, 1 ;  /* 0x3ff00000020a742b */ /* 0x001fce000000080c */
[----:B------:R-:W-:Y:S01]  /*02b0*/  @P2 LOP3.LUT R17, R15, 0x80000, RZ, 0xfc, !PT ;  /* 0x000800000f112812 */ /* 0x000fe200078efcff */
[----:B------:R-:W-:-:S08]  /*02c0*/  DFMA R10, R10, R10, R10 ;  /* 0x0000000a0a0a722b */ /* 0x000fd0000000000a */
[----:B------:R-:W-:Y:S01]  /*02d0*/  DFMA R10, R2, R10, R2 ;  /* 0x0000000a020a722b */ /* 0x000fe20000000002 */
[----:B------:R-:W-:Y:S02]  /*02e0*/  MOV R3, R8 ;  /* 0x0000000800037202 */ /* 0x000fe40000000f00 */
[----:B------:R-:W-:-:S05]  /*02f0*/  MOV R2, RZ ;  /* 0x000000ff00027202 */ /* 0x000fca0000000f00 */
        /* <DEDUP_REMOVED lines=8> */
[----:B------:R-:W-:Y:S01]  /*0380*/  DFMA R2, R8, R10, R2 ;  /* 0x0000000a0802722b */ /* 0x000fe20000000002 */
[----:B-1----:R-:W0:Y:S01]  /*0390*/  F2F.F64.F32 R8, UR4 ;  /* 0x0000000400087d10 */ /* 0x002e220008201800 */
[----:B------:R-:W-:Y:S02]  /*03a0*/  FSEL R10, R4, RZ, P1 ;  /* 0x000000ff040a7208 */ /* 0x000fe40000800000 */
[----:B------:R-:W-:-:S06]  /*03b0*/  FSEL R11, R5, 1.75, P1 ;  /* 0x3fe00000050b7808 */ /* 0x000fcc0000800000 */
[----:B------:R-:W-:-:S05]  /*03c0*/  FFMA R0, RZ, 2.5625, R3 ;  /* 0x40240000ff007823 */ /* 0x000fca0000000003 */
[----:B------:R-:W-:-:S13]  /*03d0*/  FSETP.GT.AND P0, PT, |R0|, 1.469367938527859385e-39, PT ;  /* 0x001000000000780b */ /* 0x000fda0003f04200 */
[----:B0-----:R-:W-:Y:S05]  /*03e0*/  @P0 BRA P2, `(.L_x_121) ;  /* 0x0000000000180947 */ /* 0x001fea0001000000 */
[----:B------:R-:W-:Y:S02]  /*03f0*/  MOV R4, RZ ;  /* 0x000000ff00047202 */ /* 0x000fe40000000f00 */
[----:B------:R-:W-:Y:S02]  /*0400*/  MOV R5, 0x40240000 ;  /* 0x4024000000057802 */ /* 0x000fe40000000f00 */
[----:B------:R-:W-:-:S07]  /*0410*/  MOV R0, 0x430 ;  /* 0x0000043000007802 */ /* 0x000fce0000000f00 */
[----:B------:R-:W-:Y:S05]  /*0420*/  CALL.REL.NOINC `($__internal_6_$__cuda_sm20_div_rn_f64_full) ;  /* 0x0000001c00807944 */ /* 0x000fea0003c00000 */
[----:B------:R-:W-:Y:S01]  /*0430*/  IMAD.MOV.U32 R2, RZ, RZ, R4 ;  /* 0x000000ffff027224 */ /* 0x000fe200078e0004 */
[----:B------:R-:W-:-:S07]  /*0440*/  MOV R3, R5 ;  /* 0x0000000500037202 */ /* 0x000fce0000000f00 */
.L_x_121:
[----:B------:R-:W0:Y:S01]  /*0450*/  MUFU.RCP64H R5, 13 ;  /* 0x402a000000057908 */ /* 0x000e220000001800 */
[----:B------:R-:W1:Y:S01]  /*0460*/  LDC.64 R22, c[0x0][0x390] ;  /* 0x0000e400ff167b82 */ /* 0x000e620000000a00 */
[----:B------:R-:W-:Y:S01]  /*0470*/  MOV R14, 0x0 ;  /* 0x00000000000e7802 */ /* 0x000fe20000000f00 */
[----:B------:R-:W-:Y:S01]  /*0480*/  IMAD.MOV.U32 R15, RZ, RZ, 0x402a0000 ;  /* 0x402a0000ff0f7424 */ /* 0x000fe200078e00ff */
[----:B------:R-:W-:-:S06]  /*0490*/  MOV R4, 0x1 ;  /* 0x0000000100047802 */ /* 0x000fcc0000000f00 */
[----:B0-----:R-:W-:-:S08]  /*04a0*/  DFMA R12, R4, -R14, 1 ;  /* 0x3ff00000040c742b */ /* 0x001fd0000000080e */
[----:B------:R-:W-:Y:S01]  /*04b0*/  DFMA R12, R12, R12, R12 ;  /* 0x0000000c0c0c722b */ /* 0x000fe2000000000c */
[----:B-1----:R-:W-:Y:S02]  /*04c0*/  FSETP.GT.AND P0, PT, R23, 15, PT ;  /* 0x417000001700780b */ /* 0x002fe40003f04000 */
[----:B------:R-:W-:Y:S02]  /*04d0*/  FSETP.GT.AND P1, PT, R22, 25, PT ;  /* 0x41c800001600780b */ /* 0x000fe40003f24000 */
[----:B------:R-:W-:Y:S02]  /*04e0*/  FSEL R17, R8, RZ, !P0 ;  /* 0x000000ff08117208 */ /* 0x000fe40004000000 */
[----:B------:R-:W-:Y:S01]  /*04f0*/  FMNMX.NAN R22, R22, 25, PT ;  /* 0x41c8000016167809 */ /* 0x000fe20003820000 */
[----:B------:R-:W-:Y:S01]  /*0500*/  DFMA R4, R4, R12, R4 ;  /* 0x0000000c0404722b */ /* 0x000fe20000000004 */
[----:B------:R-:W-:Y:S02]  /*0510*/  FSEL R13, R9, 2.71875, !P0 ;  /* 0x402e0000090d7808 */ /* 0x000fe40004000000 */
[----:B------:R-:W-:-:S02]  /*0520*/  FSEL R12, R17, R8, !P1 ;  /* 0x00000008110c7208 */ /* 0x000fc40004800000 */
[----:B------:R-:W0:Y:S01]  /*0530*/  F2F.F64.F32 R22, R22 ;  /* 0x0000001600167310 */ /* 0x000e220000201800 */
[----:B------:R-:W-:Y:S02]  /*0540*/  FSEL R13, R13, R9, !P1 ;  /* 0x000000090d0d7208 */ /* 0x000fe40004800000 */
[----:B------:R-:W-:-:S04]  /*0550*/  DFMA R8, R4, -R14, 1 ;  /* 0x3ff000000408742b */ /* 0x000fc8000000080e */
[----:B------:R-:W-:-:S04]  /*0560*/  DADD R18, R12, -2 ;  /* 0xc00000000c127429 */ /* 0x000fc80000000000 */
[----:B------:R-:W-:-:S04]  /*0570*/  DFMA R4, R4, R8, R4 ;  /* 0x000000080404722b */ /* 0x000fc80000000004 */
[C---:B------:R-:W-:Y:S02]  /*0580*/  DMUL R16, R18.reuse, 40 ;  /* 0x4044000012107828 */ /* 0x040fe40000000000 */
[----:B------:R-:W-:-:S06]  /*0590*/  DSETP.GT.AND P1, PT, R18, RZ, PT ;  /* 0x000000ff1200722a */ /* 0x000fcc0003f24000 */
[----:B------:R-:W-:Y:S02]  /*05a0*/  DMUL R8, R16, R4 ;  /* 0x0000000410087228 */ /* 0x000fe40000000000 */
[----:B------:R-:W-:-:S06]  /*05b0*/  FSETP.GEU.AND P2, PT, |R17|, 6.5827683646048100446e-37, PT ;  /* 0x036000001100780b */ /* 0x000fcc0003f4e200 */
[----:B------:R-:W-:-:S08]  /*05c0*/  DFMA R14, R8, -13, R16 ;  /* 0xc02a0000080e782b */ /* 0x000fd00000000010 */
[----:B------:R-:W-:Y:S02]  /*05d0*/  DFMA R4, R4, R14, R8 ;  /* 0x0000000e0404722b */ /* 0x000fe40000000008 */
[----:B------:R-:W-:-:S08]  /*05e0*/  DADD R8, R2, 0.5 ;  /* 0x3fe0000002087429 */ /* 0x000fd00000000000 */
[----:B------:R-:W-:-:S05]  /*05f0*/  FFMA R0, RZ, 2.65625, R5 ;  /* 0x402a0000ff007823 */ /* 0x000fca0000000005 */
[----:B------:R-:W-:-:S13]  /*0600*/  FSETP.GT.AND P0, PT, |R0|, 1.469367938527859385e-39, PT ;  /* 0x001000000000780b */ /* 0x000fda0003f04200 */
[----:B0-----:R-:W-:Y:S05]  /*0610*/  @P0 BRA P2, `(.L_x_122) ;  /* 0x0000000000100947 */ /* 0x001fea0001000000 */
[----:B------:R-:W-:Y:S01]  /*0620*/  MOV R4, RZ ;  /* 0x000000ff00047202 */ /* 0x000fe20000000f00 */
[----:B------:R-:W-:Y:S01]  /*0630*/  IMAD.MOV.U32 R5, RZ, RZ, 0x402a0000 ;  /* 0x402a0000ff057424 */ /* 0x000fe200078e00ff */
[----:B------:R-:W-:-:S07]  /*0640*/  MOV R0, 0x660 ;  /* 0x0000066000007802 */ /* 0x000fce0000000f00 */
[----:B------:R-:W-:Y:S05]  /*0650*/  CALL.REL.NOINC `($__internal_6_$__cuda_sm20_div_rn_f64_full) ;  /* 0x0000001800f47944 */ /* 0x000fea0003c00000 */
.L_x_122:
[----:B------:R-:W0:Y:S01]  /*0660*/  MUFU.RCP64H R3, 23 ;  /* 0x4037000000037908 */ /* 0x000e220000001800 */
[----:B------:R-:W-:Y:S01]  /*0670*/  MOV R16, 0x0 ;  /* 0x0000000000107802 */ /* 0x000fe20000000f00 */
[----:B------:R-:W-:Y:S01]  /*0680*/  IMAD.MOV.U32 R2, RZ, RZ, 0x1 ;  /* 0x00000001ff027424 */ /* 0x000fe200078e00ff */
[----:B------:R-:W-:Y:S01]  /*0690*/  MOV R17, 0x40370000 ;  /* 0x4037000000117802 */ /* 0x000fe20000000f00 */
[----:B------:R-:W-:Y:S01]  /*06a0*/  DADD R22, R22, -2 ;  /* 0xc000000016167429 */ /* 0x000fe20000000000 */
[----:B------:R-:W-:Y:S02]  /*06b0*/  FSEL R4, R4, RZ, P1 ;  /* 0x000000ff04047208 */ /* 0x000fe40000800000 */
[----:B------:R-:W-:-:S05]  /*06c0*/  FSEL R5, R5, RZ, P1 ;  /* 0x000000ff05057208 */ /* 0x000fca0000800000 */
[----:B------:R-:W-:Y:S02]  /*06d0*/  DSETP.GT.AND P1, PT, R22, RZ, PT ;  /* 0x000000ff1600722a */ /* 0x000fe40003f24000 */
[----:B0-----:R-:W-:-:S08]  /*06e0*/  DFMA R14, R2, -R16, 1 ;  /* 0x3ff00000020e742b */ /* 0x001fd00000000810 */
[----:B------:R-:W-:-:S08]  /*06f0*/  DFMA R14, R14, R14, R14 ;  /* 0x0000000e0e0e722b */ /* 0x000fd0000000000e */
[----:B------:R-:W-:-:S08]  /*0700*/  DFMA R14, R2, R14, R2 ;  /* 0x0000000e020e722b */ /* 0x000fd00000000002 */
[----:B------:R-:W-:Y:S02]  /*0710*/  DFMA R2, R14, -R16, 1 ;  /* 0x3ff000000e02742b */ /* 0x000fe40000000810 */
[----:B------:R-:W-:Y:S01]  /*0720*/  DMUL R16, R22, 40 ;  /* 0x4044000016107828 */ /* 0x000fe20000000000 */
[----:B------:R0:W1:Y:S05]  /*0730*/  F2F.F32.F64 R23, R4 ;  /* 0x0000000400177310 */ /* 0x00006a0000301000 */
[----:B------:R-:W-:-:S04]  /*0740*/  DFMA R2, R14, R2, R14 ;  /* 0x000000020e02722b */ /* 0x000fc8000000000e */
[----:B------:R-:W-:-:S04]  /*0750*/  FSETP.GEU.AND P2, PT, |R17|, 6.5827683646048100446e-37, PT ;  /* 0x036000001100780b */ /* 0x000fc80003f4e200 */
[----:B------:R-:W-:-:S08]  /*0760*/  DMUL R14, R16, R2 ;  /* 0x00000002100e7228 */ /* 0x000fd00000000000 */
[----:B------:R-:W-:-:S08]  /*0770*/  DFMA R18, R14, -23, R16 ;  /* 0xc03700000e12782b */ /* 0x000fd00000000010 */
[----:B------:R-:W-:-:S10]  /*0780*/  DFMA R2, R2, R18, R14 ;  /* 0x000000120202722b */ /* 0x000fd4000000000e */
[----:B------:R-:W-:-:S05]  /*0790*/  FFMA R0, RZ, 2.859375, R3 ;  /* 0x40370000ff007823 */ /* 0x000fca0000000003 */
[----:B------:R-:W-:-:S13]  /*07a0*/  FSETP.GT.AND P0, PT, |R0|, 1.469367938527859385e-39, PT ;  /* 0x001000000000780b */ /* 0x000fda0003f04200 */
[----:B01----:R-:W-:Y:S05]  /*07b0*/  @P0 BRA P2, `(.L_x_123) ;  /* 0x0000000000180947 */ /* 0x003fea0001000000 */
[----:B------:R-:W-:Y:S02]  /*07c0*/  MOV R4, RZ ;  /* 0x000000ff00047202 */ /* 0x000fe40000000f00 */
[----:B------:R-:W-:Y:S02]  /*07d0*/  MOV R5, 0x40370000 ;  /* 0x4037000000057802 */ /* 0x000fe40000000f00 */
[----:B------:R-:W-:-:S07]  /*07e0*/  MOV R0, 0x800 ;  /* 0x0000080000007802 */ /* 0x000fce0000000f00 */
[----:B------:R-:W-:Y:S05]  /*07f0*/  CALL.REL.NOINC `($__internal_6_$__cuda_sm20_div_rn_f64_full) ;  /* 0x00000018008c7944 */ /* 0x000fea0003c00000 */
[----:B------:R-:W-:Y:S01]  /*0800*/  IMAD.MOV.U32 R2, RZ, RZ, R4 ;  /* 0x000000ffff027224 */ /* 0x000fe200078e0004 */
[----:B------:R-:W-:-:S07]  /*0810*/  MOV R3, R5 ;  /* 0x0000000500037202 */ /* 0x000fce0000000f00 */
.L_x_123:
        /* <DEDUP_REMOVED lines=19> */
.L_x_124:
        /* <DEDUP_REMOVED lines=12> */
[----:B------:R-:W0:Y:S01]  /*0a10*/  F2F.F32.F64 R17, R8 ;  /* 0x0000000800117310 */ /* 0x000e220000301000 */
[----:B------:R-:W1:Y:S01]  /*0a20*/  LDCU UR4, c[0x0][0x380] ;  /* 0x00007000ff0477ac */ /* 0x000e620008000800 */
[C---:B--2---:R-:W-:Y:S01]  /*0a30*/  FADD R3, R19.reuse, -2 ;  /* 0xc000000013037421 */ /* 0x044fe20000000000 */
[----:B------:R-:W-:Y:S01]  /*0a40*/  FADD R5, R19, -1 ;  /* 0xbf80000013057421 */ /* 0x000fe20000000000 */
[C---:B------:R-:W-:Y:S01]  /*0a50*/  FADD R0, R40.reuse, 1 ;  /* 0x3f80000028007421 */ /* 0x040fe20000000000 */
[C---:B------:R-:W-:Y:S01]  /*0a60*/  FFMA R16, R40.reuse, 41, R19 ;  /* 0x4224000028107823 */ /* 0x040fe20000000013 */
[C---:B------:R-:W-:Y:S01]  /*0a70*/  FFMA R28, R40.reuse, 41, R3 ;  /* 0x42240000281c7823 */ /* 0x040fe20000000003 */
[--C-:B------:R-:W-:Y:S01]  /*0a80*/  FFMA R40, R40, 41, R5.reuse ;  /* 0x4224000028287823 */ /* 0x100fe20000000005 */
[----:B------:R2:W3:Y:S01]  /*0a90*/  F2F.F32.F64 R18, R10 ;  /* 0x0000000a00127310 */ /* 0x0004e20000301000 */
[----:B------:R-:W-:Y:S01]  /*0aa0*/  FFMA R32, R0, 41, R5 ;  /* 0x4224000000207823 */ /* 0x000fe20000000005 */
[----:B------:R-:W-:Y:S01]  /*0ab0*/  UMOV UR5, URZ ;  /* 0x000000ff00057c82 */ /* 0x000fe20008000000 */
[----:B------:R-:W-:Y:S01]  /*0ac0*/  FADD R40, R40, 0.5 ;  /* 0x3f00000028287421 */ /* 0x000fe20000000000 */
[----:B------:R-:W-:Y:S01]  /*0ad0*/  FADD R16, R16, 0.5 ;  /* 0x3f00000010107421 */ /* 0x000fe20000000000 */
[----:B------:R-:W-:Y:S01]  /*0ae0*/  FADD R32, R32, 0.5 ;  /* 0x3f00000020207421 */ /* 0x000fe20000000000 */
[----:B------:R-:W-:Y:S01]  /*0af0*/  FFMA R36, R0, 41, R19 ;  /* 0x4224000000247823 */ /* 0x000fe20000000013 */
[-C--:B0-----:R-:W-:Y:S01]  /*0b00*/  MOV R41, R17.reuse ;  /* 0x0000001100297202 */ /* 0x081fe20000000f00 */
[----:B------:R-:W-:Y:S01]  /*0b10*/  FADD R28, R28, 0.5 ;  /* 0x3f0000001c1c7421 */ /* 0x000fe20000000000 */
[-C--:B------:R-:W-:Y:S01]  /*0b20*/  MOV R33, R17.reuse ;  /* 0x0000001100217202 */ /* 0x080fe20000000f00 */
[----:B--2---:R-:W-:Y:S01]  /*0b30*/  IMAD.MOV.U32 R11, RZ, RZ, -0x3e000000 ;  /* 0xc2000000ff0b7424 */ /* 0x004fe200078e00ff */
[----:B------:R-:W-:Y:S01]  /*0b40*/  MOV R37, R17 ;  /* 0x0000001100257202 */ /* 0x000fe20000000f00 */
[----:B------:R-:W-:-:S02]  /*0b50*/  IMAD.MOV.U32 R29, RZ, RZ, R17 ;  /* 0x000000ffff1d7224 */ /* 0x000fc400078e0011 */
[----:B------:R-:W-:Y:S01]  /*0b60*/  FADD R36, R36, 0.5 ;  /* 0x3f00000024247421 */ /* 0x000fe20000000000 */
[----:B------:R-:W-:Y:S01]  /*0b70*/  FFMA R24, R0, 41, R3 ;  /* 0x4224000000187823 */ /* 0x000fe20000000003 */
[-C--:B---3--:R-:W-:Y:S01]  /*0b80*/  MOV R42, R18.reuse ;  /* 0x00000012002a7202 */ /* 0x088fe20000000f00 */
[----:B------:R-:W-:Y:S01]  /*0b90*/  IMAD.MOV.U32 R34, RZ, RZ, R18 ;  /* 0x000000ffff227224 */ /* 0x000fe200078e0012 */
[-C--:B------:R-:W-:Y:S01]  /*0ba0*/  MOV R30, R18.reuse ;  /* 0x00000012001e7202 */ /* 0x080fe20000000f00 */
[----:B------:R-:W-:Y:S01]  /*0bb0*/  IMAD.MOV.U32 R25, RZ, RZ, R17 ;  /* 0x000000ffff197224 */ /* 0x000fe200078e0011 */
[----:B-1----:R-:W5:Y:S01]  /*0bc0*/  TEX.LL RZ, R40, R40, R11, UR4, 3D, 0x1 ;  /* 0x48ff040b28287f60 */ /* 0x002f6200089e01ff */
[----:B------:R-:W-:Y:S01]  /*0bd0*/  TEX.LL RZ, R10, R16, R11, UR4, 3D, 0x1 ;  /* 0x48ff040b100a7f60 */ /* 0x000fe200089e01ff */
[----:B------:R-:W5:Y:S01]  /*0be0*/  TEX.LL RZ, R32, R32, R11, UR4, 3D, 0x1 ;  /* 0x48ff040b20207f60 */ /* 0x000f6200089e01ff */
[----:B------:R-:W5:Y:S01]  /*0bf0*/  TEX.LL RZ, R28, R28, R11, UR4, 3D, 0x1 ;  /* 0x48ff040b1c1c7f60 */ /* 0x000f6200089e01ff */
[-C--:B------:R-:W-:Y:S01]  /*0c00*/  MOV R38, R18.reuse ;  /* 0x0000001200267202 */ /* 0x080fe20000000f00 */
[----:B------:R-:W-:Y:S01]  /*0c10*/  FADD R24, R24, 0.5 ;  /* 0x3f00000018187421 */ /* 0x000fe20000000000 */
[----:B------:R-:W-:-:S02]  /*0c20*/  MOV R26, R18 ;  /* 0x00000012001a7202 */ /* 0x000fc40000000f00 */
[----:B------:R-:W5:Y:S02]  /*0c30*/  TEX.LL RZ, R9, R36, R11, UR4, 3D, 0x1 ;  /* 0x48ff040b24097f60 */ /* 0x000f6400089e01ff */
        /* <DEDUP_REMOVED lines=27> */
[----:B------:R-:W-:Y:S01]  /*0df0*/  MOV R4, RZ ;  /* 0x000000ff00047202 */ /* 0x000fe20000000f00 */
[----:B------:R-:W-:Y:S01]  /*0e00*/  IMAD.MOV.U32 R5, RZ, RZ, 0x3fd49be9 ;  /* 0x3fd49be9ff057424 */ /* 0x000fe200078e00ff */
[----:B------:R-:W-:-:S07]  /*0e10*/  MOV R0, 0xe30 ;  /* 0x00000e3000007802 */ /* 0x000fce0000000f00 */
[----:B-----5:R-:W-:Y:S05]  /*0e20*/  CALL.REL.NOINC `($__internal_6_$__cuda_sm20_div_rn_f64_full) ;  /* 0x0000001400007944 */ /* 0x020fea0003c00000 */
[----:B------:R-:W-:Y:S02]  /*0e30*/  MOV R2, R4 ;  /* 0x0000000400027202 */ /* 0x000fe40000000f00 */
[----:B------:R-:W-:-:S07]  /*0e40*/  MOV R3, R5 ;  /* 0x0000000500037202 */ /* 0x000fce0000000f00 */
.L_x_128:
        /* <DEDUP_REMOVED lines=13> */
.L_x_127:
[----:B------:R-:W-:Y:S01]  /*0f20*/  UMOV UR6, 0x33333333 ;  /* 0x3333333300067882 */ /* 0x000fe20000000000 */
[----:B------:R-:W-:Y:S02]  /*0f30*/  UMOV UR7, 0x4022f333 ;  /* 0x4022f33300077882 */ /* 0x000fe40000000000 */
[----:B------:R-:W-:-:S06]  /*0f40*/  DSETP.GEU.AND P0, PT, R12, UR6, PT ;  /* 0x000000060c007e2a */ /* 0x000fcc000bf0e000 */
[----:B------:R-:W-:-:S14]  /*0f50*/  DSETP.LEU.OR P0, PT, R12, UR4, P0 ;  /* 0x000000040c007e2a */ /* 0x000fdc000870b400 */
[----:B------:R-:W-:Y:S05]  /*0f60*/  @P0 BRA `(.L_x_129) ;  /* 0x0000000400480947 */ /* 0x000fea0003800000 */
[----:B------:R-:W0:Y:S01]  /*0f70*/  F2F.F32.F64 R17, R8 ;  /* 0x0000000800117310 */ /* 0x000e220000301000 */
[----:B------:R-:W1:Y:S01]  /*0f80*/  LDCU UR4, c[0x0][0x380] ;  /* 0x00007000ff0477ac */ /* 0x000e620008000800 */
[C---:B--2---:R-:W-:Y:S01]  /*0f90*/  FADD R0, R19.reuse, 1 ;  /* 0x3f80000013007421 */ /* 0x044fe20000000000 */
[C---:B------:R-:W-:Y:S01]  /*0fa0*/  FADD R2, R19.reuse, 3 ;  /* 0x4040000013027421 */ /* 0x040fe20000000000 */
[----:B------:R-:W-:Y:S01]  /*0fb0*/  FADD R3, R19, 2 ;  /* 0x4000000013037421 */ /* 0x000fe20000000000 */
[C---:B------:R-:W-:Y:S01]  /*0fc0*/  FADD R5, R40.reuse, 1 ;  /* 0x3f80000028057421 */ /* 0x040fe20000000000 */
[C---:B------:R-:W-:Y:S01]  /*0fd0*/  FFMA R16, R40.reuse, 41, R0 ;  /* 0x4224000028107823 */ /* 0x040fe20000000000 */
[C---:B------:R-:W-:Y:S01]  /*0fe0*/  FFMA R32, R40.reuse, 41, R2 ;  /* 0x4224000028207823 */ /* 0x040fe20000000002 */
[----:B------:R2:W3:Y:S01]  /*0ff0*/  F2F.F32.F64 R18, R10 ;  /* 0x0000000a00127310 */ /* 0x0004e20000301000 */
[--C-:B------:R-:W-:Y:S01]  /*1000*/  FFMA R40, R40, 41, R3.reuse ;  /* 0x4224000028287823 */ /* 0x100fe20000000003 */
[----:B------:R-:W-:Y:S01]  /*1010*/  FFMA R36, R5, 41, R3 ;  /* 0x4224000005247823 */ /* 0x000fe20000000003 */
[----:B------:R-:W-:Y:S01]  /*1020*/  UMOV UR5, URZ ;  /* 0x000000ff00057c82 */ /* 0x000fe20008000000 */
[----:B------:R-:W-:Y:S01]  /*1030*/  FADD R16, R16, 0.5 ;  /* 0x3f00000010107421 */ /* 0x000fe20000000000 */
[----:B------:R-:W-:Y:S01]  /*1040*/  FADD R40, R40, 0.5 ;  /* 0x3f00000028287421 */ /* 0x000fe20000000000 */
[----:B------:R-:W-:Y:S01]  /*1050*/  FADD R36, R36, 0.5 ;  /* 0x3f00000024247421 */ /* 0x000fe20000000000 */
[----:B0-----:R-:W-:-:S02]  /*1060*/  IMAD.MOV.U32 R41, RZ, RZ, R17 ;  /* 0x000000ffff297224 */ /* 0x001fc400078e0011 */
[C---:B------:R-:W-:Y:S01]  /*1070*/  FFMA R28, R5.reuse, 41, R0 ;  /* 0x42240000051c7823 */ /* 0x040fe20000000000 */
[-C--:B------:R-:W-:Y:S01]  /*1080*/  MOV R37, R17.reuse ;  /* 0x0000001100257202 */ /* 0x080fe20000000f00 */
[----:B--2---:R-:W-:Y:S02]  /*1090*/  IMAD.MOV.U32 R11, RZ, RZ, -0x3e000000 ;  /* 0xc2000000ff0b7424 */ /* 0x004fe400078e00ff */
[----:B------:R-:W-:Y:S01]  /*10a0*/  FADD R32, R32, 0.5 ;  /* 0x3f00000020207421 */ /* 0x000fe20000000000 */
[-C--:B------:R-:W-:Y:S01]  /*10b0*/  MOV R33, R17.reuse ;  /* 0x0000001100217202 */ /* 0x080fe20000000f00 */
[----:B------:R-:W-:Y:S01]  /*10c0*/  FADD R28, R28, 0.5 ;  /* 0x3f0000001c1c7421 */ /* 0x000fe20000000000 */
[----:B------:R-:W-:Y:S01]  /*10d0*/  MOV R29, R17 ;  /* 0x00000011001d7202 */ /* 0x000fe20000000f00 */
[----:B---3--:R-:W-:Y:S01]  /*10e0*/  IMAD.MOV.U32 R34, RZ, RZ, R18 ;  /* 0x000000ffff227224 */ /* 0x008fe200078e0012 */
[-C--:B------:R-:W-:Y:S01]  /*10f0*/  MOV R42, R18.reuse ;  /* 0x00000012002a7202 */ /* 0x080fe20000000f00 */
[----:B------:R-:W-:Y:S01]  /*1100*/  FFMA R24, R5, 41, R2 ;  /* 0x4224000005187823 */ /* 0x000fe20000000002 */
        /* <DEDUP_REMOVED lines=37> */
[----:B------:R-:W-:Y:S01]  /*1360*/  MOV R4, 0xc0000000 ;  /* 0xc000000000047802 */ /* 0x000fe20000000f00 */
[----:B------:R-:W-:Y:S01]  /*1370*/  IMAD.MOV.U32 R5, RZ, RZ, 0x3f6871e6 ;  /* 0x3f6871e6ff057424 */ /* 0x000fe200078e00ff */
[----:B------:R-:W-:-:S07]  /*1380*/  MOV R0, 0x13a0 ;  /* 0x000013a000007802 */ /* 0x000fce0000000f00 */
[----:B-----5:R-:W-:Y:S05]  /*1390*/  CALL.REL.NOINC `($__internal_6_$__cuda_sm20_div_rn_f64_full) ;  /* 0x0000000c00a47944 */ /* 0x020fea0003c00000 */
[----:B------:R-:W-:Y:S02]  /*13a0*/  MOV R2, R4 ;  /* 0x0000000400027202 */ /* 0x000fe40000000f00 */
[----:B------:R-:W-:-:S07]  /*13b0*/  MOV R3, R5 ;  /* 0x0000000500037202 */ /* 0x000fce0000000f00 */
.L_x_130:
        /* <DEDUP_REMOVED lines=13> */
.L_x_129:
[----:B------:R0:W1:Y:S01]  /*1490*/  F2F.F32.F64 R9, R8 ;  /* 0x0000000800097310 */ /* 0x0000620000301000 */
[----:B------:R-:W3:Y:S01]  /*14a0*/  LDCU UR4, c[0x0][0x380] ;  /* 0x00007000ff0477ac */ /* 0x000ee20008000800 */
[----:B--2---:R-:W-:Y:S01]  /*14b0*/  FADD R3, R19, 1 ;  /* 0x3f80000013037421 */ /* 0x004fe20000000000 */
[C---:B------:R-:W-:Y:S01]  /*14c0*/  FFMA R0, R40.reuse, 41, R19 ;  /* 0x4224000028007823 */ /* 0x040fe20000000013 */
[C---:B------:R-:W-:Y:S01]  /*14d0*/  FADD R2, R40.reuse, 1 ;  /* 0x3f80000028027421 */ /* 0x040fe20000000000 */
[----:B------:R-:W-:Y:S02]  /*14e0*/  IMAD.MOV.U32 R15, RZ, RZ, -0x3e000000 ;  /* 0xc2000000ff0f7424 */ /* 0x000fe400078e00ff */
[----:B------:R-:W-:Y:S01]  /*14f0*/  FFMA R24, R40, 41, R3 ;  /* 0x4224000028187823 */ /* 0x000fe20000000003 */
[----:B------:R-:W-:Y:S01]  /*1500*/  UMOV UR5, URZ ;  /* 0x000000ff00057c82 */ /* 0x000fe20008000000 */
[----:B------:R-:W2:Y:S01]  /*1510*/  F2F.F32.F64 R10, R10 ;  /* 0x0000000a000a7310 */ /* 0x000ea20000301000 */
[----:B------:R-:W-:Y:S01]  /*1520*/  FFMA R16, R2, 41, R19 ;  /* 0x4224000002107823 */ /* 0x000fe20000000013 */
[----:B------:R-:W-:Y:S01]  /*1530*/  FADD R24, R24, 0.5 ;  /* 0x3f00000018187421 */ /* 0x000fe20000000000 */
[----:B0-----:R-:W-:Y:S01]  /*1540*/  FADD R8, R0, 0.5 ;  /* 0x3f00000000087421 */ /* 0x001fe20000000000 */
[----:B------:R-:W-:Y:S01]  /*1550*/  FFMA R12, R2, 41, R3 ;  /* 0x42240000020c7823 */ /* 0x000fe20000000003 */
[----:B------:R-:W-:Y:S01]  /*1560*/  FADD R16, R16, 0.5 ;  /* 0x3f00000010107421 */ /* 0x000fe20000000000 */
[----:B-1----:R-:W-:Y:S01]  /*1570*/  IMAD.MOV.U32 R25, RZ, RZ, R9 ;  /* 0x000000ffff197224 */ /* 0x002fe200078e0009 */
[-C--:B------:R-:W-:Y:S01]  /*1580*/  MOV R17, R9.reuse ;  /* 0x0000000900117202 */ /* 0x080fe20000000f00 */
[----:B------:R-:W-:Y:S01]  /*1590*/  FADD R12, R12, 0.5 ;  /* 0x3f0000000c0c7421 */ /* 0x000fe20000000000 */
[----:B------:R-:W-:-:S02]  /*15a0*/  MOV R13, R9 ;  /* 0x00000009000d7202 */ /* 0x000fc40000000f00 */
[-C--:B--2---:R-:W-:Y:S01]  /*15b0*/  MOV R26, R10.reuse ;  /* 0x0000000a001a7202 */ /* 0x084fe20000000f00 */
[----:B------:R-:W-:Y:S01]  /*15c0*/  IMAD.MOV.U32 R14, RZ, RZ, R10 ;  /* 0x000000ffff0e7224 */ /* 0x000fe200078e000a */
[----:B------:R-:W-:Y:S02]  /*15d0*/  MOV R18, R10 ;  /* 0x0000000a00127202 */ /* 0x000fe40000000f00 */
[----:B---3--:R-:W5:Y:S01]  /*15e0*/  TEX.LL RZ, R5, R24, R15, UR4, 3D, 0x1 ;  /* 0x48ff040f18057f60 */ /* 0x008f6200089e01ff */
[----:B------:R-:W5:Y:S01]  /*15f0*/  TEX.LL RZ, R8, R8, R15, UR4, 3D, 0x1 ;  /* 0x48ff040f08087f60 */ /* 0x000f6200089e01ff */
[----:B------:R-:W5:Y:S01]  /*1600*/  TEX.LL RZ, R16, R16, R15, UR4, 3D, 0x1 ;  /* 0x48ff040f10107f60 */ /* 0x000f6200089e01ff */
        /* <DEDUP_REMOVED lines=14> */
.L_x_126:
[----:B------:R-:W-:Y:S05]  /*16f0*/  @!P0 BRA `(.L_x_131) ;  /* 0x0000000000508947 */ /* 0x000fea0003800000 */
[----:B------:R-:W0:Y:S01]  /*1700*/  FRND.FLOOR R2, R15 ;  /* 0x0000000f00027307 */ /* 0x000e220000205000 */
[----:B------:R-:W1:Y:S01]  /*1710*/  LDCU UR4, c[0x0][0x380] ;  /* 0x00007000ff0477ac */ /* 0x000e620008000800 */
[----:B------:R-:W-:Y:S01]  /*1720*/  HFMA2 R17, -RZ, RZ, -3, 0 ;  /* 0xc2000000ff117431 */ /* 0x000fe200000001ff */
[----:B------:R-:W-:-:S05]  /*1730*/  UMOV UR5, URZ ;  /* 0x000000ff00057c82 */ /* 0x000fca0008000000 */
[----:B------:R-:W2:Y:S01]  /*1740*/  F2F.F32.F64 R9, R8 ;  /* 0x0000000800097310 */ /* 0x000ea20000301000 */
[----:B0-----:R-:W-:-:S07]  /*1750*/  FADD R0, R2, 1 ;  /* 0x3f80000002007421 */ /* 0x001fce0000000000 */
[----:B------:R-:W0:Y:S01]  /*1760*/  F2F.F32.F64 R10, R10 ;  /* 0x0000000a000a7310 */ /* 0x000e220000301000 */
[--C-:B------:R-:W-:Y:S01]  /*1770*/  FFMA R0, R0, 41, R23.reuse ;  /* 0x4224000000007823 */ /* 0x100fe20000000017 */
[----:B------:R-:W-:Y:S01]  /*1780*/  FFMA R23, R2, 41, R23 ;  /* 0x4224000002177823 */ /* 0x000fe20000000017 */
[----:B--2---:R-:W-:Y:S02]  /*1790*/  MOV R13, R9 ;  /* 0x00000009000d7202 */ /* 0x004fe40000000f00 */
[----:B------:R-:W-:Y:S01]  /*17a0*/  FADD R12, R0, 0.5 ;  /* 0x3f000000000c7421 */ /* 0x000fe20000000000 */
[----:B------:R-:W-:Y:S01]  /*17b0*/  FADD R8, R23, 0.5 ;  /* 0x3f00000017087421 */ /* 0x000fe20000000000 */
[----:B0-----:R-:W-:-:S04]  /*17c0*/  IMAD.MOV.U32 R14, RZ, RZ, R10 ;  /* 0x000000ffff0e7224 */ /* 0x001fc800078e000a */
[----:B-1----:R-:W5:Y:S01]  /*17d0*/  TEX.LL RZ, R5, R12, R17, UR4, 3D, 0x1 ;  /* 0x48ff04110c057f60 */ /* 0x002f6200089e01ff */
[----:B------:R-:W5:Y:S01]  /*17e0*/  TEX.LL RZ, R8, R8, R17, UR4, 3D, 0x1 ;  /* 0x48ff041108087f60 */ /* 0x000f6200089e01ff */
[----:B------:R-:W-:-:S04]  /*17f0*/  FADD R0, R15, -R2 ;  /* 0x800000020f007221 */ /* 0x000fc80000000000 */
[C---:B------:R-:W-:Y:S01]  /*1800*/  FADD R3, -R0.reuse, 1 ;  /* 0x3f80000000037421 */ /* 0x040fe20000000100 */
[----:B-----5:R-:W-:-:S04]  /*1810*/  FMUL R5, R0, R5 ;  /* 0x0000000500057220 */ /* 0x020fc80000400000 */
[----:B------:R-:W-:Y:S01]  /*1820*/  FFMA R0, R8, R3, R5 ;  /* 0x0000000308007223 */ /* 0x000fe20000000005 */
[----:B------:R-:W-:Y:S06]  /*1830*/  BRA `(.L_x_125) ;  /* 0x0000000800547947 */ /* 0x000fec0003800000 */
.L_x_131:
        /* <DEDUP_REMOVED lines=10> */
[----:B------:R-:W-:-:S05]  /*18e0*/  UMOV UR5, URZ ;  /* 0x000000ff00057c82 */ /* 0x000fca0008000000 */
[----:B------:R-:W2:Y:S01]  /*18f0*/  FRND.FLOOR R3, R15 ;  /* 0x0000000f00037307 */ /* 0x000ea20000205000 */
[----:B0-----:R-:W-:-:S07]  /*1900*/  FADD R2, R16, -1 ;  /* 0xbf80000010027421 */ /* 0x001fce0000000000 */
[----:B------:R-:W0:Y:S01]  /*1910*/  F2F.F32.F64 R17, R8 ;  /* 0x0000000800117310 */ /* 0x000e220000301000 */
[----:B------:R-:W-:Y:S01]  /*1920*/  FADD R0, R16, -2 ;  /* 0xc000000010007421 */ /* 0x000fe20000000000 */
[----:B------:R-:W-:-:S04]  /*1930*/  FFMA R16, R15, 41, R16 ;  /* 0x422400000f107823 */ /* 0x000fc80000000010 */
[----:B------:R-:W-:Y:S01]  /*1940*/  FADD R16, R16, 0.5 ;  /* 0x3f00000010107421 */ /* 0x000fe20000000000 */
[C---:B--2---:R-:W-:Y:S01]  /*1950*/  FFMA R2, R3.reuse, 41, R2 ;  /* 0x4224000003027823 */ /* 0x044fe20000000002 */
[----:B------:R-:W2:Y:S01]  /*1960*/  F2F.F32.F64 R18, R10 ;  /* 0x0000000a00127310 */ /* 0x000ea20000301000 */
[----:B------:R-:W-:Y:S02]  /*1970*/  FFMA R0, R3, 41, R0 ;  /* 0x4224000003007823 */ /* 0x000fe40000000000 */
[----:B------:R-:W-:Y:S02]  /*1980*/  FADD R24, R2, 0.5 ;  /* 0x3f00000002187421 */ /* 0x000fe40000000000 */
[----:B------:R-:W-:Y:S01]  /*1990*/  FADD R20, R0, 0.5 ;  /* 0x3f00000000147421 */ /* 0x000fe20000000000 */
[----:B0-----:R-:W-:Y:S01]  /*19a0*/  MOV R25, R17 ;  /* 0x0000001100197202 */ /* 0x001fe20000000f00 */
[----:B------:R-:W-:Y:S01]  /*19b0*/  IMAD.MOV.U32 R21, RZ, RZ, R17 ;  /* 0x000000ffff157224 */ /* 0x000fe200078e0011 */
[----:B--2---:R-:W-:-:S02]  /*19c0*/  MOV R26, R18 ;  /* 0x00000012001a7202 */ /* 0x004fc40000000f00 */
[----:B------:R-:W-:Y:S02]  /*19d0*/  MOV R22, R18 ;  /* 0x0000001200167202 */ /* 0x000fe40000000f00 */
        /* <DEDUP_REMOVED lines=28> */
[----:B-----5:R-:W-:Y:S05]  /*1ba0*/  CALL.REL.NOINC `($__internal_6_$__cuda_sm20_div_rn_f64_full) ;  /* 0x0000000400a07944 */ /* 0x020fea0003c00000 */
[----:B------:R-:W-:Y:S01]  /*1bb0*/  MOV R2, R4 ;  /* 0x0000000400027202 */ /* 0x000fe20000000f00 */
[----:B------:R-:W-:-:S07]  /*1bc0*/  IMAD.MOV.U32 R3, RZ, RZ, R5 ;  /* 0x000000ffff037224 */ /* 0x000fce00078e0005 */
.L_x_133:
[----:B------:R-:W0:Y:S01]  /*1bd0*/  F2F.F32.F64 R2, R2 ;  /* 0x0000000200027310 */ /* 0x000e220000301000 */
[----:B-----5:R-:W-:-:S04]  /*1be0*/  FADD R11, R11, R8 ;  /* 0x000000080b0b7221 */ /* 0x020fc80000000000 */
[C---:B0-----:R-:W-:Y:S01]  /*1bf0*/  FMUL R4, R2.reuse, R11 ;  /* 0x0000000b02047220 */ /* 0x041fe20000400000 */
[----:B------:R-:W-:-:S04]  /*1c00*/  FADD R0, -R2, 1 ;  /* 0x3f80000002007421 */ /* 0x000fc80000000100 */
[----:B------:R-:W-:Y:S01]  /*1c10*/  FFMA R0, R9, R0, R4 ;  /* 0x0000000009007223 */ /* 0x000fe20000000004 */
[----:B------:R-:W-:Y:S06]  /*1c20*/  BRA `(.L_x_125) ;  /* 0x0000000400587947 */ /* 0x000fec0003800000 */
.L_x_132:
[----:B------:R-:W-:Y:S01]  /*1c30*/  UMOV UR6, 0x33333333 ;  /* 0x3333333300067882 */ /* 0x000fe20000000000 */
[----:B------:R-:W-:Y:S02]  /*1c40*/  UMOV UR7, 0x4022f333 ;  /* 0x4022f33300077882 */ /* 0x000fe40000000000 */
[----:B------:R-:W-:-:S06]  /*1c50*/  DSETP.GEU.AND P0, PT, R12, UR6, PT ;  /* 0x000000060c007e2a */ /* 0x000fcc000bf0e000 */
[----:B------:R-:W-:-:S14]  /*1c60*/  DSETP.LEU.OR P0, PT, R12, UR4, P0 ;  /* 0x000000040c007e2a */ /* 0x000fdc000870b400 */
[----:B------:R-:W-:Y:S05]  /*1c70*/  @P0 BRA `(.L_x_134) ;  /* 0x0000000000f80947 */ /* 0x000fea0003800000 */
[----:B------:R-:W0:Y:S01]  /*1c80*/  FRND.FLOOR R4, R23 ;  /* 0x0000001700047307 */ /* 0x000e220000205000 */
[----:B------:R-:W-:Y:S01]  /*1c90*/  FADD R0, R23, 1 ;  /* 0x3f80000017007421 */ /* 0x000fe20000000000 */
[----:B------:R-:W1:Y:S01]  /*1ca0*/  LDCU UR4, c[0x0][0x380] ;  /* 0x00007000ff0477ac */ /* 0x000e620008000800 */
[----:B------:R-:W-:Y:S01]  /*1cb0*/  MOV R19, 0xc2000000 ;  /* 0xc200000000137802 */ /* 0x000fe20000000f00 */
[----:B------:R-:W-:-:S04]  /*1cc0*/  UMOV UR5, URZ ;  /* 0x000000ff00057c82 */ /* 0x000fc80008000000 */
[----:B------:R-:W2:Y:S01]  /*1cd0*/  FRND.FLOOR R15, R15 ;  /* 0x0000000f000f7307 */ /* 0x000ea20000205000 */
[----:B0-----:R-:W-:-:S07]  /*1ce0*/  FADD R3, R4, 3 ;  /* 0x4040000004037421 */ /* 0x001fce0000000000 */
[----:B------:R-:W0:Y:S01]  /*1cf0*/  FRND.FLOOR R0, R0 ;  /* 0x0000000000007307 */ /* 0x000e220000205000 */
[----:B------:R-:W-:-:S04]  /*1d00*/  FADD R4, R4, 2 ;  /* 0x4000000004047421 */ /* 0x000fc80000000000 */
[----:B--2---:R-:W-:-:S03]  /*1d10*/  FFMA R4, R15, 41, R4 ;  /* 0x422400000f047823 */ /* 0x004fc60000000004 */
[----:B------:R2:W3:Y:S01]  /*1d20*/  F2F.F32.F64 R9, R8 ;  /* 0x0000000800097310 */ /* 0x0004e20000301000 */
[----:B------:R-:W-:Y:S01]  /*1d30*/  FFMA R3, R15, 41, R3 ;  /* 0x422400000f037823 */ /* 0x000fe20000000003 */
[----:B------:R-:W-:-:S03]  /*1d40*/  FADD R16, R4, 0.5 ;  /* 0x3f00000004107421 */ /* 0x000fc60000000000 */
[----:B------:R-:W-:Y:S01]  /*1d50*/  FADD R20, R3, 0.5 ;  /* 0x3f00000003147421 */ /* 0x000fe20000000000 */
[----:B0-----:R-:W-:Y:S02]  /*1d60*/  FFMA R2, R15, 41, R0 ;  /* 0x422400000f027823 */ /* 0x001fe40000000000 */
[----:B------:R-:W0:Y:S02]  /*1d70*/  F2F.F32.F64 R10, R10 ;  /* 0x0000000a000a7310 */ /* 0x000e240000301000 */
[----:B--2---:R-:W-:Y:S01]  /*1d80*/  FADD R8, R2, 0.5 ;  /* 0x3f00000002087421 */ /* 0x004fe20000000000 */
[----:B---3--:R-:W-:Y:S01]  /*1d90*/  MOV R17, R9 ;  /* 0x0000000900117202 */ /* 0x008fe20000000f00 */
[----:B------:R-:W-:Y:S01]  /*1da0*/  IMAD.MOV.U32 R21, RZ, RZ, R9 ;  /* 0x000000ffff157224 */ /* 0x000fe200078e0009 */
[-C--:B0-----:R-:W-:Y:S02]  /*1db0*/  MOV R18, R10.reuse ;  /* 0x0000000a00127202 */ /* 0x081fe40000000f00 */
[----:B------:R-:W-:-:S02]  /*1dc0*/  MOV R22, R10 ;  /* 0x0000000a00167202 */ /* 0x000fc40000000f00 */
        /* <DEDUP_REMOVED lines=25> */
[----:B------:R-:W-:Y:S02]  /*1f60*/  MOV R4, 0xcd291000 ;  /* 0xcd29100000047802 */ /* 0x000fe40000000f00 */
[----:B------:R-:W-:Y:S02]  /*1f70*/  MOV R5, 0x3f6871e6 ;  /* 0x3f6871e600057802 */ /* 0x000fe40000000f00 */
[----:B------:R-:W-:-:S07]  /*1f80*/  MOV R0, 0x1fa0 ;  /* 0x00001fa000007802 */ /* 0x000fce0000000f00 */
[----:B-----5:R-:W-:Y:S05]  /*1f90*/  CALL.REL.NOINC `($__internal_6_$__cuda_sm20_div_rn_f64_full) ;  /* 0x0000000000a47944 */ /* 0x020fea0003c00000 */
[----:B------:R-:W-:Y:S01]  /*1fa0*/  MOV R2, R4 ;  /* 0x0000000400027202 */ /* 0x000fe20000000f00 */
[----:B------:R-:W-:-:S07]  /*1fb0*/  IMAD.MOV.U32 R3, RZ, RZ, R5 ;  /* 0x000000ffff037224 */ /* 0x000fce00078e0005 */
.L_x_135:
[----:B------:R-:W0:Y:S01]  /*1fc0*/  LDCU UR4, c[0x0][0x380] ;  /* 0x00007000ff0477ac */ /* 0x000e220008000800 */
[----:B------:R-:W-:Y:S01]  /*1fd0*/  MOV R13, 0xc2000000 ;  /* 0xc2000000000d7802 */ /* 0x000fe20000000f00 */
[----:B------:R-:W-:-:S03]  /*1fe0*/  UMOV UR5, URZ ;  /* 0x000000ff00057c82 */ /* 0x000fc60008000000 */
[----:B0-----:R0:W5:Y:S01]  /*1ff0*/  TEX.LL RZ, R9, R8, R13, UR4, 3D, 0x1 ;  /* 0x48ff040d08097f60 */ /* 0x00116200089e01ff */
[----:B------:R-:W1:Y:S02]  /*2000*/  F2F.F32.F64 R0, R2 ;  /* 0x0000000200007310 */ /* 0x000e640000301000 */
[----:B-1----:R-:W-:Y:S01]  /*2010*/  FADD R5, -R0, 1 ;  /* 0x3f80000000057421 */ /* 0x002fe20000000100 */
[----:B0----5:R-:W-:-:S04]  /*2020*/  FADD R8, R8, R11 ;  /* 0x0000000b08087221 */ /* 0x021fc80000000000 */
[----:B------:R-:W-:-:S04]  /*2030*/  FMUL R5, R8, R5 ;  /* 0x0000000508057220 */ /* 0x000fc80000400000 */
[----:B------:R-:W-:Y:S01]  /*2040*/  FFMA R0, R0, R9, R5 ;  /* 0x0000000900007223 */ /* 0x000fe20000000005 */
[----:B------:R-:W-:Y:S06]  /*2050*/  BRA `(.L_x_125) ;  /* 0x00000000004c7947 */ /* 0x000fec0003800000 */
.L_x_134:
[----:B------:R-:W0:Y:S01]  /*2060*/  FRND.FLOOR R2, R23 ;  /* 0x0000001700027307 */ /* 0x000e220000205000 */
[----:B------:R-:W1:Y:S01]  /*2070*/  LDCU UR4, c[0x0][0x380] ;  /* 0x00007000ff0477ac */ /* 0x000e620008000800 */
[----:B------:R-:W-:Y:S01]  /*2080*/  MOV R5, 0xc2000000 ;  /* 0xc200000000057802 */ /* 0x000fe20000000f00 */
[----:B------:R-:W-:-:S05]  /*2090*/  UMOV UR5, URZ ;  /* 0x000000ff00057c82 */ /* 0x000fca0008000000 */
[----:B------:R-:W2:Y:S01]  /*20a0*/  F2F.F32.F64 R9, R8 ;  /* 0x0000000800097310 */ /* 0x000ea20000301000 */
[----:B0-----:R-:W-:-:S07]  /*20b0*/  FADD R0, R2, 1 ;  /* 0x3f80000002007421 */ /* 0x001fce0000000000 */
[----:B------:R-:W0:Y:S01]  /*20c0*/  F2F.F32.F64 R10, R10 ;  /* 0x0000000a000a7310 */ /* 0x000e220000301000 */
[C---:B------:R-:W-:Y:S01]  /*20d0*/  FFMA R0, R15.reuse, 41, R0 ;  /* 0x422400000f007823 */ /* 0x040fe20000000000 */
[----:B------:R-:W-:-:S03]  /*20e0*/  FFMA R15, R15, 41, R2 ;  /* 0x422400000f0f7823 */ /* 0x000fc60000000002 */
[----:B------:R-:W-:Y:S01]  /*20f0*/  FADD R12, R0, 0.5 ;  /* 0x3f000000000c7421 */ /* 0x000fe20000000000 */
[----:B--2---:R-:W-:Y:S01]  /*2100*/  MOV R13, R9 ;  /* 0x00000009000d7202 */ /* 0x004fe20000000f00 */
[----:B------:R-:W-:Y:S01]  /*2110*/  FADD R8, R15, 0.5 ;  /* 0x3f0000000f087421 */ /* 0x000fe20000000000 */
[----:B0-----:R-:W-:-:S04]  /*2120*/  IMAD.MOV.U32 R14, RZ, RZ, R10 ;  /* 0x000000ffff0e7224 */ /* 0x001fc800078e000a */
[----:B-1----:R-:W5:Y:S01]  /*2130*/  TEX.LL RZ, R12, R12, R5, UR4, 3D, 0x1 ;  /* 0x48ff04050c0c7f60 */ /* 0x002f6200089e01ff */
[----:B------:R-:W5:Y:S01]  /*2140*/  TEX.LL RZ, R8, R8, R5, UR4, 3D, 0x1 ;  /* 0x48ff040508087f60 */ /* 0x000f6200089e01ff */
[----:B------:R-:W-:-:S04]  /*2150*/  FADD R23, R23, -R2 ;  /* 0x8000000217177221 */ /* 0x000fc80000000000 */
[C---:B------:R-:W-:Y:S01]  /*2160*/  FADD R3, -R23.reuse, 1 ;  /* 0x3f80000017037421 */ /* 0x040fe20000000100 */
[----:B-----5:R-:W-:-:S04]  /*2170*/  FMUL R23, R23, R12 ;  /* 0x0000000c17177220 */ /* 0x020fc80000400000 */
[----:B------:R-:W-:-:S07]  /*2180*/  FFMA R0, R8, R3, R23 ;  /* 0x0000000308007223 */ /* 0x000fce0000000017 */
.L_x_125:
[----:B0----5:R-:W0:Y:S01]  /*2190*/  F2F.F64.F32 R2, R0 ;  /* 0x0000000000027310 */ /* 0x021e220000201800 */
[----:B------:R-:W-:Y:S01]  /*21a0*/  MOV R8, 0x10 ;  /* 0x0000001000087802 */ /* 0x000fe20000000f00 */
[----:B------:R-:W1:Y:S05]  /*21b0*/  LDCU.64 UR4, c[0x4][URZ] ;  /* 0x01000000ff0477ac */ /* 0x000e6a0008000a00 */
[----:B------:R-:W2:Y:S01]  /*21c0*/  LDC.64 R8, c[0x4][R8] ;  /* 0x0100000008087b82 */ /* 0x000ea20000000a00 */
[----:B0-----:R0:W-:Y:S01]  /*21d0*/  STL.64 [R1], R2 ;  /* 0x0000000201007387 */ /* 0x0011e20000100a00 */
[----:B-1----:R-:W-:Y:S02]  /*21e0*/  MOV R4, UR4 ;  /* 0x0000000400047c02 */ /* 0x002fe40008000f00 */
[----:B------:R-:W-:-:S07]  /*21f0*/  MOV R5, UR5 ;  /* 0x0000000500057c02 */ /* 0x000fce0008000f00 */
[----:B------:R-:W-:-:S07]  /*2200*/  LEPC R20, `(.L_x_136) ;  /* 0x000000001014794e */ /* 0x000fce0000000000 */
[----:B0-2---:R-:W-:Y:S05]  /*2210*/  CALL.ABS.NOINC R8 ;  /* 0x0000000008007343 */ /* 0x005fea0003c00000 */
.L_x_136:
[----:B------:R-:W-:Y:S05]  /*2220*/  EXIT ;  /* 0x000000000000794d */ /* 0x000fea0003800000 */
        .weak           $__internal_6_$__cuda_sm20_div_rn_f64_full
        .type           $__internal_6_$__cuda_sm20_div_rn_f64_full,@function
        .size           $__internal_6_$__cuda_sm20_div_rn_f64_full,(.L_x_149 - $__internal_6_$__cuda_sm20_div_rn_f64_full)
$__internal_6_$__cuda_sm20_div_rn_f64_full:
        /* <DEDUP_REMOVED lines=29> */
.L_x_137:
[----:B------:R-:W-:Y:S01]  /*2400*/  DMUL R20, R18, R14 ;  /* 0x0000000e12147228 */ /* 0x000fe20000000000 */
[----:B------:R-:W-:-:S07]  /*2410*/  @!P0 LOP3.LUT R26, R3, 0x7ff00000, RZ, 0xc0, !PT ;  /* 0x7ff00000031a8812 */ /* 0x000fce00078ec0ff */
[----:B------:R-:W-:-:S08]  /*2420*/  DFMA R24, R20, -R2, R14 ;  /* 0x800000021418722b */ /* 0x000fd0000000000e */
[----:B------:R-:W-:Y:S01]  /*2430*/  DFMA R18, R18, R24, R20 ;  /* 0x000000181212722b */ /* 0x000fe20000000014 */
[----:B------:R-:W-:Y:S01]  /*2440*/  VIADD R20, R27, 0xffffffff ;  /* 0xffffffff1b147836 */ /* 0x000fe20000000000 */
[----:B------:R-:W-:-:S04]  /*2450*/  IADD3 R21, PT, PT, R26, -0x1, RZ ;  /* 0xffffffff1a157810 */ /* 0x000fc80007ffe0ff */
[----:B------:R-:W-:-:S04]  /*2460*/  ISETP.GT.U32.AND P0, PT, R20, 0x7feffffe, PT ;  /* 0x7feffffe1400780c */ /* 0x000fc80003f04070 */
[----:B------:R-:W-:-:S13]  /*2470*/  ISETP.GT.U32.OR P0, PT, R21, 0x7feffffe, P0 ;  /* 0x7feffffe1500780c */ /* 0x000fda0000704470 */
[----:B------:R-:W-:Y:S05]  /*2480*/  @P0 BRA `(.L_x_138) ;  /* 0x0000000000740947 */ /* 0x000fea0003800000 */
[----:B------:R-:W-:Y:S02]  /*2490*/  LOP3.LUT R20, R17, 0x7ff00000, RZ, 0xc0, !PT ;  /* 0x7ff0000011147812 */ /* 0x000fe400078ec0ff */
[----:B------:R-:W-:Y:S02]  /*24a0*/  LOP3.LUT R17, R5, 0x7ff00000, RZ, 0xc0, !PT ;  /* 0x7ff0000005117812 */ /* 0x000fe400078ec0ff */
[----:B------:R-:W-:Y:S02]  /*24b0*/  MOV R21, 0x1ca00000 ;  /* 0x1ca0000000157802 */ /* 0x000fe40000000f00 */
[CC--:B------:R-:W-:Y:S02]  /*24c0*/  VIADDMNMX R16, R20.reuse, -R17.reuse, 0xb9600000, !PT ;  /* 0xb960000014107446 */ /* 0x0c0fe40007800911 */
[----:B------:R-:W-:Y:S02]  /*24d0*/  ISETP.GE.U32.AND P0, PT, R20, R17, PT ;  /* 0x000000111400720c */ /* 0x000fe40003f06070 */
[----:B------:R-:W-:-:S02]  /*24e0*/  VIMNMX R16, PT, PT, R16, 0x46a00000, PT ;  /* 0x46a0000010107848 */ /* 0x000fc40003fe0100 */
[----:B------:R-:W-:-:S04]  /*24f0*/  SEL R17, R21, 0x63400000, !P0 ;  /* 0x6340000015117807 */ /* 0x000fc80004000000 */
[----:B------:R-:W-:Y:S02]  /*2500*/  IADD3 R24, PT, PT, -R17, R16, RZ ;  /* 0x0000001011187210 */ /* 0x000fe40007ffe1ff */
[----:B------:R-:W-:-:S03]  /*2510*/  MOV R16, RZ ;  /* 0x000000ff00107202 */ /* 0x000fc60000000f00 */
[----:B------:R-:W-:-:S06]  /*2520*/  VIADD R17, R24, 0x7fe00000 ;  /* 0x7fe0000018117836 */ /* 0x000fcc0000000000 */
        /* <DEDUP_REMOVED lines=9> */
[----:B------:R-:W-:Y:S01]  /*25c0*/  IADD3 R3, PT, PT, -R24, RZ, RZ ;  /* 0x000000ff18037210 */ /* 0x000fe20007ffe1ff */
[----:B------:R-:W-:Y:S01]  /*25d0*/  IMAD.MOV.U32 R2, RZ, RZ, RZ ;  /* 0x000000ffff027224 */ /* 0x000fe200078e00ff */
[----:B------:R-:W-:-:S05]  /*25e0*/  DMUL.RP R16, R18, R16 ;  /* 0x0000001012107228 */ /* 0x000fca0000008000 */
[----:B------:R-:W-:-:S05]  /*25f0*/  DFMA R2, R20, -R2, R18 ;  /* 0x800000021402722b */ /* 0x000fca0000000012 */
[----:B------:R-:W-:Y:S02]  /*2600*/  LOP3.LUT R5, R17, R5, RZ, 0x3c, !PT ;  /* 0x0000000511057212 */ /* 0x000fe400078e3cff */
[----:B------:R-:W-:-:S04]  /*2610*/  IADD3 R2, PT, PT, -R24, -0x43300000, RZ ;  /* 0xbcd0000018027810 */ /* 0x000fc80007ffe1ff */
[----:B------:R-:W-:-:S04]  /*2620*/  FSETP.NEU.AND P0, PT, |R3|, R2, PT ;  /* 0x000000020300720b */ /* 0x000fc80003f0d200 */
[----:B------:R-:W-:Y:S02]  /*2630*/  FSEL R20, R16, R20, !P0 ;  /* 0x0000001410147208 */ /* 0x000fe40004000000 */
[----:B------:R-:W-:Y:S01]  /*2640*/  FSEL R21, R5, R21, !P0 ;  /* 0x0000001505157208 */ /* 0x000fe20004000000 */
[----:B------:R-:W-:Y:S06]  /*2650*/  BRA `(.L_x_139) ;  /* 0x0000000000547947 */ /* 0x000fec0003800000 */
.L_x_138:
[----:B------:R-:W-:-:S14]  /*2660*/  DSETP.NAN.AND P0, PT, R16, R16, PT ;  /* 0x000000101000722a */ /* 0x000fdc0003f08000 */
[----:B------:R-:W-:Y:S05]  /*2670*/  @P0 BRA `(.L_x_140) ;  /* 0x0000000000440947 */ /* 0x000fea0003800000 */
[----:B------:R-:W-:-:S14]  /*2680*/  DSETP.NAN.AND P0, PT, R4, R4, PT ;  /* 0x000000040400722a */ /* 0x000fdc0003f08000 */
[----:B------:R-:W-:Y:S05]  /*2690*/  @P0 BRA `(.L_x_141) ;  /* 0x0000000000300947 */ /* 0x000fea0003800000 */
[----:B------:R-:W-:Y:S02]  /*26a0*/  ISETP.NE.AND P0, PT, R27, R26, PT ;  /* 0x0000001a1b00720c */ /* 0x000fe40003f05270 */
[----:B------:R-:W-:Y:S02]  /*26b0*/  MOV R20, 0x0 ;  /* 0x0000000000147802 */ /* 0x000fe40000000f00 */
[----:B------:R-:W-:-:S09]  /*26c0*/  MOV R21, 0xfff80000 ;  /* 0xfff8000000157802 */ /* 0x000fd20000000f00 */
        /* <DEDUP_REMOVED lines=9> */
.L_x_141:
[----:B------:R-:W-:Y:S02]  /*2760*/  LOP3.LUT R21, R5, 0x80000, RZ, 0xfc, !PT ;  /* 0x0008000005157812 */ /* 0x000fe400078efcff */
[----:B------:R-:W-:Y:S01]  /*2770*/  MOV R20, R4 ;  /* 0x0000000400147202 */ /* 0x000fe20000000f00 */
[----:B------:R-:W-:Y:S06]  /*2780*/  BRA `(.L_x_139) ;  /* 0x0000000000087947 */ /* 0x000fec0003800000 */
.L_x_140:
[----:B------:R-:W-:Y:S02]  /*2790*/  LOP3.LUT R21, R17, 0x80000, RZ, 0xfc, !PT ;  /* 0x0008000011157812 */ /* 0x000fe400078efcff */
[----:B------:R-:W-:-:S07]  /*27a0*/  MOV R20, R16 ;  /* 0x0000001000147202 */ /* 0x000fce0000000f00 */
.L_x_139:
[----:B------:R-:W-:Y:S01]  /*27b0*/  MOV R2, R0 ;  /* 0x0000000000027202 */ /* 0x000fe20000000f00 */
[----:B------:R-:W-:Y:S01]  /*27c0*/  IMAD.MOV.U32 R4, RZ, RZ, R20 ;  /* 0x000000ffff047224 */ /* 0x000fe200078e0014 */
[----:B------:R-:W-:Y:S02]  /*27d0*/  MOV R3, 0x0 ;  /* 0x0000000000037802 */ /* 0x000fe40000000f00 */
[----:B------:R-:W-:Y:S02]  /*27e0*/  MOV R5, R21 ;  /* 0x0000001500057202 */ /* 0x000fe40000000f00 */
[----:B------:R-:W-:Y:S05]  /*27f0*/  RET.REL.NODEC R2 `(_Z16cooling_functionyffff) ;  /* 0xffffffd802007950 */ /* 0x000fea0003c3ffff */
.L_x_142:
        /* <DEDUP_REMOVED lines=16> */
.L_x_149:


//--------------------- .nv.global.init           --------------------------
	.section	.nv.global.init,"aw",@progbits
.nv.global.init:
	.type		$str,@object
	.size		$str,($str$1 - $str)
$str:
        /*0000*/ 	.byte	0x43, 0x6f, 0x6f, 0x6c, 0x69, 0x6e, 0x67, 0x20, 0x76, 0x61, 0x6c, 0x75, 0x65, 0x20, 0x3d, 0x20
        /*0010*/ 	.byte	0x25, 0x6c, 0x66, 0x0a, 0x00
	.type		$str$1,@object
	.size		$str$1,(.L_1 - $str$1)
$str$1:
        /*0015*/ 	.byte	0x56, 0x61, 0x6c, 0x75, 0x65, 0x5f, 0x74, 0x65, 0x78, 0x5b, 0x25, 0x64, 0x5d, 0x20, 0x3d, 0x20
        /*0025*/ 	.byte	0x25, 0x6c, 0x66, 0x0a, 0x00
.L_1:


//--------------------- .nv.shared.reserved.0     --------------------------
	.section	.nv.shared.reserved.0,"aw",@nobits
	.weak		__nv_reservedSMEM_offset_0_alias
	.size		__nv_reservedSMEM_offset_0_alias, 0, 64
	.other		__nv_reservedSMEM_offset_0_alias,@"STO_CUDA_RESERVED_SHARED STV_DEFAULT"
__nv_reservedSMEM_offset_0_alias:
	.zero		0
	.zero		64


//--------------------- .nv.constant0._Z34cooling_function_comparison_globalyPdS_S_S_S_ --------------------------
	.section	.nv.constant0._Z34cooling_function_comparison_globalyPdS_S_S_S_,"a",@progbits
	.sectionflags	@""
	.align	4
.nv.constant0._Z34cooling_function_comparison_globalyPdS_S_S_S_:
	.zero		944


//--------------------- .nv.constant0._Z24global_memory_reading_v2PdS_S_S_S_S_ --------------------------
	.section	.nv.constant0._Z24global_memory_reading_v2PdS_S_S_S_S_,"a",@progbits
	.sectionflags	@""
	.align	4
.nv.constant0._Z24global_memory_reading_v2PdS_S_S_S_S_:
	.zero		944


//--------------------- .nv.constant0._Z37cooling_function_comparison_global_v2yPdS_S_S_S_ --------------------------
	.section	.nv.constant0._Z37cooling_function_comparison_global_v2yPdS_S_S_S_,"a",@progbits
	.sectionflags	@""
	.align	4
.nv.constant0._Z37cooling_function_comparison_global_v2yPdS_S_S_S_:
	.zero		944


//--------------------- .nv.constant0._Z21global_memory_readingPdS_S_S_S_S_S_S_S_S_ --------------------------
	.section	.nv.constant0._Z21global_memory_readingPdS_S_S_S_S_S_S_S_S_,"a",@progbits
	.sectionflags	@""
	.align	4
.nv.constant0._Z21global_memory_readingPdS_S_S_S_S_S_S_S_S_:
	.zero		976


//--------------------- .nv.constant0._Z21cooling_function_testyPdS_S_S_S_ --------------------------
	.section	.nv.constant0._Z21cooling_function_testyPdS_S_S_S_,"a",@progbits
	.sectionflags	@""
	.align	4
.nv.constant0._Z21cooling_function_testyPdS_S_S_S_:
	.zero		944


//--------------------- .nv.constant0._Z23cooling_function_marcelyfPdS_S_ --------------------------
	.section	.nv.constant0._Z23cooling_function_marcelyfPdS_S_,"a",@progbits
	.sectionflags	@""
	.align	4
.nv.constant0._Z23cooling_function_marcelyfPdS_S_:
	.zero		936


//--------------------- .nv.constant0._Z16cooling_functionyffff --------------------------
	.section	.nv.constant0._Z16cooling_functionyffff,"a",@progbits
	.sectionflags	@""
	.align	4
.nv.constant0._Z16cooling_functionyffff:
	.zero		920


//--------------------- SYMBOLS --------------------------

	.type		.nv.reservedSmem.offset0,@object
	.size		.nv.reservedSmem.offset0,0x4
	.type		vprintf,@function
